//
// Generated by NVIDIA NVVM Compiler
//
// Compiler Build ID: CL-36424714
// Cuda compilation tools, release 13.0, V13.0.88
// Based on NVVM 20.0.0
//

.version 9.0
.target sm_100
.address_size 64

	// .globl	_Z18cudaRaytraceKernelPK5Scene8Matrix4DPviii
.func  (.param .b64 func_retval0) __internal_accurate_pow
(
	.param .b64 __internal_accurate_pow_param_0,
	.param .b64 __internal_accurate_pow_param_1
)
;

.visible .entry _Z18cudaRaytraceKernelPK5Scene8Matrix4DPviii(
	.param .u64 .ptr .align 1 _Z18cudaRaytraceKernelPK5Scene8Matrix4DPviii_param_0,
	.param .align 8 .b8 _Z18cudaRaytraceKernelPK5Scene8Matrix4DPviii_param_1[128],
	.param .u64 .ptr .align 1 _Z18cudaRaytraceKernelPK5Scene8Matrix4DPviii_param_2,
	.param .u32 _Z18cudaRaytraceKernelPK5Scene8Matrix4DPviii_param_3,
	.param .u32 _Z18cudaRaytraceKernelPK5Scene8Matrix4DPviii_param_4,
	.param .u32 _Z18cudaRaytraceKernelPK5Scene8Matrix4DPviii_param_5
)
{
	.reg .pred 	%p<1533>;
	.reg .b32 	%r<445>;
	.reg .b64 	%rd<184>;
	.reg .b64 	%fd<9038>;

	ld.param.f64 	%fd1498, [_Z18cudaRaytraceKernelPK5Scene8Matrix4DPviii_param_1+120];
	ld.param.f64 	%fd1497, [_Z18cudaRaytraceKernelPK5Scene8Matrix4DPviii_param_1+112];
	ld.param.f64 	%fd1496, [_Z18cudaRaytraceKernelPK5Scene8Matrix4DPviii_param_1+104];
	ld.param.f64 	%fd1495, [_Z18cudaRaytraceKernelPK5Scene8Matrix4DPviii_param_1+96];
	ld.param.f64 	%fd1494, [_Z18cudaRaytraceKernelPK5Scene8Matrix4DPviii_param_1+88];
	ld.param.f64 	%fd1493, [_Z18cudaRaytraceKernelPK5Scene8Matrix4DPviii_param_1+80];
	ld.param.f64 	%fd1492, [_Z18cudaRaytraceKernelPK5Scene8Matrix4DPviii_param_1+72];
	ld.param.f64 	%fd1491, [_Z18cudaRaytraceKernelPK5Scene8Matrix4DPviii_param_1+64];
	ld.param.f64 	%fd1490, [_Z18cudaRaytraceKernelPK5Scene8Matrix4DPviii_param_1+56];
	ld.param.f64 	%fd1489, [_Z18cudaRaytraceKernelPK5Scene8Matrix4DPviii_param_1+48];
	ld.param.f64 	%fd1488, [_Z18cudaRaytraceKernelPK5Scene8Matrix4DPviii_param_1+40];
	ld.param.f64 	%fd1487, [_Z18cudaRaytraceKernelPK5Scene8Matrix4DPviii_param_1+32];
	ld.param.f64 	%fd1486, [_Z18cudaRaytraceKernelPK5Scene8Matrix4DPviii_param_1+24];
	ld.param.f64 	%fd1485, [_Z18cudaRaytraceKernelPK5Scene8Matrix4DPviii_param_1+16];
	ld.param.f64 	%fd1484, [_Z18cudaRaytraceKernelPK5Scene8Matrix4DPviii_param_1+8];
	ld.param.f64 	%fd1483, [_Z18cudaRaytraceKernelPK5Scene8Matrix4DPviii_param_1];
	ld.param.u64 	%rd25, [_Z18cudaRaytraceKernelPK5Scene8Matrix4DPviii_param_0];
	cvta.to.global.u64 	%rd27, %rd25;
	mov.f64 	%fd1501, 0d4059000000000000;
	{
	.reg .b32 %temp; 
	mov.b64 	{%temp, %r1}, %fd1501;
	}
	mov.f64 	%fd1502, 0d4014000000000000;
	{
	.reg .b32 %temp; 
	mov.b64 	{%temp, %r2}, %fd1502;
	}
	ld.global.u32 	%r3, [%rd27+4];
	mov.f64 	%fd8520, 0d0000000000000000;
	mov.b32 	%r429, 1;
	mov.u32 	%r60, %ntid.y;
	mov.u32 	%r61, %ctaid.y;
	mov.f64 	%fd8521, %fd8520;
	mov.f64 	%fd8522, %fd8520;
	mov.f64 	%fd8523, %fd8520;
$L__BB0_1:
	ld.param.u32 	%r427, [_Z18cudaRaytraceKernelPK5Scene8Matrix4DPviii_param_4];
	cvt.rn.f64.u32 	%fd1503, %r429;
	div.rn.f64 	%fd1504, %fd1503, 0d4008000000000000;
	mov.u32 	%r62, %tid.y;
	mad.lo.s32 	%r63, %r60, %r61, %r62;
	cvt.rn.f64.u32 	%fd1505, %r63;
	add.f64 	%fd1506, %fd1504, %fd1505;
	cvt.rn.f64.s32 	%fd1507, %r427;
	div.rn.f64 	%fd1508, %fd1506, %fd1507;
	add.f64 	%fd1509, %fd1508, %fd1508;
	mov.f64 	%fd1510, 0d3FF0000000000000;
	sub.f64 	%fd1511, %fd1510, %fd1509;
	mul.f64 	%fd26, %fd1487, %fd1511;
	mul.f64 	%fd27, %fd1488, %fd1511;
	mul.f64 	%fd28, %fd1489, %fd1511;
	mul.f64 	%fd29, %fd1490, %fd1511;
	mov.b32 	%r430, 1;
$L__BB0_2:
	ld.param.u32 	%r426, [_Z18cudaRaytraceKernelPK5Scene8Matrix4DPviii_param_3];
	setp.lt.s32 	%p14, %r3, 1;
	cvt.rn.f64.u32 	%fd1513, %r430;
	div.rn.f64 	%fd1514, %fd1513, 0d4008000000000000;
	mov.u32 	%r64, %ntid.x;
	mov.u32 	%r65, %ctaid.x;
	mov.u32 	%r66, %tid.x;
	mad.lo.s32 	%r67, %r64, %r65, %r66;
	cvt.rn.f64.s32 	%fd1515, %r67;
	add.f64 	%fd1516, %fd1514, %fd1515;
	cvt.rn.f64.s32 	%fd1517, %r426;
	div.rn.f64 	%fd1518, %fd1516, %fd1517;
	fma.rn.f64 	%fd1519, %fd1518, 0d4000000000000000, 0dBFF0000000000000;
	fma.rn.f64 	%fd1520, %fd1483, %fd1519, %fd26;
	fma.rn.f64 	%fd1521, %fd1491, 0d0000000000000000, %fd1520;
	add.f64 	%fd1522, %fd1495, %fd1521;
	fma.rn.f64 	%fd1523, %fd1484, %fd1519, %fd27;
	fma.rn.f64 	%fd1524, %fd1492, 0d0000000000000000, %fd1523;
	add.f64 	%fd1525, %fd1496, %fd1524;
	fma.rn.f64 	%fd1526, %fd1485, %fd1519, %fd28;
	fma.rn.f64 	%fd1527, %fd1493, 0d0000000000000000, %fd1526;
	add.f64 	%fd1528, %fd1497, %fd1527;
	fma.rn.f64 	%fd1529, %fd1486, %fd1519, %fd29;
	fma.rn.f64 	%fd1530, %fd1494, 0d0000000000000000, %fd1529;
	add.f64 	%fd1531, %fd1498, %fd1530;
	add.f64 	%fd1532, %fd1491, %fd1520;
	add.f64 	%fd1533, %fd1495, %fd1532;
	add.f64 	%fd1534, %fd1492, %fd1523;
	add.f64 	%fd1535, %fd1496, %fd1534;
	add.f64 	%fd1536, %fd1493, %fd1526;
	add.f64 	%fd1537, %fd1497, %fd1536;
	add.f64 	%fd1538, %fd1494, %fd1529;
	add.f64 	%fd1539, %fd1498, %fd1538;
	div.rn.f64 	%fd55, %fd1522, %fd1531;
	div.rn.f64 	%fd56, %fd1525, %fd1531;
	div.rn.f64 	%fd57, %fd1528, %fd1531;
	div.rn.f64 	%fd1540, %fd1533, %fd1539;
	div.rn.f64 	%fd1541, %fd1535, %fd1539;
	div.rn.f64 	%fd1542, %fd1537, %fd1539;
	sub.f64 	%fd58, %fd1540, %fd55;
	sub.f64 	%fd59, %fd1541, %fd56;
	sub.f64 	%fd60, %fd1542, %fd57;
	mov.b64 	%rd171, 0;
	mov.f64 	%fd8552, 0d7FEFFFFFFFFFFFFF;
	@%p14 bra 	$L__BB0_52;
	ld.param.u64 	%rd137, [_Z18cudaRaytraceKernelPK5Scene8Matrix4DPviii_param_0];
	neg.s32 	%r431, %r3;
	cvta.to.global.u64 	%rd30, %rd137;
	add.s64 	%rd169, %rd30, 264;
	mov.f64 	%fd8552, 0d7FEFFFFFFFFFFFFF;
	mov.b64 	%rd171, 0;
$L__BB0_4:
	ld.global.f64 	%fd1545, [%rd169+-128];
	ld.global.f64 	%fd1546, [%rd169+-96];
	mul.f64 	%fd1547, %fd56, %fd1546;
	fma.rn.f64 	%fd1548, %fd55, %fd1545, %fd1547;
	ld.global.f64 	%fd1549, [%rd169+-64];
	fma.rn.f64 	%fd1550, %fd57, %fd1549, %fd1548;
	ld.global.f64 	%fd1551, [%rd169+-32];
	add.f64 	%fd62, %fd1551, %fd1550;
	ld.global.f64 	%fd1552, [%rd169+-120];
	ld.global.f64 	%fd1553, [%rd169+-88];
	mul.f64 	%fd1554, %fd56, %fd1553;
	fma.rn.f64 	%fd1555, %fd55, %fd1552, %fd1554;
	ld.global.f64 	%fd1556, [%rd169+-56];
	fma.rn.f64 	%fd1557, %fd57, %fd1556, %fd1555;
	ld.global.f64 	%fd1558, [%rd169+-24];
	add.f64 	%fd63, %fd1558, %fd1557;
	ld.global.f64 	%fd1559, [%rd169+-112];
	ld.global.f64 	%fd1560, [%rd169+-80];
	mul.f64 	%fd1561, %fd56, %fd1560;
	fma.rn.f64 	%fd1562, %fd55, %fd1559, %fd1561;
	ld.global.f64 	%fd1563, [%rd169+-48];
	fma.rn.f64 	%fd1564, %fd57, %fd1563, %fd1562;
	ld.global.f64 	%fd1565, [%rd169+-16];
	add.f64 	%fd64, %fd1565, %fd1564;
	mul.f64 	%fd1566, %fd59, %fd1546;
	fma.rn.f64 	%fd1567, %fd58, %fd1545, %fd1566;
	fma.rn.f64 	%fd65, %fd60, %fd1549, %fd1567;
	mul.f64 	%fd1568, %fd59, %fd1553;
	fma.rn.f64 	%fd1569, %fd58, %fd1552, %fd1568;
	fma.rn.f64 	%fd66, %fd60, %fd1556, %fd1569;
	mul.f64 	%fd1570, %fd59, %fd1560;
	fma.rn.f64 	%fd1571, %fd58, %fd1559, %fd1570;
	fma.rn.f64 	%fd67, %fd60, %fd1563, %fd1571;
	ld.global.u32 	%r68, [%rd169];
	mov.f64 	%fd8547, 0d7FEFFFFFFFFFFFFF;
	setp.eq.s32 	%p15, %r68, 3;
	mov.f64 	%fd8432, 0d7FEFFFFFFFFFFFFF;
	@%p15 bra 	$L__BB0_9;
	setp.eq.s32 	%p16, %r68, 2;
	@%p16 bra 	$L__BB0_8;
	setp.ne.s32 	%p17, %r68, 1;
	@%p17 bra 	$L__BB0_51;
	fma.rn.f64 	%fd1750, %fd62, 0d0000000000000000, %fd63;
	fma.rn.f64 	%fd1751, %fd64, 0d0000000000000000, %fd1750;
	mov.f64 	%fd1752, 0d0000000000000000;
	sub.f64 	%fd1753, %fd1752, %fd1751;
	fma.rn.f64 	%fd1754, %fd65, 0d0000000000000000, %fd66;
	fma.rn.f64 	%fd1755, %fd67, 0d0000000000000000, %fd1754;
	div.rn.f64 	%fd8547, %fd1753, %fd1755;
	bra.uni 	$L__BB0_51;
$L__BB0_8:
	mul.f64 	%fd1724, %fd66, %fd66;
	fma.rn.f64 	%fd1725, %fd65, %fd65, %fd1724;
	fma.rn.f64 	%fd1726, %fd67, %fd67, %fd1725;
	mul.f64 	%fd1727, %fd63, %fd66;
	fma.rn.f64 	%fd1728, %fd62, %fd65, %fd1727;
	fma.rn.f64 	%fd1729, %fd64, %fd67, %fd1728;
	add.f64 	%fd1730, %fd1729, %fd1729;
	mul.f64 	%fd1731, %fd63, %fd63;
	fma.rn.f64 	%fd1732, %fd62, %fd62, %fd1731;
	fma.rn.f64 	%fd1733, %fd64, %fd64, %fd1732;
	add.f64 	%fd1734, %fd1733, 0dBFF0000000000000;
	mul.f64 	%fd1735, %fd1726, 0dC010000000000000;
	mul.f64 	%fd1736, %fd1734, %fd1735;
	fma.rn.f64 	%fd1737, %fd1730, %fd1730, %fd1736;
	sqrt.rn.f64 	%fd1738, %fd1737;
	add.f64 	%fd1739, %fd1726, %fd1726;
	neg.f64 	%fd1740, %fd1730;
	sub.f64 	%fd1741, %fd1740, %fd1738;
	div.rn.f64 	%fd1742, %fd1741, %fd1739;
	sub.f64 	%fd1743, %fd1738, %fd1730;
	div.rn.f64 	%fd1744, %fd1743, %fd1739;
	setp.ge.f64 	%p66, %fd1742, 0d0000000000000000;
	setp.lt.f64 	%p67, %fd1742, 0d7FEFFFFFFFFFFFFF;
	selp.f64 	%fd1746, %fd1742, 0d7FEFFFFFFFFFFFFF, %p67;
	selp.f64 	%fd1747, %fd1746, 0d7FEFFFFFFFFFFFFF, %p66;
	setp.ge.f64 	%p68, %fd1744, 0d0000000000000000;
	setp.lt.f64 	%p69, %fd1744, %fd1747;
	selp.f64 	%fd1749, %fd1744, %fd1747, %p69;
	selp.f64 	%fd8547, %fd1749, %fd1747, %p68;
	bra.uni 	$L__BB0_51;
$L__BB0_9:
	mul.f64 	%fd1573, %fd63, 0d0000000000000000;
	sub.f64 	%fd1574, %fd1573, %fd62;
	mul.f64 	%fd70, %fd64, 0d0000000000000000;
	add.f64 	%fd1575, %fd1574, %fd70;
	mov.f64 	%fd1576, 0d3FF0000000000000;
	sub.f64 	%fd1577, %fd1576, %fd1575;
	mul.f64 	%fd1578, %fd66, 0d0000000000000000;
	sub.f64 	%fd1579, %fd1578, %fd65;
	mul.f64 	%fd71, %fd67, 0d0000000000000000;
	add.f64 	%fd1580, %fd1579, %fd71;
	div.rn.f64 	%fd72, %fd1577, %fd1580;
	setp.lt.f64 	%p18, %fd72, 0d0000000000000000;
	setp.gt.f64 	%p19, %fd72, 0d7FEFFFFFFFFFFFFF;
	or.pred  	%p20, %p18, %p19;
	mov.f64 	%fd8547, %fd8432;
	@%p20 bra 	$L__BB0_16;
	fma.rn.f64 	%fd73, %fd65, %fd72, %fd62;
	fma.rn.f64 	%fd74, %fd66, %fd72, %fd63;
	fma.rn.f64 	%fd1582, %fd67, %fd72, %fd64;
	fma.rn.f64 	%fd1583, %fd74, 0d0000000000000000, %fd73;
	mul.f64 	%fd75, %fd1582, 0d0000000000000000;
	add.f64 	%fd1584, %fd1583, %fd75;
	add.f64 	%fd1585, %fd1584, 0dBFF0000000000000;
	setp.gt.f64 	%p21, %fd1585, 0d0000000000000000;
	mov.f64 	%fd8547, %fd8432;
	@%p21 bra 	$L__BB0_16;
	mul.f64 	%fd76, %fd73, 0d0000000000000000;
	sub.f64 	%fd1587, %fd76, %fd74;
	add.f64 	%fd1588, %fd1587, %fd75;
	add.f64 	%fd1589, %fd1588, 0dBFF0000000000000;
	setp.gt.f64 	%p22, %fd1589, 0d0000000000000000;
	mov.f64 	%fd8547, %fd8432;
	@%p22 bra 	$L__BB0_16;
	add.f64 	%fd1591, %fd76, %fd74;
	add.f64 	%fd1592, %fd1591, %fd75;
	add.f64 	%fd1593, %fd1592, 0dBFF0000000000000;
	setp.gt.f64 	%p23, %fd1593, 0d0000000000000000;
	mov.f64 	%fd8547, %fd8432;
	@%p23 bra 	$L__BB0_16;
	fma.rn.f64 	%fd1595, %fd66, %fd72, %fd63;
	fma.rn.f64 	%fd77, %fd1595, 0d0000000000000000, %fd76;
	fma.rn.f64 	%fd78, %fd67, %fd72, %fd64;
	sub.f64 	%fd1596, %fd77, %fd78;
	add.f64 	%fd1597, %fd1596, 0dBFF0000000000000;
	setp.gt.f64 	%p24, %fd1597, 0d0000000000000000;
	mov.f64 	%fd8547, %fd8432;
	@%p24 bra 	$L__BB0_16;
	add.f64 	%fd1599, %fd77, %fd78;
	add.f64 	%fd1600, %fd1599, 0dBFF0000000000000;
	setp.gt.f64 	%p25, %fd1600, 0d0000000000000000;
	mov.f64 	%fd8547, %fd8432;
	@%p25 bra 	$L__BB0_16;
	mov.f64 	%fd8547, %fd72;
$L__BB0_16:
	fma.rn.f64 	%fd1601, %fd63, 0d0000000000000000, %fd62;
	add.f64 	%fd1602, %fd1601, %fd70;
	mov.f64 	%fd1603, 0d3FF0000000000000;
	sub.f64 	%fd1604, %fd1603, %fd1602;
	fma.rn.f64 	%fd1605, %fd66, 0d0000000000000000, %fd65;
	add.f64 	%fd1606, %fd1605, %fd71;
	div.rn.f64 	%fd80, %fd1604, %fd1606;
	setp.lt.f64 	%p26, %fd80, 0d0000000000000000;
	setp.gt.f64 	%p27, %fd80, %fd8547;
	or.pred  	%p28, %p26, %p27;
	@%p28 bra 	$L__BB0_23;
	fma.rn.f64 	%fd81, %fd65, %fd80, %fd62;
	fma.rn.f64 	%fd82, %fd66, %fd80, %fd63;
	fma.rn.f64 	%fd1607, %fd67, %fd80, %fd64;
	mul.f64 	%fd1608, %fd82, 0d0000000000000000;
	sub.f64 	%fd1609, %fd1608, %fd81;
	fma.rn.f64 	%fd1610, %fd1607, 0d0000000000000000, %fd1609;
	add.f64 	%fd1611, %fd1610, 0dBFF0000000000000;
	setp.gt.f64 	%p29, %fd1611, 0d0000000000000000;
	@%p29 bra 	$L__BB0_23;
	mul.f64 	%fd83, %fd81, 0d0000000000000000;
	sub.f64 	%fd1612, %fd83, %fd82;
	fma.rn.f64 	%fd1613, %fd67, %fd80, %fd64;
	mul.f64 	%fd84, %fd1613, 0d0000000000000000;
	add.f64 	%fd1614, %fd1612, %fd84;
	add.f64 	%fd1615, %fd1614, 0dBFF0000000000000;
	setp.gt.f64 	%p30, %fd1615, 0d0000000000000000;
	@%p30 bra 	$L__BB0_23;
	add.f64 	%fd1616, %fd83, %fd82;
	add.f64 	%fd1617, %fd1616, %fd84;
	add.f64 	%fd1618, %fd1617, 0dBFF0000000000000;
	setp.gt.f64 	%p31, %fd1618, 0d0000000000000000;
	@%p31 bra 	$L__BB0_23;
	fma.rn.f64 	%fd1619, %fd66, %fd80, %fd63;
	fma.rn.f64 	%fd85, %fd1619, 0d0000000000000000, %fd83;
	fma.rn.f64 	%fd86, %fd67, %fd80, %fd64;
	sub.f64 	%fd1620, %fd85, %fd86;
	add.f64 	%fd1621, %fd1620, 0dBFF0000000000000;
	setp.gt.f64 	%p32, %fd1621, 0d0000000000000000;
	@%p32 bra 	$L__BB0_23;
	add.f64 	%fd1622, %fd85, %fd86;
	add.f64 	%fd1623, %fd1622, 0dBFF0000000000000;
	setp.gt.f64 	%p33, %fd1623, 0d0000000000000000;
	@%p33 bra 	$L__BB0_23;
	mov.f64 	%fd8547, %fd80;
$L__BB0_23:
	mul.f64 	%fd1624, %fd62, 0d0000000000000000;
	sub.f64 	%fd1625, %fd1624, %fd63;
	fma.rn.f64 	%fd1626, %fd64, 0d0000000000000000, %fd1625;
	mov.f64 	%fd1627, 0d3FF0000000000000;
	sub.f64 	%fd1628, %fd1627, %fd1626;
	mul.f64 	%fd1629, %fd65, 0d0000000000000000;
	sub.f64 	%fd1630, %fd1629, %fd66;
	add.f64 	%fd1631, %fd1630, %fd71;
	div.rn.f64 	%fd88, %fd1628, %fd1631;
	setp.lt.f64 	%p34, %fd88, 0d0000000000000000;
	setp.gt.f64 	%p35, %fd88, %fd8547;
	or.pred  	%p36, %p34, %p35;
	@%p36 bra 	$L__BB0_30;
	fma.rn.f64 	%fd1632, %fd65, %fd88, %fd62;
	fma.rn.f64 	%fd1633, %fd66, %fd88, %fd63;
	fma.rn.f64 	%fd1634, %fd67, %fd88, %fd64;
	mul.f64 	%fd1635, %fd1633, 0d0000000000000000;
	sub.f64 	%fd1636, %fd1635, %fd1632;
	fma.rn.f64 	%fd1637, %fd1634, 0d0000000000000000, %fd1636;
	add.f64 	%fd1638, %fd1637, 0dBFF0000000000000;
	setp.gt.f64 	%p37, %fd1638, 0d0000000000000000;
	@%p37 bra 	$L__BB0_30;
	fma.rn.f64 	%fd1639, %fd66, %fd88, %fd63;
	fma.rn.f64 	%fd89, %fd65, %fd88, %fd62;
	fma.rn.f64 	%fd1640, %fd1639, 0d0000000000000000, %fd89;
	fma.rn.f64 	%fd1641, %fd67, %fd88, %fd64;
	fma.rn.f64 	%fd1642, %fd1641, 0d0000000000000000, %fd1640;
	add.f64 	%fd1643, %fd1642, 0dBFF0000000000000;
	setp.gt.f64 	%p38, %fd1643, 0d0000000000000000;
	@%p38 bra 	$L__BB0_30;
	fma.rn.f64 	%fd1644, %fd66, %fd88, %fd63;
	fma.rn.f64 	%fd1645, %fd89, 0d0000000000000000, %fd1644;
	fma.rn.f64 	%fd1646, %fd67, %fd88, %fd64;
	fma.rn.f64 	%fd1647, %fd1646, 0d0000000000000000, %fd1645;
	add.f64 	%fd1648, %fd1647, 0dBFF0000000000000;
	setp.gt.f64 	%p39, %fd1648, 0d0000000000000000;
	@%p39 bra 	$L__BB0_30;
	fma.rn.f64 	%fd1649, %fd65, %fd88, %fd62;
	fma.rn.f64 	%fd1650, %fd66, %fd88, %fd63;
	mul.f64 	%fd1651, %fd1650, 0d0000000000000000;
	fma.rn.f64 	%fd90, %fd1649, 0d0000000000000000, %fd1651;
	fma.rn.f64 	%fd1652, %fd67, %fd88, %fd64;
	sub.f64 	%fd1653, %fd90, %fd1652;
	add.f64 	%fd1654, %fd1653, 0dBFF0000000000000;
	setp.gt.f64 	%p40, %fd1654, 0d0000000000000000;
	@%p40 bra 	$L__BB0_30;
	fma.rn.f64 	%fd1655, %fd67, %fd88, %fd64;
	add.f64 	%fd1656, %fd90, %fd1655;
	add.f64 	%fd1657, %fd1656, 0dBFF0000000000000;
	setp.gt.f64 	%p41, %fd1657, 0d0000000000000000;
	@%p41 bra 	$L__BB0_30;
	mov.f64 	%fd8547, %fd88;
$L__BB0_30:
	mul.f64 	%fd92, %fd62, 0d0000000000000000;
	add.f64 	%fd1658, %fd92, %fd63;
	fma.rn.f64 	%fd1659, %fd64, 0d0000000000000000, %fd1658;
	mov.f64 	%fd1660, 0d3FF0000000000000;
	sub.f64 	%fd1661, %fd1660, %fd1659;
	fma.rn.f64 	%fd1662, %fd65, 0d0000000000000000, %fd66;
	add.f64 	%fd1663, %fd1662, %fd71;
	div.rn.f64 	%fd93, %fd1661, %fd1663;
	setp.lt.f64 	%p42, %fd93, 0d0000000000000000;
	setp.gt.f64 	%p43, %fd93, %fd8547;
	or.pred  	%p44, %p42, %p43;
	@%p44 bra 	$L__BB0_37;
	fma.rn.f64 	%fd94, %fd65, %fd93, %fd62;
	fma.rn.f64 	%fd1664, %fd66, %fd93, %fd63;
	fma.rn.f64 	%fd1665, %fd67, %fd93, %fd64;
	mul.f64 	%fd95, %fd1664, 0d0000000000000000;
	sub.f64 	%fd1666, %fd95, %fd94;
	fma.rn.f64 	%fd1667, %fd1665, 0d0000000000000000, %fd1666;
	add.f64 	%fd1668, %fd1667, 0dBFF0000000000000;
	setp.gt.f64 	%p45, %fd1668, 0d0000000000000000;
	@%p45 bra 	$L__BB0_37;
	add.f64 	%fd1669, %fd94, %fd95;
	fma.rn.f64 	%fd1670, %fd67, %fd93, %fd64;
	mul.f64 	%fd96, %fd1670, 0d0000000000000000;
	add.f64 	%fd1671, %fd1669, %fd96;
	add.f64 	%fd1672, %fd1671, 0dBFF0000000000000;
	setp.gt.f64 	%p46, %fd1672, 0d0000000000000000;
	@%p46 bra 	$L__BB0_37;
	mul.f64 	%fd97, %fd94, 0d0000000000000000;
	fma.rn.f64 	%fd1673, %fd66, %fd93, %fd63;
	sub.f64 	%fd1674, %fd97, %fd1673;
	add.f64 	%fd1675, %fd1674, %fd96;
	add.f64 	%fd1676, %fd1675, 0dBFF0000000000000;
	setp.gt.f64 	%p47, %fd1676, 0d0000000000000000;
	@%p47 bra 	$L__BB0_37;
	add.f64 	%fd98, %fd97, %fd95;
	fma.rn.f64 	%fd99, %fd67, %fd93, %fd64;
	sub.f64 	%fd1677, %fd98, %fd99;
	add.f64 	%fd1678, %fd1677, 0dBFF0000000000000;
	setp.gt.f64 	%p48, %fd1678, 0d0000000000000000;
	@%p48 bra 	$L__BB0_37;
	add.f64 	%fd1679, %fd98, %fd99;
	add.f64 	%fd1680, %fd1679, 0dBFF0000000000000;
	setp.gt.f64 	%p49, %fd1680, 0d0000000000000000;
	@%p49 bra 	$L__BB0_37;
	mov.f64 	%fd8547, %fd93;
$L__BB0_37:
	fma.rn.f64 	%fd1681, %fd63, 0d0000000000000000, %fd92;
	sub.f64 	%fd1682, %fd64, %fd1681;
	add.f64 	%fd1683, %fd1682, 0d3FF0000000000000;
	mul.f64 	%fd1684, %fd66, 0d0000000000000000;
	fma.rn.f64 	%fd101, %fd65, 0d0000000000000000, %fd1684;
	sub.f64 	%fd1685, %fd101, %fd67;
	div.rn.f64 	%fd102, %fd1683, %fd1685;
	setp.lt.f64 	%p50, %fd102, 0d0000000000000000;
	setp.gt.f64 	%p51, %fd102, %fd8547;
	or.pred  	%p52, %p50, %p51;
	@%p52 bra 	$L__BB0_44;
	fma.rn.f64 	%fd103, %fd65, %fd102, %fd62;
	fma.rn.f64 	%fd104, %fd66, %fd102, %fd63;
	fma.rn.f64 	%fd1686, %fd67, %fd102, %fd64;
	mul.f64 	%fd105, %fd104, 0d0000000000000000;
	sub.f64 	%fd1687, %fd105, %fd103;
	mul.f64 	%fd106, %fd1686, 0d0000000000000000;
	add.f64 	%fd1688, %fd1687, %fd106;
	add.f64 	%fd1689, %fd1688, 0dBFF0000000000000;
	setp.gt.f64 	%p53, %fd1689, 0d0000000000000000;
	@%p53 bra 	$L__BB0_44;
	add.f64 	%fd1690, %fd103, %fd105;
	add.f64 	%fd1691, %fd1690, %fd106;
	add.f64 	%fd1692, %fd1691, 0dBFF0000000000000;
	setp.gt.f64 	%p54, %fd1692, 0d0000000000000000;
	@%p54 bra 	$L__BB0_44;
	mul.f64 	%fd107, %fd103, 0d0000000000000000;
	sub.f64 	%fd1693, %fd107, %fd104;
	add.f64 	%fd1694, %fd1693, %fd106;
	add.f64 	%fd1695, %fd1694, 0dBFF0000000000000;
	setp.gt.f64 	%p55, %fd1695, 0d0000000000000000;
	@%p55 bra 	$L__BB0_44;
	add.f64 	%fd1696, %fd107, %fd104;
	add.f64 	%fd1697, %fd1696, %fd106;
	add.f64 	%fd1698, %fd1697, 0dBFF0000000000000;
	setp.gt.f64 	%p56, %fd1698, 0d0000000000000000;
	@%p56 bra 	$L__BB0_44;
	add.f64 	%fd1699, %fd107, %fd105;
	fma.rn.f64 	%fd1700, %fd67, %fd102, %fd64;
	add.f64 	%fd1701, %fd1699, %fd1700;
	add.f64 	%fd1702, %fd1701, 0dBFF0000000000000;
	setp.gt.f64 	%p57, %fd1702, 0d0000000000000000;
	@%p57 bra 	$L__BB0_44;
	mov.f64 	%fd8547, %fd102;
$L__BB0_44:
	mul.f64 	%fd1703, %fd63, 0d0000000000000000;
	fma.rn.f64 	%fd1704, %fd62, 0d0000000000000000, %fd1703;
	add.f64 	%fd1705, %fd1704, %fd64;
	mov.f64 	%fd1706, 0d3FF0000000000000;
	sub.f64 	%fd1707, %fd1706, %fd1705;
	add.f64 	%fd1708, %fd101, %fd67;
	div.rn.f64 	%fd109, %fd1707, %fd1708;
	setp.lt.f64 	%p58, %fd109, 0d0000000000000000;
	setp.gt.f64 	%p59, %fd109, %fd8547;
	or.pred  	%p60, %p58, %p59;
	@%p60 bra 	$L__BB0_51;
	fma.rn.f64 	%fd110, %fd65, %fd109, %fd62;
	fma.rn.f64 	%fd111, %fd66, %fd109, %fd63;
	fma.rn.f64 	%fd112, %fd67, %fd109, %fd64;
	mul.f64 	%fd113, %fd111, 0d0000000000000000;
	sub.f64 	%fd1709, %fd113, %fd110;
	mul.f64 	%fd114, %fd112, 0d0000000000000000;
	add.f64 	%fd1710, %fd1709, %fd114;
	add.f64 	%fd1711, %fd1710, 0dBFF0000000000000;
	setp.gt.f64 	%p61, %fd1711, 0d0000000000000000;
	@%p61 bra 	$L__BB0_51;
	add.f64 	%fd1712, %fd110, %fd113;
	add.f64 	%fd1713, %fd1712, %fd114;
	add.f64 	%fd1714, %fd1713, 0dBFF0000000000000;
	setp.gt.f64 	%p62, %fd1714, 0d0000000000000000;
	@%p62 bra 	$L__BB0_51;
	mul.f64 	%fd115, %fd110, 0d0000000000000000;
	sub.f64 	%fd1715, %fd115, %fd111;
	add.f64 	%fd1716, %fd1715, %fd114;
	add.f64 	%fd1717, %fd1716, 0dBFF0000000000000;
	setp.gt.f64 	%p63, %fd1717, 0d0000000000000000;
	@%p63 bra 	$L__BB0_51;
	add.f64 	%fd1718, %fd115, %fd111;
	add.f64 	%fd1719, %fd1718, %fd114;
	add.f64 	%fd1720, %fd1719, 0dBFF0000000000000;
	setp.gt.f64 	%p64, %fd1720, 0d0000000000000000;
	@%p64 bra 	$L__BB0_51;
	add.f64 	%fd1721, %fd115, %fd113;
	sub.f64 	%fd1722, %fd1721, %fd112;
	add.f64 	%fd1723, %fd1722, 0dBFF0000000000000;
	setp.gt.f64 	%p65, %fd1723, 0d0000000000000000;
	@%p65 bra 	$L__BB0_51;
	mov.f64 	%fd8547, %fd109;
$L__BB0_51:
	setp.ge.f64 	%p70, %fd8547, 0d0000000000000000;
	setp.lt.f64 	%p71, %fd8547, %fd8552;
	and.pred  	%p72, %p70, %p71;
	selp.f64 	%fd8552, %fd8547, %fd8552, %p72;
	add.s64 	%rd31, %rd169, -256;
	selp.b64 	%rd171, %rd31, %rd171, %p72;
	add.s32 	%r431, %r431, 1;
	setp.ne.s32 	%p73, %r431, 0;
	add.s64 	%rd169, %rd169, 272;
	@%p73 bra 	$L__BB0_4;
$L__BB0_52:
	setp.eq.f64 	%p74, %fd8552, 0d7FEFFFFFFFFFFFFF;
	mov.f64 	%fd9022, 0d0000000000000000;
	mov.f64 	%fd8434, 0d0000000000000000;
	mov.f64 	%fd9023, %fd9022;
	mov.f64 	%fd9024, %fd9022;
	mov.f64 	%fd9025, %fd9022;
	@%p74 bra 	$L__BB0_1138;
	fma.rn.f64 	%fd119, %fd58, %fd8552, %fd55;
	fma.rn.f64 	%fd120, %fd59, %fd8552, %fd56;
	fma.rn.f64 	%fd121, %fd60, %fd8552, %fd57;
	mov.f64 	%fd1759, 0d4024000000000000;
	sub.f64 	%fd1760, %fd1759, %fd119;
	sub.f64 	%fd1761, %fd1759, %fd120;
	mov.f64 	%fd1762, 0dC024000000000000;
	sub.f64 	%fd1763, %fd1762, %fd121;
	abs.f64 	%fd1764, %fd1760;
	abs.f64 	%fd1765, %fd1761;
	abs.f64 	%fd1766, %fd1763;
	add.f64 	%fd1767, %fd1764, %fd1765;
	add.f64 	%fd1768, %fd1766, %fd1767;
	min.f64 	%fd1769, %fd1764, %fd1765;
	max.f64 	%fd1770, %fd1764, %fd1765;
	min.f64 	%fd1771, %fd1770, %fd1766;
	max.f64 	%fd1772, %fd1770, %fd1766;
	{
	.reg .b32 %temp; 
	mov.b64 	{%temp, %r70}, %fd1772;
	}
	and.b32  	%r71, %r70, -4194304;
	xor.b32  	%r72, %r71, 2144337920;
	mov.b32 	%r73, 0;
	mov.b64 	%fd1773, {%r73, %r72};
	mul.f64 	%fd1774, %fd1771, %fd1773;
	mul.f64 	%fd1775, %fd1769, %fd1773;
	mul.f64 	%fd1776, %fd1772, %fd1773;
	mul.f64 	%fd1777, %fd1774, %fd1774;
	fma.rn.f64 	%fd1778, %fd1775, %fd1775, %fd1777;
	fma.rn.f64 	%fd1779, %fd1776, %fd1776, %fd1778;
	rsqrt.approx.ftz.f64 	%fd1780, %fd1779;
	mul.rn.f64 	%fd1781, %fd1780, %fd1780;
	neg.f64 	%fd1782, %fd1781;
	fma.rn.f64 	%fd1783, %fd1779, %fd1782, 0d3FF0000000000000;
	fma.rn.f64 	%fd1784, %fd1783, 0d3FD8000000000000, 0d3FE0000000000000;
	mul.rn.f64 	%fd1785, %fd1783, %fd1780;
	fma.rn.f64 	%fd1786, %fd1784, %fd1785, %fd1780;
	mul.f64 	%fd1787, %fd1773, %fd1786;
	setp.gt.f64 	%p75, %fd1768, 0d0000000000000000;
	add.f64 	%fd1788, %fd1768, 0d7FF0000000000000;
	selp.f64 	%fd1789, %fd1787, %fd1788, %p75;
	setp.eq.f64 	%p76, %fd1772, 0d7FF0000000000000;
	selp.f64 	%fd1790, 0d0000000000000000, %fd1789, %p76;
	mul.f64 	%fd122, %fd1760, %fd1790;
	mul.f64 	%fd123, %fd1761, %fd1790;
	mul.f64 	%fd124, %fd1763, %fd1790;
	ld.global.f64 	%fd1791, [%rd171+128];
	ld.global.f64 	%fd1792, [%rd171+160];
	mul.f64 	%fd1793, %fd56, %fd1792;
	fma.rn.f64 	%fd1794, %fd55, %fd1791, %fd1793;
	ld.global.f64 	%fd1795, [%rd171+192];
	fma.rn.f64 	%fd1796, %fd57, %fd1795, %fd1794;
	ld.global.f64 	%fd1797, [%rd171+224];
	add.f64 	%fd125, %fd1797, %fd1796;
	ld.global.f64 	%fd1798, [%rd171+136];
	ld.global.f64 	%fd1799, [%rd171+168];
	mul.f64 	%fd1800, %fd56, %fd1799;
	fma.rn.f64 	%fd1801, %fd55, %fd1798, %fd1800;
	ld.global.f64 	%fd1802, [%rd171+200];
	fma.rn.f64 	%fd1803, %fd57, %fd1802, %fd1801;
	ld.global.f64 	%fd1804, [%rd171+232];
	add.f64 	%fd126, %fd1804, %fd1803;
	ld.global.f64 	%fd1805, [%rd171+144];
	ld.global.f64 	%fd1806, [%rd171+176];
	mul.f64 	%fd1807, %fd56, %fd1806;
	fma.rn.f64 	%fd1808, %fd55, %fd1805, %fd1807;
	ld.global.f64 	%fd1809, [%rd171+208];
	fma.rn.f64 	%fd1810, %fd57, %fd1809, %fd1808;
	ld.global.f64 	%fd1811, [%rd171+240];
	add.f64 	%fd127, %fd1811, %fd1810;
	mul.f64 	%fd1812, %fd59, %fd1792;
	fma.rn.f64 	%fd1813, %fd58, %fd1791, %fd1812;
	fma.rn.f64 	%fd128, %fd60, %fd1795, %fd1813;
	mul.f64 	%fd1814, %fd59, %fd1799;
	fma.rn.f64 	%fd1815, %fd58, %fd1798, %fd1814;
	fma.rn.f64 	%fd129, %fd60, %fd1802, %fd1815;
	mul.f64 	%fd1816, %fd59, %fd1806;
	fma.rn.f64 	%fd1817, %fd58, %fd1805, %fd1816;
	fma.rn.f64 	%fd130, %fd60, %fd1809, %fd1817;
	ld.global.u32 	%r69, [%rd171+256];
	mov.f64 	%fd8577, 0d3FF0000000000000;
	mov.f64 	%fd8576, 0d0000000000000000;
	setp.eq.s32 	%p77, %r69, 3;
	mov.f64 	%fd8560, 0d7FEFFFFFFFFFFFFF;
	@%p77 bra 	$L__BB0_56;
	setp.ne.s32 	%p78, %r69, 2;
	mov.f64 	%fd8578, %fd8434;
	@%p78 bra 	$L__BB0_98;
	mul.f64 	%fd1818, %fd129, %fd129;
	fma.rn.f64 	%fd1819, %fd128, %fd128, %fd1818;
	fma.rn.f64 	%fd1820, %fd130, %fd130, %fd1819;
	mul.f64 	%fd1821, %fd126, %fd129;
	fma.rn.f64 	%fd1822, %fd125, %fd128, %fd1821;
	fma.rn.f64 	%fd1823, %fd127, %fd130, %fd1822;
	add.f64 	%fd1824, %fd1823, %fd1823;
	mul.f64 	%fd1825, %fd126, %fd126;
	fma.rn.f64 	%fd1826, %fd125, %fd125, %fd1825;
	fma.rn.f64 	%fd1827, %fd127, %fd127, %fd1826;
	add.f64 	%fd1828, %fd1827, 0dBFF0000000000000;
	mul.f64 	%fd1829, %fd1820, 0dC010000000000000;
	mul.f64 	%fd1830, %fd1828, %fd1829;
	fma.rn.f64 	%fd1831, %fd1824, %fd1824, %fd1830;
	sqrt.rn.f64 	%fd1832, %fd1831;
	add.f64 	%fd1833, %fd1820, %fd1820;
	neg.f64 	%fd1834, %fd1824;
	sub.f64 	%fd1835, %fd1834, %fd1832;
	div.rn.f64 	%fd1836, %fd1835, %fd1833;
	sub.f64 	%fd1837, %fd1832, %fd1824;
	div.rn.f64 	%fd1838, %fd1837, %fd1833;
	setp.ge.f64 	%p79, %fd1836, 0d0000000000000000;
	setp.lt.f64 	%p80, %fd1836, 0d7FEFFFFFFFFFFFFF;
	selp.f64 	%fd1840, %fd1836, 0d7FEFFFFFFFFFFFFF, %p80;
	selp.f64 	%fd1841, %fd1840, 0d7FEFFFFFFFFFFFFF, %p79;
	setp.ge.f64 	%p81, %fd1838, 0d0000000000000000;
	setp.lt.f64 	%p82, %fd1838, %fd1841;
	selp.f64 	%fd1843, %fd1838, %fd1841, %p82;
	selp.f64 	%fd1844, %fd1843, %fd1841, %p81;
	fma.rn.f64 	%fd8578, %fd128, %fd1844, %fd125;
	fma.rn.f64 	%fd8577, %fd129, %fd1844, %fd126;
	fma.rn.f64 	%fd8576, %fd130, %fd1844, %fd127;
	bra.uni 	$L__BB0_98;
$L__BB0_56:
	mul.f64 	%fd1846, %fd126, 0d0000000000000000;
	sub.f64 	%fd1847, %fd1846, %fd125;
	mul.f64 	%fd134, %fd127, 0d0000000000000000;
	add.f64 	%fd1848, %fd1847, %fd134;
	mov.f64 	%fd1849, 0d3FF0000000000000;
	sub.f64 	%fd1850, %fd1849, %fd1848;
	mul.f64 	%fd1851, %fd129, 0d0000000000000000;
	sub.f64 	%fd1852, %fd1851, %fd128;
	fma.rn.f64 	%fd1853, %fd130, 0d0000000000000000, %fd1852;
	div.rn.f64 	%fd135, %fd1850, %fd1853;
	setp.lt.f64 	%p83, %fd135, 0d0000000000000000;
	setp.gt.f64 	%p84, %fd135, 0d7FEFFFFFFFFFFFFF;
	or.pred  	%p85, %p83, %p84;
	@%p85 bra 	$L__BB0_63;
	fma.rn.f64 	%fd136, %fd128, %fd135, %fd125;
	fma.rn.f64 	%fd137, %fd129, %fd135, %fd126;
	fma.rn.f64 	%fd138, %fd130, %fd135, %fd127;
	mul.f64 	%fd139, %fd137, 0d0000000000000000;
	add.f64 	%fd1855, %fd136, %fd139;
	mul.f64 	%fd140, %fd138, 0d0000000000000000;
	add.f64 	%fd1856, %fd1855, %fd140;
	add.f64 	%fd1857, %fd1856, 0dBFF0000000000000;
	setp.gt.f64 	%p86, %fd1857, 0d0000000000000000;
	@%p86 bra 	$L__BB0_63;
	mul.f64 	%fd141, %fd136, 0d0000000000000000;
	sub.f64 	%fd1859, %fd141, %fd137;
	add.f64 	%fd1860, %fd1859, %fd140;
	add.f64 	%fd1861, %fd1860, 0dBFF0000000000000;
	setp.gt.f64 	%p87, %fd1861, 0d0000000000000000;
	@%p87 bra 	$L__BB0_63;
	add.f64 	%fd1863, %fd141, %fd137;
	add.f64 	%fd1864, %fd1863, %fd140;
	add.f64 	%fd1865, %fd1864, 0dBFF0000000000000;
	setp.gt.f64 	%p88, %fd1865, 0d0000000000000000;
	@%p88 bra 	$L__BB0_63;
	add.f64 	%fd142, %fd141, %fd139;
	sub.f64 	%fd1867, %fd142, %fd138;
	add.f64 	%fd1868, %fd1867, 0dBFF0000000000000;
	setp.gt.f64 	%p89, %fd1868, 0d0000000000000000;
	@%p89 bra 	$L__BB0_63;
	add.f64 	%fd1870, %fd142, %fd138;
	add.f64 	%fd1871, %fd1870, 0dBFF0000000000000;
	setp.gt.f64 	%p90, %fd1871, 0d0000000000000000;
	@%p90 bra 	$L__BB0_63;
	mov.f64 	%fd8559, 0dBFF0000000000000;
	mov.f64 	%fd8557, 0d0000000000000000;
	mov.f64 	%fd8558, %fd8557;
	mov.f64 	%fd8560, %fd135;
$L__BB0_63:
	fma.rn.f64 	%fd1874, %fd126, 0d0000000000000000, %fd125;
	add.f64 	%fd1875, %fd1874, %fd134;
	mov.f64 	%fd1876, 0d3FF0000000000000;
	sub.f64 	%fd1877, %fd1876, %fd1875;
	fma.rn.f64 	%fd1878, %fd129, 0d0000000000000000, %fd128;
	fma.rn.f64 	%fd1879, %fd130, 0d0000000000000000, %fd1878;
	div.rn.f64 	%fd147, %fd1877, %fd1879;
	setp.lt.f64 	%p91, %fd147, 0d0000000000000000;
	setp.gt.f64 	%p92, %fd147, %fd8560;
	or.pred  	%p93, %p91, %p92;
	@%p93 bra 	$L__BB0_70;
	fma.rn.f64 	%fd148, %fd128, %fd147, %fd125;
	fma.rn.f64 	%fd149, %fd129, %fd147, %fd126;
	fma.rn.f64 	%fd150, %fd130, %fd147, %fd127;
	mul.f64 	%fd151, %fd149, 0d0000000000000000;
	sub.f64 	%fd1880, %fd151, %fd148;
	mul.f64 	%fd152, %fd150, 0d0000000000000000;
	add.f64 	%fd1881, %fd1880, %fd152;
	add.f64 	%fd1882, %fd1881, 0dBFF0000000000000;
	setp.gt.f64 	%p94, %fd1882, 0d0000000000000000;
	@%p94 bra 	$L__BB0_70;
	mul.f64 	%fd153, %fd148, 0d0000000000000000;
	sub.f64 	%fd1883, %fd153, %fd149;
	add.f64 	%fd1884, %fd1883, %fd152;
	add.f64 	%fd1885, %fd1884, 0dBFF0000000000000;
	setp.gt.f64 	%p95, %fd1885, 0d0000000000000000;
	@%p95 bra 	$L__BB0_70;
	add.f64 	%fd1886, %fd153, %fd149;
	add.f64 	%fd1887, %fd1886, %fd152;
	add.f64 	%fd1888, %fd1887, 0dBFF0000000000000;
	setp.gt.f64 	%p96, %fd1888, 0d0000000000000000;
	@%p96 bra 	$L__BB0_70;
	add.f64 	%fd154, %fd153, %fd151;
	sub.f64 	%fd1889, %fd154, %fd150;
	add.f64 	%fd1890, %fd1889, 0dBFF0000000000000;
	setp.gt.f64 	%p97, %fd1890, 0d0000000000000000;
	@%p97 bra 	$L__BB0_70;
	add.f64 	%fd1891, %fd154, %fd150;
	add.f64 	%fd1892, %fd1891, 0dBFF0000000000000;
	setp.gt.f64 	%p98, %fd1892, 0d0000000000000000;
	@%p98 bra 	$L__BB0_70;
	mov.f64 	%fd8559, 0d3FF0000000000000;
	mov.f64 	%fd8557, 0d0000000000000000;
	mov.f64 	%fd8558, %fd8557;
	mov.f64 	%fd8560, %fd147;
$L__BB0_70:
	mul.f64 	%fd1895, %fd125, 0d0000000000000000;
	sub.f64 	%fd1896, %fd1895, %fd126;
	fma.rn.f64 	%fd1897, %fd127, 0d0000000000000000, %fd1896;
	mov.f64 	%fd1898, 0d3FF0000000000000;
	sub.f64 	%fd1899, %fd1898, %fd1897;
	mul.f64 	%fd1900, %fd128, 0d0000000000000000;
	sub.f64 	%fd1901, %fd1900, %fd129;
	fma.rn.f64 	%fd1902, %fd130, 0d0000000000000000, %fd1901;
	div.rn.f64 	%fd159, %fd1899, %fd1902;
	setp.lt.f64 	%p99, %fd159, 0d0000000000000000;
	setp.gt.f64 	%p100, %fd159, %fd8560;
	or.pred  	%p101, %p99, %p100;
	@%p101 bra 	$L__BB0_77;
	fma.rn.f64 	%fd160, %fd128, %fd159, %fd125;
	fma.rn.f64 	%fd161, %fd129, %fd159, %fd126;
	fma.rn.f64 	%fd162, %fd130, %fd159, %fd127;
	mul.f64 	%fd163, %fd161, 0d0000000000000000;
	sub.f64 	%fd1903, %fd163, %fd160;
	mul.f64 	%fd164, %fd162, 0d0000000000000000;
	add.f64 	%fd1904, %fd1903, %fd164;
	add.f64 	%fd1905, %fd1904, 0dBFF0000000000000;
	setp.gt.f64 	%p102, %fd1905, 0d0000000000000000;
	@%p102 bra 	$L__BB0_77;
	add.f64 	%fd1906, %fd160, %fd163;
	add.f64 	%fd1907, %fd1906, %fd164;
	add.f64 	%fd1908, %fd1907, 0dBFF0000000000000;
	setp.gt.f64 	%p103, %fd1908, 0d0000000000000000;
	@%p103 bra 	$L__BB0_77;
	mul.f64 	%fd165, %fd160, 0d0000000000000000;
	add.f64 	%fd1909, %fd165, %fd161;
	add.f64 	%fd1910, %fd1909, %fd164;
	add.f64 	%fd1911, %fd1910, 0dBFF0000000000000;
	setp.gt.f64 	%p104, %fd1911, 0d0000000000000000;
	@%p104 bra 	$L__BB0_77;
	add.f64 	%fd166, %fd165, %fd163;
	sub.f64 	%fd1912, %fd166, %fd162;
	add.f64 	%fd1913, %fd1912, 0dBFF0000000000000;
	setp.gt.f64 	%p105, %fd1913, 0d0000000000000000;
	@%p105 bra 	$L__BB0_77;
	add.f64 	%fd1914, %fd166, %fd162;
	add.f64 	%fd1915, %fd1914, 0dBFF0000000000000;
	setp.gt.f64 	%p106, %fd1915, 0d0000000000000000;
	@%p106 bra 	$L__BB0_77;
	mov.f64 	%fd8558, 0dBFF0000000000000;
	mov.f64 	%fd8557, 0d0000000000000000;
	mov.f64 	%fd8559, %fd8557;
	mov.f64 	%fd8560, %fd159;
$L__BB0_77:
	fma.rn.f64 	%fd1918, %fd125, 0d0000000000000000, %fd126;
	fma.rn.f64 	%fd1919, %fd127, 0d0000000000000000, %fd1918;
	mov.f64 	%fd1920, 0d3FF0000000000000;
	sub.f64 	%fd1921, %fd1920, %fd1919;
	fma.rn.f64 	%fd1922, %fd128, 0d0000000000000000, %fd129;
	fma.rn.f64 	%fd1923, %fd130, 0d0000000000000000, %fd1922;
	div.rn.f64 	%fd171, %fd1921, %fd1923;
	setp.lt.f64 	%p107, %fd171, 0d0000000000000000;
	setp.gt.f64 	%p108, %fd171, %fd8560;
	or.pred  	%p109, %p107, %p108;
	@%p109 bra 	$L__BB0_84;
	fma.rn.f64 	%fd172, %fd128, %fd171, %fd125;
	fma.rn.f64 	%fd173, %fd129, %fd171, %fd126;
	fma.rn.f64 	%fd174, %fd130, %fd171, %fd127;
	mul.f64 	%fd175, %fd173, 0d0000000000000000;
	sub.f64 	%fd1924, %fd175, %fd172;
	mul.f64 	%fd176, %fd174, 0d0000000000000000;
	add.f64 	%fd1925, %fd1924, %fd176;
	add.f64 	%fd1926, %fd1925, 0dBFF0000000000000;
	setp.gt.f64 	%p110, %fd1926, 0d0000000000000000;
	@%p110 bra 	$L__BB0_84;
	add.f64 	%fd1927, %fd172, %fd175;
	add.f64 	%fd1928, %fd1927, %fd176;
	add.f64 	%fd1929, %fd1928, 0dBFF0000000000000;
	setp.gt.f64 	%p111, %fd1929, 0d0000000000000000;
	@%p111 bra 	$L__BB0_84;
	mul.f64 	%fd177, %fd172, 0d0000000000000000;
	sub.f64 	%fd1930, %fd177, %fd173;
	add.f64 	%fd1931, %fd1930, %fd176;
	add.f64 	%fd1932, %fd1931, 0dBFF0000000000000;
	setp.gt.f64 	%p112, %fd1932, 0d0000000000000000;
	@%p112 bra 	$L__BB0_84;
	add.f64 	%fd178, %fd177, %fd175;
	sub.f64 	%fd1933, %fd178, %fd174;
	add.f64 	%fd1934, %fd1933, 0dBFF0000000000000;
	setp.gt.f64 	%p113, %fd1934, 0d0000000000000000;
	@%p113 bra 	$L__BB0_84;
	add.f64 	%fd1935, %fd178, %fd174;
	add.f64 	%fd1936, %fd1935, 0dBFF0000000000000;
	setp.gt.f64 	%p114, %fd1936, 0d0000000000000000;
	@%p114 bra 	$L__BB0_84;
	mov.f64 	%fd8558, 0d3FF0000000000000;
	mov.f64 	%fd8557, 0d0000000000000000;
	mov.f64 	%fd8559, %fd8557;
	mov.f64 	%fd8560, %fd171;
$L__BB0_84:
	mul.f64 	%fd1939, %fd126, 0d0000000000000000;
	fma.rn.f64 	%fd1940, %fd125, 0d0000000000000000, %fd1939;
	sub.f64 	%fd1941, %fd127, %fd1940;
	add.f64 	%fd1942, %fd1941, 0d3FF0000000000000;
	mul.f64 	%fd1943, %fd129, 0d0000000000000000;
	fma.rn.f64 	%fd1944, %fd128, 0d0000000000000000, %fd1943;
	sub.f64 	%fd1945, %fd1944, %fd130;
	div.rn.f64 	%fd183, %fd1942, %fd1945;
	setp.lt.f64 	%p115, %fd183, 0d0000000000000000;
	setp.gt.f64 	%p116, %fd183, %fd8560;
	or.pred  	%p117, %p115, %p116;
	@%p117 bra 	$L__BB0_91;
	fma.rn.f64 	%fd184, %fd128, %fd183, %fd125;
	fma.rn.f64 	%fd185, %fd129, %fd183, %fd126;
	fma.rn.f64 	%fd1946, %fd130, %fd183, %fd127;
	mul.f64 	%fd186, %fd185, 0d0000000000000000;
	sub.f64 	%fd1947, %fd186, %fd184;
	mul.f64 	%fd187, %fd1946, 0d0000000000000000;
	add.f64 	%fd1948, %fd1947, %fd187;
	add.f64 	%fd1949, %fd1948, 0dBFF0000000000000;
	setp.gt.f64 	%p118, %fd1949, 0d0000000000000000;
	@%p118 bra 	$L__BB0_91;
	add.f64 	%fd1950, %fd184, %fd186;
	add.f64 	%fd1951, %fd1950, %fd187;
	add.f64 	%fd1952, %fd1951, 0dBFF0000000000000;
	setp.gt.f64 	%p119, %fd1952, 0d0000000000000000;
	@%p119 bra 	$L__BB0_91;
	mul.f64 	%fd188, %fd184, 0d0000000000000000;
	sub.f64 	%fd1953, %fd188, %fd185;
	add.f64 	%fd1954, %fd1953, %fd187;
	add.f64 	%fd1955, %fd1954, 0dBFF0000000000000;
	setp.gt.f64 	%p120, %fd1955, 0d0000000000000000;
	@%p120 bra 	$L__BB0_91;
	add.f64 	%fd1956, %fd188, %fd185;
	add.f64 	%fd1957, %fd1956, %fd187;
	add.f64 	%fd1958, %fd1957, 0dBFF0000000000000;
	setp.gt.f64 	%p121, %fd1958, 0d0000000000000000;
	@%p121 bra 	$L__BB0_91;
	add.f64 	%fd1959, %fd188, %fd186;
	fma.rn.f64 	%fd1960, %fd130, %fd183, %fd127;
	add.f64 	%fd1961, %fd1959, %fd1960;
	add.f64 	%fd1962, %fd1961, 0dBFF0000000000000;
	setp.gt.f64 	%p122, %fd1962, 0d0000000000000000;
	@%p122 bra 	$L__BB0_91;
	mov.f64 	%fd8558, 0d0000000000000000;
	mov.f64 	%fd8557, 0dBFF0000000000000;
	mov.f64 	%fd8559, %fd8558;
	mov.f64 	%fd8560, %fd183;
$L__BB0_91:
	mul.f64 	%fd1965, %fd126, 0d0000000000000000;
	fma.rn.f64 	%fd1966, %fd125, 0d0000000000000000, %fd1965;
	add.f64 	%fd1967, %fd1966, %fd127;
	mov.f64 	%fd1968, 0d3FF0000000000000;
	sub.f64 	%fd1969, %fd1968, %fd1967;
	mul.f64 	%fd1970, %fd129, 0d0000000000000000;
	fma.rn.f64 	%fd1971, %fd128, 0d0000000000000000, %fd1970;
	add.f64 	%fd1972, %fd1971, %fd130;
	div.rn.f64 	%fd193, %fd1969, %fd1972;
	setp.lt.f64 	%p123, %fd193, 0d0000000000000000;
	setp.gt.f64 	%p124, %fd193, %fd8560;
	or.pred  	%p125, %p123, %p124;
	mov.f64 	%fd8576, %fd8557;
	mov.f64 	%fd8577, %fd8558;
	mov.f64 	%fd8578, %fd8559;
	@%p125 bra 	$L__BB0_98;
	fma.rn.f64 	%fd194, %fd128, %fd193, %fd125;
	fma.rn.f64 	%fd195, %fd129, %fd193, %fd126;
	fma.rn.f64 	%fd196, %fd130, %fd193, %fd127;
	mul.f64 	%fd197, %fd195, 0d0000000000000000;
	sub.f64 	%fd1973, %fd197, %fd194;
	mul.f64 	%fd198, %fd196, 0d0000000000000000;
	add.f64 	%fd1974, %fd1973, %fd198;
	add.f64 	%fd1975, %fd1974, 0dBFF0000000000000;
	setp.gt.f64 	%p126, %fd1975, 0d0000000000000000;
	mov.f64 	%fd8576, %fd8557;
	mov.f64 	%fd8577, %fd8558;
	mov.f64 	%fd8578, %fd8559;
	@%p126 bra 	$L__BB0_98;
	add.f64 	%fd1976, %fd194, %fd197;
	add.f64 	%fd1977, %fd1976, %fd198;
	add.f64 	%fd1978, %fd1977, 0dBFF0000000000000;
	setp.gt.f64 	%p127, %fd1978, 0d0000000000000000;
	mov.f64 	%fd8576, %fd8557;
	mov.f64 	%fd8577, %fd8558;
	mov.f64 	%fd8578, %fd8559;
	@%p127 bra 	$L__BB0_98;
	mul.f64 	%fd199, %fd194, 0d0000000000000000;
	sub.f64 	%fd1979, %fd199, %fd195;
	add.f64 	%fd1980, %fd1979, %fd198;
	add.f64 	%fd1981, %fd1980, 0dBFF0000000000000;
	setp.gt.f64 	%p128, %fd1981, 0d0000000000000000;
	mov.f64 	%fd8576, %fd8557;
	mov.f64 	%fd8577, %fd8558;
	mov.f64 	%fd8578, %fd8559;
	@%p128 bra 	$L__BB0_98;
	add.f64 	%fd1982, %fd199, %fd195;
	add.f64 	%fd1983, %fd1982, %fd198;
	add.f64 	%fd1984, %fd1983, 0dBFF0000000000000;
	setp.gt.f64 	%p129, %fd1984, 0d0000000000000000;
	mov.f64 	%fd8576, %fd8557;
	mov.f64 	%fd8577, %fd8558;
	mov.f64 	%fd8578, %fd8559;
	@%p129 bra 	$L__BB0_98;
	add.f64 	%fd1985, %fd199, %fd197;
	sub.f64 	%fd1986, %fd1985, %fd196;
	add.f64 	%fd1987, %fd1986, 0dBFF0000000000000;
	setp.gt.f64 	%p130, %fd1987, 0d0000000000000000;
	mov.f64 	%fd8576, %fd8557;
	mov.f64 	%fd8577, %fd8558;
	mov.f64 	%fd8578, %fd8559;
	@%p130 bra 	$L__BB0_98;
	mov.f64 	%fd8558, 0d0000000000000000;
	mov.f64 	%fd8557, 0d3FF0000000000000;
	mov.f64 	%fd8559, %fd8558;
	mov.f64 	%fd8576, %fd8557;
	mov.f64 	%fd8577, %fd8558;
	mov.f64 	%fd8578, %fd8434;
$L__BB0_98:
	ld.global.f64 	%fd1992, [%rd171];
	ld.global.f64 	%fd1993, [%rd171+32];
	mul.f64 	%fd1994, %fd8577, %fd1993;
	fma.rn.f64 	%fd1995, %fd8578, %fd1992, %fd1994;
	ld.global.f64 	%fd1996, [%rd171+64];
	fma.rn.f64 	%fd1997, %fd8576, %fd1996, %fd1995;
	ld.global.f64 	%fd1998, [%rd171+8];
	ld.global.f64 	%fd1999, [%rd171+40];
	mul.f64 	%fd2000, %fd8577, %fd1999;
	fma.rn.f64 	%fd2001, %fd8578, %fd1998, %fd2000;
	ld.global.f64 	%fd2002, [%rd171+72];
	fma.rn.f64 	%fd2003, %fd8576, %fd2002, %fd2001;
	ld.global.f64 	%fd2004, [%rd171+16];
	ld.global.f64 	%fd2005, [%rd171+48];
	mul.f64 	%fd2006, %fd8577, %fd2005;
	fma.rn.f64 	%fd2007, %fd8578, %fd2004, %fd2006;
	ld.global.f64 	%fd2008, [%rd171+80];
	fma.rn.f64 	%fd2009, %fd8576, %fd2008, %fd2007;
	abs.f64 	%fd2010, %fd1997;
	abs.f64 	%fd2011, %fd2003;
	abs.f64 	%fd2012, %fd2009;
	add.f64 	%fd2013, %fd2010, %fd2011;
	add.f64 	%fd2014, %fd2013, %fd2012;
	min.f64 	%fd2015, %fd2010, %fd2011;
	max.f64 	%fd2016, %fd2010, %fd2011;
	min.f64 	%fd2017, %fd2016, %fd2012;
	max.f64 	%fd2018, %fd2016, %fd2012;
	{
	.reg .b32 %temp; 
	mov.b64 	{%temp, %r75}, %fd2018;
	}
	and.b32  	%r76, %r75, -4194304;
	xor.b32  	%r77, %r76, 2144337920;
	mov.b32 	%r78, 0;
	mov.b64 	%fd2019, {%r78, %r77};
	mul.f64 	%fd2020, %fd2017, %fd2019;
	mul.f64 	%fd2021, %fd2015, %fd2019;
	mul.f64 	%fd2022, %fd2018, %fd2019;
	mul.f64 	%fd2023, %fd2020, %fd2020;
	fma.rn.f64 	%fd2024, %fd2021, %fd2021, %fd2023;
	fma.rn.f64 	%fd2025, %fd2022, %fd2022, %fd2024;
	rsqrt.approx.ftz.f64 	%fd2026, %fd2025;
	mul.rn.f64 	%fd2027, %fd2026, %fd2026;
	neg.f64 	%fd2028, %fd2027;
	fma.rn.f64 	%fd2029, %fd2025, %fd2028, 0d3FF0000000000000;
	fma.rn.f64 	%fd2030, %fd2029, 0d3FD8000000000000, 0d3FE0000000000000;
	mul.rn.f64 	%fd2031, %fd2029, %fd2026;
	fma.rn.f64 	%fd2032, %fd2030, %fd2031, %fd2026;
	mul.f64 	%fd2033, %fd2019, %fd2032;
	setp.gt.f64 	%p131, %fd2014, 0d0000000000000000;
	add.f64 	%fd2034, %fd2014, 0d7FF0000000000000;
	selp.f64 	%fd2035, %fd2033, %fd2034, %p131;
	setp.eq.f64 	%p132, %fd2018, 0d7FF0000000000000;
	selp.f64 	%fd2036, 0d0000000000000000, %fd2035, %p132;
	mul.f64 	%fd206, %fd1997, %fd2036;
	mul.f64 	%fd207, %fd2003, %fd2036;
	mul.f64 	%fd208, %fd2009, %fd2036;
	ld.global.u32 	%r74, [%rd171+264];
	mov.f64 	%fd8585, 0d0000000000000000;
	mov.f64 	%fd8579, 0d3FF0000000000000;
	setp.eq.s32 	%p133, %r74, 2;
	mov.f64 	%fd8582, 0d3FF0000000000000;
	mov.f64 	%fd8583, 0d3FF0000000000000;
	mov.f64 	%fd8584, 0d3FF0000000000000;
	mov.f64 	%fd8586, 0d0000000000000000;
	mov.f64 	%fd8587, 0d3FF0000000000000;
	@%p133 bra 	$L__BB0_102;
	setp.ne.s32 	%p134, %r74, 1;
	mov.f64 	%fd8580, %fd8579;
	mov.f64 	%fd8581, %fd8579;
	@%p134 bra 	$L__BB0_103;
	ld.global.u32 	%r9, [%rd171+268];
	setp.eq.s32 	%p138, %r9, 0;
	mov.f64 	%fd8585, 0d0000000000000000;
	mov.f64 	%fd8579, 0d3FF0000000000000;
	mov.f64 	%fd8580, %fd8579;
	mov.f64 	%fd8581, %fd8579;
	@%p138 bra 	$L__BB0_103;
	ld.param.u64 	%rd138, [_Z18cudaRaytraceKernelPK5Scene8Matrix4DPviii_param_0];
	cvt.s64.s32 	%rd32, %r9;
	cvta.to.global.u64 	%rd33, %rd138;
	add.s64 	%rd34, %rd33, %rd32;
	ld.global.v2.f64 	{%fd8581, %fd8580}, [%rd34+32];
	ld.global.f64 	%fd8579, [%rd34+48];
	ld.global.v2.f64 	{%fd8584, %fd8583}, [%rd34+64];
	ld.global.f64 	%fd8582, [%rd34+80];
	ld.global.f64 	%fd8585, [%rd34+120];
	ld.global.f64 	%fd8586, [%rd34+152];
	ld.global.f64 	%fd8587, [%rd34+160];
	bra.uni 	$L__BB0_103;
$L__BB0_102:
	cvt.rmi.f64.f64 	%fd2039, %fd119;
	sub.f64 	%fd2040, %fd119, %fd2039;
	setp.geu.f64 	%p135, %fd2040, 0d3FE0000000000000;
	cvt.rmi.f64.f64 	%fd2041, %fd121;
	sub.f64 	%fd2042, %fd121, %fd2041;
	setp.geu.f64 	%p136, %fd2042, 0d3FE0000000000000;
	xor.pred  	%p137, %p135, %p136;
	selp.u32 	%r79, 1, 0, %p137;
	cvt.rn.f64.u32 	%fd8579, %r79;
	mov.f64 	%fd8585, 0d3FF0000000000000;
	mov.f64 	%fd8580, %fd8579;
	mov.f64 	%fd8581, %fd8579;
$L__BB0_103:
	abs.f64 	%fd2045, %fd58;
	abs.f64 	%fd2046, %fd59;
	abs.f64 	%fd2047, %fd60;
	add.f64 	%fd2048, %fd2045, %fd2046;
	add.f64 	%fd2049, %fd2047, %fd2048;
	min.f64 	%fd2050, %fd2045, %fd2046;
	max.f64 	%fd2051, %fd2045, %fd2046;
	min.f64 	%fd2052, %fd2051, %fd2047;
	max.f64 	%fd2053, %fd2051, %fd2047;
	{
	.reg .b32 %temp; 
	mov.b64 	{%temp, %r80}, %fd2053;
	}
	and.b32  	%r81, %r80, -4194304;
	xor.b32  	%r82, %r81, 2144337920;
	mov.b32 	%r83, 0;
	mov.b64 	%fd2054, {%r83, %r82};
	mul.f64 	%fd2055, %fd2052, %fd2054;
	mul.f64 	%fd2056, %fd2050, %fd2054;
	mul.f64 	%fd2057, %fd2053, %fd2054;
	mul.f64 	%fd2058, %fd2055, %fd2055;
	fma.rn.f64 	%fd2059, %fd2056, %fd2056, %fd2058;
	fma.rn.f64 	%fd2060, %fd2057, %fd2057, %fd2059;
	rsqrt.approx.ftz.f64 	%fd2061, %fd2060;
	mul.rn.f64 	%fd2062, %fd2061, %fd2061;
	neg.f64 	%fd2063, %fd2062;
	fma.rn.f64 	%fd2064, %fd2060, %fd2063, 0d3FF0000000000000;
	fma.rn.f64 	%fd2065, %fd2064, 0d3FD8000000000000, 0d3FE0000000000000;
	mul.rn.f64 	%fd2066, %fd2064, %fd2061;
	fma.rn.f64 	%fd2067, %fd2065, %fd2066, %fd2061;
	mul.f64 	%fd2068, %fd2054, %fd2067;
	setp.gt.f64 	%p139, %fd2049, 0d0000000000000000;
	add.f64 	%fd2069, %fd2049, 0d7FF0000000000000;
	selp.f64 	%fd2070, %fd2068, %fd2069, %p139;
	setp.eq.f64 	%p140, %fd2053, 0d7FF0000000000000;
	selp.f64 	%fd2071, 0d0000000000000000, %fd2070, %p140;
	mul.f64 	%fd228, %fd58, %fd2071;
	mul.f64 	%fd229, %fd59, %fd2071;
	mul.f64 	%fd230, %fd60, %fd2071;
	mul.f64 	%fd231, %fd206, %fd228;
	fma.rn.f64 	%fd2072, %fd207, %fd229, %fd231;
	mul.f64 	%fd232, %fd208, %fd230;
	add.f64 	%fd2073, %fd232, %fd2072;
	add.f64 	%fd2074, %fd2073, %fd2073;
	mul.f64 	%fd2075, %fd206, %fd2074;
	mul.f64 	%fd2076, %fd207, %fd2074;
	mul.f64 	%fd2077, %fd208, %fd2074;
	sub.f64 	%fd233, %fd228, %fd2075;
	sub.f64 	%fd234, %fd229, %fd2076;
	sub.f64 	%fd235, %fd230, %fd2077;
	setp.lt.f64 	%p141, %fd2073, 0dBFF0000000000000;
	setp.gt.f64 	%p142, %fd2073, 0d3FF0000000000000;
	selp.f64 	%fd2078, 0d3FF0000000000000, %fd2073, %p142;
	selp.f64 	%fd2079, 0dBFF0000000000000, %fd2078, %p141;
	setp.geu.f64 	%p143, %fd2079, 0d0000000000000000;
	@%p143 bra 	$L__BB0_105;
	fma.rn.f64 	%fd2085, %fd207, %fd229, %fd231;
	add.f64 	%fd2086, %fd232, %fd2085;
	setp.lt.f64 	%p146, %fd2086, 0dBFF0000000000000;
	setp.gt.f64 	%p147, %fd2086, 0d3FF0000000000000;
	selp.f64 	%fd2087, 0d3FF0000000000000, %fd2086, %p147;
	selp.f64 	%fd2088, 0dBFF0000000000000, %fd2087, %p146;
	neg.f64 	%fd8591, %fd2088;
	mov.f64 	%fd8592, 0d3FF0000000000000;
	mov.f64 	%fd8588, %fd208;
	mov.f64 	%fd8589, %fd207;
	mov.f64 	%fd8590, %fd206;
	mov.f64 	%fd8593, %fd8587;
	bra.uni 	$L__BB0_106;
$L__BB0_105:
	fma.rn.f64 	%fd2081, %fd207, %fd229, %fd231;
	add.f64 	%fd2082, %fd232, %fd2081;
	setp.lt.f64 	%p144, %fd2082, 0dBFF0000000000000;
	setp.gt.f64 	%p145, %fd2082, 0d3FF0000000000000;
	selp.f64 	%fd2083, 0d3FF0000000000000, %fd2082, %p145;
	selp.f64 	%fd8591, 0dBFF0000000000000, %fd2083, %p144;
	neg.f64 	%fd8590, %fd206;
	neg.f64 	%fd8589, %fd207;
	neg.f64 	%fd8588, %fd208;
	mov.f64 	%fd8593, 0d3FF0000000000000;
	mov.f64 	%fd8592, %fd8587;
$L__BB0_106:
	div.rn.f64 	%fd247, %fd8592, %fd8593;
	mul.f64 	%fd2092, %fd247, %fd247;
	mul.f64 	%fd2093, %fd8591, %fd8591;
	mov.f64 	%fd2094, 0d3FF0000000000000;
	sub.f64 	%fd2095, %fd2094, %fd2093;
	mul.f64 	%fd2096, %fd2095, %fd2092;
	sub.f64 	%fd2097, %fd2094, %fd2096;
	setp.lt.f64 	%p148, %fd2097, 0d0000000000000000;
	mov.f64 	%fd8594, 0d0000000000000000;
	mov.f64 	%fd8595, %fd8594;
	mov.f64 	%fd8596, %fd8594;
	@%p148 bra 	$L__BB0_108;
	mul.f64 	%fd2098, %fd8591, %fd247;
	mul.f64 	%fd2099, %fd8591, %fd8591;
	mov.f64 	%fd2100, 0d3FF0000000000000;
	sub.f64 	%fd2101, %fd2100, %fd2099;
	mul.f64 	%fd2102, %fd247, %fd247;
	mul.f64 	%fd2103, %fd2101, %fd2102;
	sub.f64 	%fd2104, %fd2100, %fd2103;
	sqrt.rn.f64 	%fd2105, %fd2104;
	sub.f64 	%fd2106, %fd2098, %fd2105;
	mul.f64 	%fd2107, %fd8590, %fd2106;
	mul.f64 	%fd2108, %fd8589, %fd2106;
	mul.f64 	%fd2109, %fd8588, %fd2106;
	fma.rn.f64 	%fd8594, %fd228, %fd247, %fd2107;
	fma.rn.f64 	%fd8595, %fd229, %fd247, %fd2108;
	fma.rn.f64 	%fd8596, %fd230, %fd247, %fd2109;
$L__BB0_108:
	ld.param.u64 	%rd139, [_Z18cudaRaytraceKernelPK5Scene8Matrix4DPviii_param_0];
	mul.f64 	%fd2110, %fd123, %fd207;
	fma.rn.f64 	%fd2111, %fd122, %fd206, %fd2110;
	fma.rn.f64 	%fd257, %fd124, %fd208, %fd2111;
	mul.f64 	%fd2112, %fd123, %fd234;
	fma.rn.f64 	%fd2113, %fd122, %fd233, %fd2112;
	fma.rn.f64 	%fd258, %fd124, %fd235, %fd2113;
	fma.rn.f64 	%fd259, %fd206, 0d3F1A36E2EB1C432D, %fd119;
	fma.rn.f64 	%fd260, %fd208, 0d3F1A36E2EB1C432D, %fd121;
	cvta.to.global.u64 	%rd35, %rd139;
	ld.global.u32 	%r10, [%rd35+4];
	setp.lt.s32 	%p150, %r10, 1;
	mov.pred 	%p1526, 0;
	@%p150 bra 	$L__BB0_158;
	mov.b32 	%r432, 0;
$L__BB0_110:
	ld.param.u64 	%rd140, [_Z18cudaRaytraceKernelPK5Scene8Matrix4DPviii_param_0];
	cvta.to.global.u64 	%rd36, %rd140;
	mul.wide.u32 	%rd37, %r432, 272;
	add.s64 	%rd38, %rd36, %rd37;
	ld.global.f64 	%fd2115, [%rd38+136];
	ld.global.f64 	%fd2116, [%rd38+168];
	fma.rn.f64 	%fd2117, %fd207, 0d3F1A36E2EB1C432D, %fd120;
	mul.f64 	%fd2118, %fd2117, %fd2116;
	fma.rn.f64 	%fd2119, %fd259, %fd2115, %fd2118;
	ld.global.f64 	%fd2120, [%rd38+200];
	fma.rn.f64 	%fd2121, %fd260, %fd2120, %fd2119;
	ld.global.f64 	%fd2122, [%rd38+232];
	add.f64 	%fd261, %fd2122, %fd2121;
	ld.global.f64 	%fd2123, [%rd38+144];
	ld.global.f64 	%fd2124, [%rd38+176];
	mul.f64 	%fd2125, %fd2117, %fd2124;
	fma.rn.f64 	%fd2126, %fd259, %fd2123, %fd2125;
	ld.global.f64 	%fd2127, [%rd38+208];
	fma.rn.f64 	%fd2128, %fd260, %fd2127, %fd2126;
	ld.global.f64 	%fd2129, [%rd38+240];
	add.f64 	%fd262, %fd2129, %fd2128;
	ld.global.f64 	%fd2130, [%rd38+152];
	ld.global.f64 	%fd2131, [%rd38+184];
	mul.f64 	%fd2132, %fd2117, %fd2131;
	fma.rn.f64 	%fd2133, %fd259, %fd2130, %fd2132;
	ld.global.f64 	%fd2134, [%rd38+216];
	fma.rn.f64 	%fd2135, %fd260, %fd2134, %fd2133;
	ld.global.f64 	%fd2136, [%rd38+248];
	add.f64 	%fd263, %fd2136, %fd2135;
	mul.f64 	%fd2137, %fd123, %fd2116;
	fma.rn.f64 	%fd2138, %fd122, %fd2115, %fd2137;
	fma.rn.f64 	%fd264, %fd124, %fd2120, %fd2138;
	mul.f64 	%fd2139, %fd123, %fd2124;
	fma.rn.f64 	%fd2140, %fd122, %fd2123, %fd2139;
	fma.rn.f64 	%fd265, %fd124, %fd2127, %fd2140;
	mul.f64 	%fd2141, %fd123, %fd2131;
	fma.rn.f64 	%fd2142, %fd122, %fd2130, %fd2141;
	fma.rn.f64 	%fd266, %fd124, %fd2134, %fd2142;
	ld.global.u32 	%r85, [%rd38+264];
	mov.f64 	%fd8598, 0d7FEFFFFFFFFFFFFF;
	setp.eq.s32 	%p151, %r85, 3;
	mov.f64 	%fd8440, 0d7FEFFFFFFFFFFFFF;
	@%p151 bra 	$L__BB0_115;
	setp.eq.s32 	%p152, %r85, 2;
	@%p152 bra 	$L__BB0_114;
	setp.ne.s32 	%p153, %r85, 1;
	@%p153 bra 	$L__BB0_157;
	fma.rn.f64 	%fd2380, %fd261, 0d0000000000000000, %fd262;
	fma.rn.f64 	%fd2381, %fd263, 0d0000000000000000, %fd2380;
	mov.f64 	%fd2382, 0d0000000000000000;
	sub.f64 	%fd2383, %fd2382, %fd2381;
	fma.rn.f64 	%fd2384, %fd264, 0d0000000000000000, %fd265;
	fma.rn.f64 	%fd2385, %fd266, 0d0000000000000000, %fd2384;
	div.rn.f64 	%fd8598, %fd2383, %fd2385;
	bra.uni 	$L__BB0_157;
$L__BB0_114:
	mul.f64 	%fd2354, %fd265, %fd265;
	fma.rn.f64 	%fd2355, %fd264, %fd264, %fd2354;
	fma.rn.f64 	%fd2356, %fd266, %fd266, %fd2355;
	mul.f64 	%fd2357, %fd262, %fd265;
	fma.rn.f64 	%fd2358, %fd261, %fd264, %fd2357;
	fma.rn.f64 	%fd2359, %fd263, %fd266, %fd2358;
	add.f64 	%fd2360, %fd2359, %fd2359;
	mul.f64 	%fd2361, %fd262, %fd262;
	fma.rn.f64 	%fd2362, %fd261, %fd261, %fd2361;
	fma.rn.f64 	%fd2363, %fd263, %fd263, %fd2362;
	add.f64 	%fd2364, %fd2363, 0dBFF0000000000000;
	mul.f64 	%fd2365, %fd2356, 0dC010000000000000;
	mul.f64 	%fd2366, %fd2364, %fd2365;
	fma.rn.f64 	%fd2367, %fd2360, %fd2360, %fd2366;
	sqrt.rn.f64 	%fd2368, %fd2367;
	add.f64 	%fd2369, %fd2356, %fd2356;
	neg.f64 	%fd2370, %fd2360;
	sub.f64 	%fd2371, %fd2370, %fd2368;
	div.rn.f64 	%fd2372, %fd2371, %fd2369;
	sub.f64 	%fd2373, %fd2368, %fd2360;
	div.rn.f64 	%fd2374, %fd2373, %fd2369;
	setp.ge.f64 	%p202, %fd2372, 0d0000000000000000;
	setp.lt.f64 	%p203, %fd2372, 0d7FEFFFFFFFFFFFFF;
	selp.f64 	%fd2376, %fd2372, 0d7FEFFFFFFFFFFFFF, %p203;
	selp.f64 	%fd2377, %fd2376, 0d7FEFFFFFFFFFFFFF, %p202;
	setp.ge.f64 	%p204, %fd2374, 0d0000000000000000;
	setp.lt.f64 	%p205, %fd2374, %fd2377;
	selp.f64 	%fd2379, %fd2374, %fd2377, %p205;
	selp.f64 	%fd8598, %fd2379, %fd2377, %p204;
	bra.uni 	$L__BB0_157;
$L__BB0_115:
	mul.f64 	%fd2144, %fd262, 0d0000000000000000;
	sub.f64 	%fd2145, %fd2144, %fd261;
	fma.rn.f64 	%fd2146, %fd263, 0d0000000000000000, %fd2145;
	mov.f64 	%fd2147, 0d3FF0000000000000;
	sub.f64 	%fd2148, %fd2147, %fd2146;
	mul.f64 	%fd2149, %fd265, 0d0000000000000000;
	sub.f64 	%fd2150, %fd2149, %fd264;
	fma.rn.f64 	%fd2151, %fd266, 0d0000000000000000, %fd2150;
	div.rn.f64 	%fd269, %fd2148, %fd2151;
	setp.lt.f64 	%p154, %fd269, 0d0000000000000000;
	setp.gt.f64 	%p155, %fd269, 0d7FEFFFFFFFFFFFFF;
	or.pred  	%p156, %p154, %p155;
	mov.f64 	%fd8598, %fd8440;
	@%p156 bra 	$L__BB0_122;
	fma.rn.f64 	%fd2153, %fd264, %fd269, %fd261;
	fma.rn.f64 	%fd2154, %fd265, %fd269, %fd262;
	fma.rn.f64 	%fd2155, %fd266, %fd269, %fd263;
	fma.rn.f64 	%fd2156, %fd2154, 0d0000000000000000, %fd2153;
	fma.rn.f64 	%fd2157, %fd2155, 0d0000000000000000, %fd2156;
	add.f64 	%fd2158, %fd2157, 0dBFF0000000000000;
	setp.gt.f64 	%p157, %fd2158, 0d0000000000000000;
	mov.f64 	%fd8598, %fd8440;
	@%p157 bra 	$L__BB0_122;
	fma.rn.f64 	%fd2160, %fd264, %fd269, %fd261;
	mul.f64 	%fd2161, %fd2160, 0d0000000000000000;
	fma.rn.f64 	%fd2162, %fd265, %fd269, %fd262;
	sub.f64 	%fd2163, %fd2161, %fd2162;
	fma.rn.f64 	%fd2164, %fd266, %fd269, %fd263;
	fma.rn.f64 	%fd2165, %fd2164, 0d0000000000000000, %fd2163;
	add.f64 	%fd2166, %fd2165, 0dBFF0000000000000;
	setp.gt.f64 	%p158, %fd2166, 0d0000000000000000;
	mov.f64 	%fd8598, %fd8440;
	@%p158 bra 	$L__BB0_122;
	fma.rn.f64 	%fd2168, %fd264, %fd269, %fd261;
	fma.rn.f64 	%fd2169, %fd265, %fd269, %fd262;
	fma.rn.f64 	%fd2170, %fd2168, 0d0000000000000000, %fd2169;
	fma.rn.f64 	%fd2171, %fd266, %fd269, %fd263;
	fma.rn.f64 	%fd2172, %fd2171, 0d0000000000000000, %fd2170;
	add.f64 	%fd2173, %fd2172, 0dBFF0000000000000;
	setp.gt.f64 	%p159, %fd2173, 0d0000000000000000;
	mov.f64 	%fd8598, %fd8440;
	@%p159 bra 	$L__BB0_122;
	fma.rn.f64 	%fd2175, %fd265, %fd269, %fd262;
	mul.f64 	%fd2176, %fd2175, 0d0000000000000000;
	fma.rn.f64 	%fd2177, %fd264, %fd269, %fd261;
	fma.rn.f64 	%fd270, %fd2177, 0d0000000000000000, %fd2176;
	fma.rn.f64 	%fd2178, %fd266, %fd269, %fd263;
	sub.f64 	%fd2179, %fd270, %fd2178;
	add.f64 	%fd2180, %fd2179, 0dBFF0000000000000;
	setp.gt.f64 	%p160, %fd2180, 0d0000000000000000;
	mov.f64 	%fd8598, %fd8440;
	@%p160 bra 	$L__BB0_122;
	fma.rn.f64 	%fd2182, %fd266, %fd269, %fd263;
	add.f64 	%fd2183, %fd270, %fd2182;
	add.f64 	%fd2184, %fd2183, 0dBFF0000000000000;
	setp.gt.f64 	%p161, %fd2184, 0d0000000000000000;
	mov.f64 	%fd8598, %fd8440;
	@%p161 bra 	$L__BB0_122;
	mov.f64 	%fd8598, %fd269;
$L__BB0_122:
	fma.rn.f64 	%fd2185, %fd262, 0d0000000000000000, %fd261;
	fma.rn.f64 	%fd2186, %fd263, 0d0000000000000000, %fd2185;
	mov.f64 	%fd2187, 0d3FF0000000000000;
	sub.f64 	%fd2188, %fd2187, %fd2186;
	fma.rn.f64 	%fd2189, %fd265, 0d0000000000000000, %fd264;
	fma.rn.f64 	%fd2190, %fd266, 0d0000000000000000, %fd2189;
	div.rn.f64 	%fd272, %fd2188, %fd2190;
	setp.lt.f64 	%p162, %fd272, 0d0000000000000000;
	setp.gt.f64 	%p163, %fd272, %fd8598;
	or.pred  	%p164, %p162, %p163;
	@%p164 bra 	$L__BB0_129;
	fma.rn.f64 	%fd2191, %fd264, %fd272, %fd261;
	fma.rn.f64 	%fd2192, %fd265, %fd272, %fd262;
	fma.rn.f64 	%fd2193, %fd266, %fd272, %fd263;
	mul.f64 	%fd2194, %fd2192, 0d0000000000000000;
	sub.f64 	%fd2195, %fd2194, %fd2191;
	fma.rn.f64 	%fd2196, %fd2193, 0d0000000000000000, %fd2195;
	add.f64 	%fd2197, %fd2196, 0dBFF0000000000000;
	setp.gt.f64 	%p165, %fd2197, 0d0000000000000000;
	@%p165 bra 	$L__BB0_129;
	fma.rn.f64 	%fd2198, %fd264, %fd272, %fd261;
	mul.f64 	%fd2199, %fd2198, 0d0000000000000000;
	fma.rn.f64 	%fd2200, %fd265, %fd272, %fd262;
	sub.f64 	%fd2201, %fd2199, %fd2200;
	fma.rn.f64 	%fd2202, %fd266, %fd272, %fd263;
	fma.rn.f64 	%fd2203, %fd2202, 0d0000000000000000, %fd2201;
	add.f64 	%fd2204, %fd2203, 0dBFF0000000000000;
	setp.gt.f64 	%p166, %fd2204, 0d0000000000000000;
	@%p166 bra 	$L__BB0_129;
	fma.rn.f64 	%fd2205, %fd264, %fd272, %fd261;
	fma.rn.f64 	%fd2206, %fd265, %fd272, %fd262;
	fma.rn.f64 	%fd2207, %fd2205, 0d0000000000000000, %fd2206;
	fma.rn.f64 	%fd2208, %fd266, %fd272, %fd263;
	fma.rn.f64 	%fd2209, %fd2208, 0d0000000000000000, %fd2207;
	add.f64 	%fd2210, %fd2209, 0dBFF0000000000000;
	setp.gt.f64 	%p167, %fd2210, 0d0000000000000000;
	@%p167 bra 	$L__BB0_129;
	fma.rn.f64 	%fd2211, %fd265, %fd272, %fd262;
	mul.f64 	%fd2212, %fd2211, 0d0000000000000000;
	fma.rn.f64 	%fd2213, %fd264, %fd272, %fd261;
	fma.rn.f64 	%fd273, %fd2213, 0d0000000000000000, %fd2212;
	fma.rn.f64 	%fd2214, %fd266, %fd272, %fd263;
	sub.f64 	%fd2215, %fd273, %fd2214;
	add.f64 	%fd2216, %fd2215, 0dBFF0000000000000;
	setp.gt.f64 	%p168, %fd2216, 0d0000000000000000;
	@%p168 bra 	$L__BB0_129;
	fma.rn.f64 	%fd2217, %fd266, %fd272, %fd263;
	add.f64 	%fd2218, %fd273, %fd2217;
	add.f64 	%fd2219, %fd2218, 0dBFF0000000000000;
	setp.gt.f64 	%p169, %fd2219, 0d0000000000000000;
	@%p169 bra 	$L__BB0_129;
	mov.f64 	%fd8598, %fd272;
$L__BB0_129:
	mul.f64 	%fd2220, %fd261, 0d0000000000000000;
	sub.f64 	%fd2221, %fd2220, %fd262;
	fma.rn.f64 	%fd2222, %fd263, 0d0000000000000000, %fd2221;
	mov.f64 	%fd2223, 0d3FF0000000000000;
	sub.f64 	%fd2224, %fd2223, %fd2222;
	mul.f64 	%fd2225, %fd264, 0d0000000000000000;
	sub.f64 	%fd2226, %fd2225, %fd265;
	fma.rn.f64 	%fd2227, %fd266, 0d0000000000000000, %fd2226;
	div.rn.f64 	%fd275, %fd2224, %fd2227;
	setp.lt.f64 	%p170, %fd275, 0d0000000000000000;
	setp.gt.f64 	%p171, %fd275, %fd8598;
	or.pred  	%p172, %p170, %p171;
	@%p172 bra 	$L__BB0_136;
	fma.rn.f64 	%fd2228, %fd264, %fd275, %fd261;
	fma.rn.f64 	%fd2229, %fd265, %fd275, %fd262;
	fma.rn.f64 	%fd2230, %fd266, %fd275, %fd263;
	mul.f64 	%fd2231, %fd2229, 0d0000000000000000;
	sub.f64 	%fd2232, %fd2231, %fd2228;
	fma.rn.f64 	%fd2233, %fd2230, 0d0000000000000000, %fd2232;
	add.f64 	%fd2234, %fd2233, 0dBFF0000000000000;
	setp.gt.f64 	%p173, %fd2234, 0d0000000000000000;
	@%p173 bra 	$L__BB0_136;
	fma.rn.f64 	%fd2235, %fd265, %fd275, %fd262;
	fma.rn.f64 	%fd2236, %fd264, %fd275, %fd261;
	fma.rn.f64 	%fd2237, %fd2235, 0d0000000000000000, %fd2236;
	fma.rn.f64 	%fd2238, %fd266, %fd275, %fd263;
	fma.rn.f64 	%fd2239, %fd2238, 0d0000000000000000, %fd2237;
	add.f64 	%fd2240, %fd2239, 0dBFF0000000000000;
	setp.gt.f64 	%p174, %fd2240, 0d0000000000000000;
	@%p174 bra 	$L__BB0_136;
	fma.rn.f64 	%fd2241, %fd264, %fd275, %fd261;
	fma.rn.f64 	%fd2242, %fd265, %fd275, %fd262;
	fma.rn.f64 	%fd2243, %fd2241, 0d0000000000000000, %fd2242;
	fma.rn.f64 	%fd2244, %fd266, %fd275, %fd263;
	fma.rn.f64 	%fd2245, %fd2244, 0d0000000000000000, %fd2243;
	add.f64 	%fd2246, %fd2245, 0dBFF0000000000000;
	setp.gt.f64 	%p175, %fd2246, 0d0000000000000000;
	@%p175 bra 	$L__BB0_136;
	fma.rn.f64 	%fd2247, %fd264, %fd275, %fd261;
	fma.rn.f64 	%fd2248, %fd265, %fd275, %fd262;
	mul.f64 	%fd2249, %fd2248, 0d0000000000000000;
	fma.rn.f64 	%fd276, %fd2247, 0d0000000000000000, %fd2249;
	fma.rn.f64 	%fd2250, %fd266, %fd275, %fd263;
	sub.f64 	%fd2251, %fd276, %fd2250;
	add.f64 	%fd2252, %fd2251, 0dBFF0000000000000;
	setp.gt.f64 	%p176, %fd2252, 0d0000000000000000;
	@%p176 bra 	$L__BB0_136;
	fma.rn.f64 	%fd2253, %fd266, %fd275, %fd263;
	add.f64 	%fd2254, %fd276, %fd2253;
	add.f64 	%fd2255, %fd2254, 0dBFF0000000000000;
	setp.gt.f64 	%p177, %fd2255, 0d0000000000000000;
	@%p177 bra 	$L__BB0_136;
	mov.f64 	%fd8598, %fd275;
$L__BB0_136:
	fma.rn.f64 	%fd2256, %fd261, 0d0000000000000000, %fd262;
	fma.rn.f64 	%fd2257, %fd263, 0d0000000000000000, %fd2256;
	mov.f64 	%fd2258, 0d3FF0000000000000;
	sub.f64 	%fd2259, %fd2258, %fd2257;
	fma.rn.f64 	%fd2260, %fd264, 0d0000000000000000, %fd265;
	fma.rn.f64 	%fd2261, %fd266, 0d0000000000000000, %fd2260;
	div.rn.f64 	%fd278, %fd2259, %fd2261;
	setp.lt.f64 	%p178, %fd278, 0d0000000000000000;
	setp.gt.f64 	%p179, %fd278, %fd8598;
	or.pred  	%p180, %p178, %p179;
	@%p180 bra 	$L__BB0_143;
	fma.rn.f64 	%fd2262, %fd264, %fd278, %fd261;
	fma.rn.f64 	%fd2263, %fd265, %fd278, %fd262;
	fma.rn.f64 	%fd2264, %fd266, %fd278, %fd263;
	mul.f64 	%fd2265, %fd2263, 0d0000000000000000;
	sub.f64 	%fd2266, %fd2265, %fd2262;
	fma.rn.f64 	%fd2267, %fd2264, 0d0000000000000000, %fd2266;
	add.f64 	%fd2268, %fd2267, 0dBFF0000000000000;
	setp.gt.f64 	%p181, %fd2268, 0d0000000000000000;
	@%p181 bra 	$L__BB0_143;
	fma.rn.f64 	%fd2269, %fd265, %fd278, %fd262;
	fma.rn.f64 	%fd2270, %fd264, %fd278, %fd261;
	fma.rn.f64 	%fd2271, %fd2269, 0d0000000000000000, %fd2270;
	fma.rn.f64 	%fd2272, %fd266, %fd278, %fd263;
	fma.rn.f64 	%fd2273, %fd2272, 0d0000000000000000, %fd2271;
	add.f64 	%fd2274, %fd2273, 0dBFF0000000000000;
	setp.gt.f64 	%p182, %fd2274, 0d0000000000000000;
	@%p182 bra 	$L__BB0_143;
	fma.rn.f64 	%fd2275, %fd264, %fd278, %fd261;
	mul.f64 	%fd2276, %fd2275, 0d0000000000000000;
	fma.rn.f64 	%fd2277, %fd265, %fd278, %fd262;
	sub.f64 	%fd2278, %fd2276, %fd2277;
	fma.rn.f64 	%fd2279, %fd266, %fd278, %fd263;
	fma.rn.f64 	%fd2280, %fd2279, 0d0000000000000000, %fd2278;
	add.f64 	%fd2281, %fd2280, 0dBFF0000000000000;
	setp.gt.f64 	%p183, %fd2281, 0d0000000000000000;
	@%p183 bra 	$L__BB0_143;
	fma.rn.f64 	%fd2282, %fd264, %fd278, %fd261;
	fma.rn.f64 	%fd2283, %fd265, %fd278, %fd262;
	mul.f64 	%fd2284, %fd2283, 0d0000000000000000;
	fma.rn.f64 	%fd279, %fd2282, 0d0000000000000000, %fd2284;
	fma.rn.f64 	%fd2285, %fd266, %fd278, %fd263;
	sub.f64 	%fd2286, %fd279, %fd2285;
	add.f64 	%fd2287, %fd2286, 0dBFF0000000000000;
	setp.gt.f64 	%p184, %fd2287, 0d0000000000000000;
	@%p184 bra 	$L__BB0_143;
	fma.rn.f64 	%fd2288, %fd266, %fd278, %fd263;
	add.f64 	%fd2289, %fd279, %fd2288;
	add.f64 	%fd2290, %fd2289, 0dBFF0000000000000;
	setp.gt.f64 	%p185, %fd2290, 0d0000000000000000;
	@%p185 bra 	$L__BB0_143;
	mov.f64 	%fd8598, %fd278;
$L__BB0_143:
	mul.f64 	%fd2291, %fd262, 0d0000000000000000;
	fma.rn.f64 	%fd2292, %fd261, 0d0000000000000000, %fd2291;
	sub.f64 	%fd2293, %fd263, %fd2292;
	add.f64 	%fd2294, %fd2293, 0d3FF0000000000000;
	mul.f64 	%fd2295, %fd265, 0d0000000000000000;
	fma.rn.f64 	%fd2296, %fd264, 0d0000000000000000, %fd2295;
	sub.f64 	%fd2297, %fd2296, %fd266;
	div.rn.f64 	%fd281, %fd2294, %fd2297;
	setp.lt.f64 	%p186, %fd281, 0d0000000000000000;
	setp.gt.f64 	%p187, %fd281, %fd8598;
	or.pred  	%p188, %p186, %p187;
	@%p188 bra 	$L__BB0_150;
	fma.rn.f64 	%fd2298, %fd264, %fd281, %fd261;
	fma.rn.f64 	%fd2299, %fd265, %fd281, %fd262;
	fma.rn.f64 	%fd2300, %fd266, %fd281, %fd263;
	mul.f64 	%fd2301, %fd2299, 0d0000000000000000;
	sub.f64 	%fd2302, %fd2301, %fd2298;
	fma.rn.f64 	%fd2303, %fd2300, 0d0000000000000000, %fd2302;
	add.f64 	%fd2304, %fd2303, 0dBFF0000000000000;
	setp.gt.f64 	%p189, %fd2304, 0d0000000000000000;
	@%p189 bra 	$L__BB0_150;
	fma.rn.f64 	%fd2305, %fd265, %fd281, %fd262;
	fma.rn.f64 	%fd2306, %fd264, %fd281, %fd261;
	fma.rn.f64 	%fd2307, %fd2305, 0d0000000000000000, %fd2306;
	fma.rn.f64 	%fd2308, %fd266, %fd281, %fd263;
	fma.rn.f64 	%fd2309, %fd2308, 0d0000000000000000, %fd2307;
	add.f64 	%fd2310, %fd2309, 0dBFF0000000000000;
	setp.gt.f64 	%p190, %fd2310, 0d0000000000000000;
	@%p190 bra 	$L__BB0_150;
	fma.rn.f64 	%fd2311, %fd264, %fd281, %fd261;
	mul.f64 	%fd2312, %fd2311, 0d0000000000000000;
	fma.rn.f64 	%fd2313, %fd265, %fd281, %fd262;
	sub.f64 	%fd2314, %fd2312, %fd2313;
	fma.rn.f64 	%fd2315, %fd266, %fd281, %fd263;
	fma.rn.f64 	%fd2316, %fd2315, 0d0000000000000000, %fd2314;
	add.f64 	%fd2317, %fd2316, 0dBFF0000000000000;
	setp.gt.f64 	%p191, %fd2317, 0d0000000000000000;
	@%p191 bra 	$L__BB0_150;
	fma.rn.f64 	%fd2318, %fd265, %fd281, %fd262;
	fma.rn.f64 	%fd2319, %fd264, %fd281, %fd261;
	fma.rn.f64 	%fd2320, %fd2319, 0d0000000000000000, %fd2318;
	fma.rn.f64 	%fd2321, %fd266, %fd281, %fd263;
	fma.rn.f64 	%fd2322, %fd2321, 0d0000000000000000, %fd2320;
	add.f64 	%fd2323, %fd2322, 0dBFF0000000000000;
	setp.gt.f64 	%p192, %fd2323, 0d0000000000000000;
	@%p192 bra 	$L__BB0_150;
	fma.rn.f64 	%fd2324, %fd264, %fd281, %fd261;
	fma.rn.f64 	%fd2325, %fd265, %fd281, %fd262;
	mul.f64 	%fd2326, %fd2325, 0d0000000000000000;
	fma.rn.f64 	%fd2327, %fd2324, 0d0000000000000000, %fd2326;
	fma.rn.f64 	%fd2328, %fd266, %fd281, %fd263;
	add.f64 	%fd2329, %fd2327, %fd2328;
	add.f64 	%fd2330, %fd2329, 0dBFF0000000000000;
	setp.gt.f64 	%p193, %fd2330, 0d0000000000000000;
	@%p193 bra 	$L__BB0_150;
	mov.f64 	%fd8598, %fd281;
$L__BB0_150:
	mul.f64 	%fd2331, %fd262, 0d0000000000000000;
	fma.rn.f64 	%fd2332, %fd261, 0d0000000000000000, %fd2331;
	add.f64 	%fd2333, %fd2332, %fd263;
	mov.f64 	%fd2334, 0d3FF0000000000000;
	sub.f64 	%fd2335, %fd2334, %fd2333;
	mul.f64 	%fd2336, %fd265, 0d0000000000000000;
	fma.rn.f64 	%fd2337, %fd264, 0d0000000000000000, %fd2336;
	add.f64 	%fd2338, %fd2337, %fd266;
	div.rn.f64 	%fd283, %fd2335, %fd2338;
	setp.lt.f64 	%p194, %fd283, 0d0000000000000000;
	setp.gt.f64 	%p195, %fd283, %fd8598;
	or.pred  	%p196, %p194, %p195;
	@%p196 bra 	$L__BB0_157;
	fma.rn.f64 	%fd284, %fd264, %fd283, %fd261;
	fma.rn.f64 	%fd285, %fd265, %fd283, %fd262;
	fma.rn.f64 	%fd286, %fd266, %fd283, %fd263;
	mul.f64 	%fd287, %fd285, 0d0000000000000000;
	sub.f64 	%fd2339, %fd287, %fd284;
	fma.rn.f64 	%fd2340, %fd286, 0d0000000000000000, %fd2339;
	add.f64 	%fd2341, %fd2340, 0dBFF0000000000000;
	setp.gt.f64 	%p197, %fd2341, 0d0000000000000000;
	@%p197 bra 	$L__BB0_157;
	add.f64 	%fd2342, %fd284, %fd287;
	fma.rn.f64 	%fd2343, %fd286, 0d0000000000000000, %fd2342;
	add.f64 	%fd2344, %fd2343, 0dBFF0000000000000;
	setp.gt.f64 	%p198, %fd2344, 0d0000000000000000;
	@%p198 bra 	$L__BB0_157;
	mul.f64 	%fd288, %fd284, 0d0000000000000000;
	sub.f64 	%fd2345, %fd288, %fd285;
	fma.rn.f64 	%fd2346, %fd286, 0d0000000000000000, %fd2345;
	add.f64 	%fd2347, %fd2346, 0dBFF0000000000000;
	setp.gt.f64 	%p199, %fd2347, 0d0000000000000000;
	@%p199 bra 	$L__BB0_157;
	add.f64 	%fd2348, %fd288, %fd285;
	fma.rn.f64 	%fd2349, %fd286, 0d0000000000000000, %fd2348;
	add.f64 	%fd2350, %fd2349, 0dBFF0000000000000;
	setp.gt.f64 	%p200, %fd2350, 0d0000000000000000;
	@%p200 bra 	$L__BB0_157;
	add.f64 	%fd2351, %fd288, %fd287;
	sub.f64 	%fd2352, %fd2351, %fd286;
	add.f64 	%fd2353, %fd2352, 0dBFF0000000000000;
	setp.gt.f64 	%p201, %fd2353, 0d0000000000000000;
	@%p201 bra 	$L__BB0_157;
	mov.f64 	%fd8598, %fd283;
$L__BB0_157:
	setp.ge.f64 	%p206, %fd8598, 0d0000000000000000;
	setp.lt.f64 	%p207, %fd8598, 0d7FEFFFFFFFFFFFFF;
	and.pred  	%p1526, %p206, %p207;
	not.pred 	%p208, %p1526;
	add.s32 	%r432, %r432, 1;
	setp.lt.s32 	%p209, %r432, %r10;
	and.pred  	%p210, %p208, %p209;
	@%p210 bra 	$L__BB0_110;
$L__BB0_158:
	and.b32  	%r86, %r1, 2146435072;
	setp.eq.s32 	%p211, %r86, 1076887552;
	max.f64 	%fd2386, %fd257, 0d0000000000000000;
	max.f64 	%fd2387, %fd258, 0d0000000000000000;
	{
	.reg .b32 %temp; 
	mov.b64 	{%temp, %r87}, %fd2387;
	}
	{ // callseq 0, 0
	.param .b64 param0;
	st.param.f64 	[param0], %fd2387;
	.param .b64 param1;
	st.param.f64 	[param1], 0d4059000000000000;
	.param .b64 retval0;
	call.uni (retval0), 
	__internal_accurate_pow, 
	(
	param0, 
	param1
	);
	ld.param.f64 	%fd2388, [retval0];
	} // callseq 0
	setp.lt.s32 	%p212, %r87, 0;
	selp.b32 	%r88, %r87, 0, %p211;
	setp.eq.f64 	%p213, %fd2387, 0d3FF0000000000000;
	and.b32  	%r89, %r1, 2147483647;
	setp.ne.s32 	%p214, %r89, 1071644672;
	setp.lt.s32 	%p215, %r1, 0;
	selp.b32 	%r90, 0, 2146435072, %p215;
	or.b32  	%r91, %r90, -2147483648;
	selp.b32 	%r92, %r91, %r90, %p214;
	selp.b32 	%r93, %r92, %r90, %p211;
	selp.b32 	%r94, %r93, %r90, %p212;
	mov.b32 	%r95, 0;
	mov.b64 	%fd2390, {%r95, %r94};
	setp.eq.f64 	%p216, %fd2387, 0d7FF0000000000000;
	add.f64 	%fd2391, %fd2387, 0d4059000000000000;
	{
	.reg .b32 %temp; 
	mov.b64 	{%temp, %r96}, %fd2391;
	}
	and.b32  	%r97, %r96, 2146435072;
	setp.eq.s32 	%p217, %r97, 2146435072;
	or.b32  	%r98, %r88, 2146435072;
	selp.b32 	%r99, %r98, %r88, %p215;
	mov.b64 	%fd2392, {%r95, %r99};
	setp.eq.f64 	%p218, %fd2387, 0d0000000000000000;
	neg.f64 	%fd2393, %fd2388;
	selp.f64 	%fd2394, %fd2393, %fd2388, %p211;
	selp.f64 	%fd2395, %fd2394, %fd2388, %p212;
	selp.f64 	%fd2396, %fd2392, %fd2395, %p218;
	selp.f64 	%fd2397, %fd2390, %fd2396, %p217;
	selp.f64 	%fd2398, %fd2397, %fd2396, %p216;
	selp.f64 	%fd2399, 0d3FF0000000000000, %fd2398, %p213;
	mul.f64 	%fd2400, %fd2386, 0d3FE0000000000000;
	selp.f64 	%fd2401, %fd2400, %fd2386, %p1526;
	mul.f64 	%fd2402, %fd8581, %fd2401;
	mul.f64 	%fd2403, %fd8580, %fd2401;
	mul.f64 	%fd2404, %fd8579, %fd2401;
	fma.rn.f64 	%fd9025, %fd8584, %fd2399, %fd2402;
	fma.rn.f64 	%fd9024, %fd8583, %fd2399, %fd2403;
	fma.rn.f64 	%fd9023, %fd8582, %fd2399, %fd2404;
	setp.leu.f64 	%p219, %fd8586, 0d0000000000000000;
	@%p219 bra 	$L__BB0_651;
	setp.lt.s32 	%p220, %r2, 0;
	and.b32  	%r100, %r2, 2146435072;
	setp.eq.s32 	%p221, %r100, 1074790400;
	mov.f64 	%fd2405, 0d3FF0000000000000;
	sub.f64 	%fd2406, %fd2405, %fd8587;
	add.f64 	%fd2407, %fd8587, 0d3FF0000000000000;
	div.rn.f64 	%fd293, %fd2406, %fd2407;
	neg.f64 	%fd2408, %fd229;
	mul.f64 	%fd2409, %fd207, %fd2408;
	sub.f64 	%fd2410, %fd2409, %fd231;
	sub.f64 	%fd2411, %fd232, %fd2410;
	add.f64 	%fd294, %fd2411, 0d3FF0000000000000;
	{
	.reg .b32 %temp; 
	mov.b64 	{%temp, %r13}, %fd294;
	}
	abs.f64 	%fd295, %fd294;
	{ // callseq 1, 0
	.param .b64 param0;
	st.param.f64 	[param0], %fd295;
	.param .b64 param1;
	st.param.f64 	[param1], 0d4014000000000000;
	.param .b64 retval0;
	call.uni (retval0), 
	__internal_accurate_pow, 
	(
	param0, 
	param1
	);
	ld.param.f64 	%fd2412, [retval0];
	} // callseq 1
	setp.lt.s32 	%p222, %r13, 0;
	neg.f64 	%fd2414, %fd2412;
	selp.f64 	%fd2415, %fd2414, %fd2412, %p221;
	selp.f64 	%fd2416, %fd2415, %fd2412, %p222;
	setp.eq.f64 	%p223, %fd294, 0d0000000000000000;
	selp.b32 	%r101, %r13, 0, %p221;
	or.b32  	%r102, %r101, 2146435072;
	selp.b32 	%r103, %r102, %r101, %p220;
	mov.b32 	%r104, 0;
	mov.b64 	%fd2417, {%r104, %r103};
	selp.f64 	%fd8603, %fd2417, %fd2416, %p223;
	add.f64 	%fd2418, %fd294, 0d4014000000000000;
	{
	.reg .b32 %temp; 
	mov.b64 	{%temp, %r105}, %fd2418;
	}
	and.b32  	%r106, %r105, 2146435072;
	setp.ne.s32 	%p224, %r106, 2146435072;
	@%p224 bra 	$L__BB0_164;
	setp.num.f64 	%p225, %fd294, %fd294;
	@%p225 bra 	$L__BB0_162;
	mov.f64 	%fd2419, 0d4014000000000000;
	add.rn.f64 	%fd8603, %fd294, %fd2419;
	bra.uni 	$L__BB0_164;
$L__BB0_162:
	setp.neu.f64 	%p226, %fd295, 0d7FF0000000000000;
	@%p226 bra 	$L__BB0_164;
	and.b32  	%r107, %r2, 2146435072;
	setp.eq.s32 	%p228, %r107, 1074790400;
	and.b32  	%r108, %r2, 2147483647;
	setp.ne.s32 	%p229, %r108, 1071644672;
	selp.b32 	%r109, 0, 2146435072, %p220;
	or.b32  	%r110, %r109, -2147483648;
	selp.b32 	%r111, %r110, %r109, %p229;
	selp.b32 	%r112, %r111, %r109, %p228;
	selp.b32 	%r113, %r112, %r109, %p222;
	mov.b32 	%r114, 0;
	mov.b64 	%fd8603, {%r114, %r113};
$L__BB0_164:
	mul.f64 	%fd2421, %fd293, %fd293;
	setp.lt.s32 	%p231, %r10, 1;
	setp.eq.f64 	%p232, %fd294, 0d3FF0000000000000;
	selp.f64 	%fd2422, 0d3FF0000000000000, %fd8603, %p232;
	mov.f64 	%fd2423, 0d3FF0000000000000;
	sub.f64 	%fd2424, %fd2423, %fd2421;
	fma.rn.f64 	%fd8585, %fd2424, %fd2422, %fd2421;
	mov.b64 	%rd173, 0;
	mov.f64 	%fd8611, 0d7FEFFFFFFFFFFFFF;
	@%p231 bra 	$L__BB0_214;
	mov.f64 	%fd8611, 0d7FEFFFFFFFFFFFFF;
	mov.b64 	%rd173, 0;
	mov.b32 	%r433, 0;
$L__BB0_166:
	ld.param.u64 	%rd141, [_Z18cudaRaytraceKernelPK5Scene8Matrix4DPviii_param_0];
	cvta.to.global.u64 	%rd41, %rd141;
	mul.wide.u32 	%rd42, %r433, 272;
	add.s64 	%rd43, %rd41, %rd42;
	ld.global.f64 	%fd2427, [%rd43+136];
	fma.rn.f64 	%fd2428, %fd8594, 0d3F50624DD2F1A9FC, %fd119;
	ld.global.f64 	%fd2429, [%rd43+168];
	fma.rn.f64 	%fd2430, %fd8595, 0d3F50624DD2F1A9FC, %fd120;
	mul.f64 	%fd2431, %fd2430, %fd2429;
	fma.rn.f64 	%fd2432, %fd2428, %fd2427, %fd2431;
	ld.global.f64 	%fd2433, [%rd43+200];
	fma.rn.f64 	%fd2434, %fd8596, 0d3F50624DD2F1A9FC, %fd121;
	fma.rn.f64 	%fd2435, %fd2434, %fd2433, %fd2432;
	ld.global.f64 	%fd2436, [%rd43+232];
	add.f64 	%fd302, %fd2436, %fd2435;
	ld.global.f64 	%fd2437, [%rd43+144];
	ld.global.f64 	%fd2438, [%rd43+176];
	mul.f64 	%fd2439, %fd2430, %fd2438;
	fma.rn.f64 	%fd2440, %fd2428, %fd2437, %fd2439;
	ld.global.f64 	%fd2441, [%rd43+208];
	fma.rn.f64 	%fd2442, %fd2434, %fd2441, %fd2440;
	ld.global.f64 	%fd2443, [%rd43+240];
	add.f64 	%fd303, %fd2443, %fd2442;
	ld.global.f64 	%fd2444, [%rd43+152];
	ld.global.f64 	%fd2445, [%rd43+184];
	mul.f64 	%fd2446, %fd2430, %fd2445;
	fma.rn.f64 	%fd2447, %fd2428, %fd2444, %fd2446;
	ld.global.f64 	%fd2448, [%rd43+216];
	fma.rn.f64 	%fd2449, %fd2434, %fd2448, %fd2447;
	ld.global.f64 	%fd2450, [%rd43+248];
	add.f64 	%fd304, %fd2450, %fd2449;
	mul.f64 	%fd2451, %fd8595, %fd2429;
	fma.rn.f64 	%fd2452, %fd8594, %fd2427, %fd2451;
	fma.rn.f64 	%fd305, %fd8596, %fd2433, %fd2452;
	mul.f64 	%fd2453, %fd8595, %fd2438;
	fma.rn.f64 	%fd2454, %fd8594, %fd2437, %fd2453;
	fma.rn.f64 	%fd306, %fd8596, %fd2441, %fd2454;
	mul.f64 	%fd2455, %fd8595, %fd2445;
	fma.rn.f64 	%fd2456, %fd8594, %fd2444, %fd2455;
	fma.rn.f64 	%fd307, %fd8596, %fd2448, %fd2456;
	ld.global.u32 	%r116, [%rd43+264];
	mov.f64 	%fd8606, 0d7FEFFFFFFFFFFFFF;
	setp.eq.s32 	%p233, %r116, 3;
	mov.f64 	%fd8441, 0d7FEFFFFFFFFFFFFF;
	@%p233 bra 	$L__BB0_171;
	setp.eq.s32 	%p234, %r116, 2;
	@%p234 bra 	$L__BB0_170;
	setp.ne.s32 	%p235, %r116, 1;
	@%p235 bra 	$L__BB0_213;
	fma.rn.f64 	%fd2694, %fd302, 0d0000000000000000, %fd303;
	fma.rn.f64 	%fd2695, %fd304, 0d0000000000000000, %fd2694;
	mov.f64 	%fd2696, 0d0000000000000000;
	sub.f64 	%fd2697, %fd2696, %fd2695;
	fma.rn.f64 	%fd2698, %fd305, 0d0000000000000000, %fd306;
	fma.rn.f64 	%fd2699, %fd307, 0d0000000000000000, %fd2698;
	div.rn.f64 	%fd8606, %fd2697, %fd2699;
	bra.uni 	$L__BB0_213;
$L__BB0_170:
	mul.f64 	%fd2668, %fd306, %fd306;
	fma.rn.f64 	%fd2669, %fd305, %fd305, %fd2668;
	fma.rn.f64 	%fd2670, %fd307, %fd307, %fd2669;
	mul.f64 	%fd2671, %fd303, %fd306;
	fma.rn.f64 	%fd2672, %fd302, %fd305, %fd2671;
	fma.rn.f64 	%fd2673, %fd304, %fd307, %fd2672;
	add.f64 	%fd2674, %fd2673, %fd2673;
	mul.f64 	%fd2675, %fd303, %fd303;
	fma.rn.f64 	%fd2676, %fd302, %fd302, %fd2675;
	fma.rn.f64 	%fd2677, %fd304, %fd304, %fd2676;
	add.f64 	%fd2678, %fd2677, 0dBFF0000000000000;
	mul.f64 	%fd2679, %fd2670, 0dC010000000000000;
	mul.f64 	%fd2680, %fd2678, %fd2679;
	fma.rn.f64 	%fd2681, %fd2674, %fd2674, %fd2680;
	sqrt.rn.f64 	%fd2682, %fd2681;
	add.f64 	%fd2683, %fd2670, %fd2670;
	neg.f64 	%fd2684, %fd2674;
	sub.f64 	%fd2685, %fd2684, %fd2682;
	div.rn.f64 	%fd2686, %fd2685, %fd2683;
	sub.f64 	%fd2687, %fd2682, %fd2674;
	div.rn.f64 	%fd2688, %fd2687, %fd2683;
	setp.ge.f64 	%p284, %fd2686, 0d0000000000000000;
	setp.lt.f64 	%p285, %fd2686, 0d7FEFFFFFFFFFFFFF;
	selp.f64 	%fd2690, %fd2686, 0d7FEFFFFFFFFFFFFF, %p285;
	selp.f64 	%fd2691, %fd2690, 0d7FEFFFFFFFFFFFFF, %p284;
	setp.ge.f64 	%p286, %fd2688, 0d0000000000000000;
	setp.lt.f64 	%p287, %fd2688, %fd2691;
	selp.f64 	%fd2693, %fd2688, %fd2691, %p287;
	selp.f64 	%fd8606, %fd2693, %fd2691, %p286;
	bra.uni 	$L__BB0_213;
$L__BB0_171:
	mul.f64 	%fd2458, %fd303, 0d0000000000000000;
	sub.f64 	%fd2459, %fd2458, %fd302;
	fma.rn.f64 	%fd2460, %fd304, 0d0000000000000000, %fd2459;
	mov.f64 	%fd2461, 0d3FF0000000000000;
	sub.f64 	%fd2462, %fd2461, %fd2460;
	mul.f64 	%fd2463, %fd306, 0d0000000000000000;
	sub.f64 	%fd2464, %fd2463, %fd305;
	fma.rn.f64 	%fd2465, %fd307, 0d0000000000000000, %fd2464;
	div.rn.f64 	%fd310, %fd2462, %fd2465;
	setp.lt.f64 	%p236, %fd310, 0d0000000000000000;
	setp.gt.f64 	%p237, %fd310, 0d7FEFFFFFFFFFFFFF;
	or.pred  	%p238, %p236, %p237;
	mov.f64 	%fd8606, %fd8441;
	@%p238 bra 	$L__BB0_178;
	fma.rn.f64 	%fd2467, %fd305, %fd310, %fd302;
	fma.rn.f64 	%fd2468, %fd306, %fd310, %fd303;
	fma.rn.f64 	%fd2469, %fd307, %fd310, %fd304;
	fma.rn.f64 	%fd2470, %fd2468, 0d0000000000000000, %fd2467;
	fma.rn.f64 	%fd2471, %fd2469, 0d0000000000000000, %fd2470;
	add.f64 	%fd2472, %fd2471, 0dBFF0000000000000;
	setp.gt.f64 	%p239, %fd2472, 0d0000000000000000;
	mov.f64 	%fd8606, %fd8441;
	@%p239 bra 	$L__BB0_178;
	fma.rn.f64 	%fd2474, %fd305, %fd310, %fd302;
	mul.f64 	%fd2475, %fd2474, 0d0000000000000000;
	fma.rn.f64 	%fd2476, %fd306, %fd310, %fd303;
	sub.f64 	%fd2477, %fd2475, %fd2476;
	fma.rn.f64 	%fd2478, %fd307, %fd310, %fd304;
	fma.rn.f64 	%fd2479, %fd2478, 0d0000000000000000, %fd2477;
	add.f64 	%fd2480, %fd2479, 0dBFF0000000000000;
	setp.gt.f64 	%p240, %fd2480, 0d0000000000000000;
	mov.f64 	%fd8606, %fd8441;
	@%p240 bra 	$L__BB0_178;
	fma.rn.f64 	%fd2482, %fd305, %fd310, %fd302;
	fma.rn.f64 	%fd2483, %fd306, %fd310, %fd303;
	fma.rn.f64 	%fd2484, %fd2482, 0d0000000000000000, %fd2483;
	fma.rn.f64 	%fd2485, %fd307, %fd310, %fd304;
	fma.rn.f64 	%fd2486, %fd2485, 0d0000000000000000, %fd2484;
	add.f64 	%fd2487, %fd2486, 0dBFF0000000000000;
	setp.gt.f64 	%p241, %fd2487, 0d0000000000000000;
	mov.f64 	%fd8606, %fd8441;
	@%p241 bra 	$L__BB0_178;
	fma.rn.f64 	%fd2489, %fd306, %fd310, %fd303;
	mul.f64 	%fd2490, %fd2489, 0d0000000000000000;
	fma.rn.f64 	%fd2491, %fd305, %fd310, %fd302;
	fma.rn.f64 	%fd311, %fd2491, 0d0000000000000000, %fd2490;
	fma.rn.f64 	%fd2492, %fd307, %fd310, %fd304;
	sub.f64 	%fd2493, %fd311, %fd2492;
	add.f64 	%fd2494, %fd2493, 0dBFF0000000000000;
	setp.gt.f64 	%p242, %fd2494, 0d0000000000000000;
	mov.f64 	%fd8606, %fd8441;
	@%p242 bra 	$L__BB0_178;
	fma.rn.f64 	%fd2496, %fd307, %fd310, %fd304;
	add.f64 	%fd2497, %fd311, %fd2496;
	add.f64 	%fd2498, %fd2497, 0dBFF0000000000000;
	setp.gt.f64 	%p243, %fd2498, 0d0000000000000000;
	mov.f64 	%fd8606, %fd8441;
	@%p243 bra 	$L__BB0_178;
	mov.f64 	%fd8606, %fd310;
$L__BB0_178:
	fma.rn.f64 	%fd2499, %fd303, 0d0000000000000000, %fd302;
	fma.rn.f64 	%fd2500, %fd304, 0d0000000000000000, %fd2499;
	mov.f64 	%fd2501, 0d3FF0000000000000;
	sub.f64 	%fd2502, %fd2501, %fd2500;
	fma.rn.f64 	%fd2503, %fd306, 0d0000000000000000, %fd305;
	fma.rn.f64 	%fd2504, %fd307, 0d0000000000000000, %fd2503;
	div.rn.f64 	%fd313, %fd2502, %fd2504;
	setp.lt.f64 	%p244, %fd313, 0d0000000000000000;
	setp.gt.f64 	%p245, %fd313, %fd8606;
	or.pred  	%p246, %p244, %p245;
	@%p246 bra 	$L__BB0_185;
	fma.rn.f64 	%fd2505, %fd305, %fd313, %fd302;
	fma.rn.f64 	%fd2506, %fd306, %fd313, %fd303;
	fma.rn.f64 	%fd2507, %fd307, %fd313, %fd304;
	mul.f64 	%fd2508, %fd2506, 0d0000000000000000;
	sub.f64 	%fd2509, %fd2508, %fd2505;
	fma.rn.f64 	%fd2510, %fd2507, 0d0000000000000000, %fd2509;
	add.f64 	%fd2511, %fd2510, 0dBFF0000000000000;
	setp.gt.f64 	%p247, %fd2511, 0d0000000000000000;
	@%p247 bra 	$L__BB0_185;
	fma.rn.f64 	%fd2512, %fd305, %fd313, %fd302;
	mul.f64 	%fd2513, %fd2512, 0d0000000000000000;
	fma.rn.f64 	%fd2514, %fd306, %fd313, %fd303;
	sub.f64 	%fd2515, %fd2513, %fd2514;
	fma.rn.f64 	%fd2516, %fd307, %fd313, %fd304;
	fma.rn.f64 	%fd2517, %fd2516, 0d0000000000000000, %fd2515;
	add.f64 	%fd2518, %fd2517, 0dBFF0000000000000;
	setp.gt.f64 	%p248, %fd2518, 0d0000000000000000;
	@%p248 bra 	$L__BB0_185;
	fma.rn.f64 	%fd2519, %fd305, %fd313, %fd302;
	fma.rn.f64 	%fd2520, %fd306, %fd313, %fd303;
	fma.rn.f64 	%fd2521, %fd2519, 0d0000000000000000, %fd2520;
	fma.rn.f64 	%fd2522, %fd307, %fd313, %fd304;
	fma.rn.f64 	%fd2523, %fd2522, 0d0000000000000000, %fd2521;
	add.f64 	%fd2524, %fd2523, 0dBFF0000000000000;
	setp.gt.f64 	%p249, %fd2524, 0d0000000000000000;
	@%p249 bra 	$L__BB0_185;
	fma.rn.f64 	%fd2525, %fd306, %fd313, %fd303;
	mul.f64 	%fd2526, %fd2525, 0d0000000000000000;
	fma.rn.f64 	%fd2527, %fd305, %fd313, %fd302;
	fma.rn.f64 	%fd314, %fd2527, 0d0000000000000000, %fd2526;
	fma.rn.f64 	%fd2528, %fd307, %fd313, %fd304;
	sub.f64 	%fd2529, %fd314, %fd2528;
	add.f64 	%fd2530, %fd2529, 0dBFF0000000000000;
	setp.gt.f64 	%p250, %fd2530, 0d0000000000000000;
	@%p250 bra 	$L__BB0_185;
	fma.rn.f64 	%fd2531, %fd307, %fd313, %fd304;
	add.f64 	%fd2532, %fd314, %fd2531;
	add.f64 	%fd2533, %fd2532, 0dBFF0000000000000;
	setp.gt.f64 	%p251, %fd2533, 0d0000000000000000;
	@%p251 bra 	$L__BB0_185;
	mov.f64 	%fd8606, %fd313;
$L__BB0_185:
	mul.f64 	%fd2534, %fd302, 0d0000000000000000;
	sub.f64 	%fd2535, %fd2534, %fd303;
	fma.rn.f64 	%fd2536, %fd304, 0d0000000000000000, %fd2535;
	mov.f64 	%fd2537, 0d3FF0000000000000;
	sub.f64 	%fd2538, %fd2537, %fd2536;
	mul.f64 	%fd2539, %fd305, 0d0000000000000000;
	sub.f64 	%fd2540, %fd2539, %fd306;
	fma.rn.f64 	%fd2541, %fd307, 0d0000000000000000, %fd2540;
	div.rn.f64 	%fd316, %fd2538, %fd2541;
	setp.lt.f64 	%p252, %fd316, 0d0000000000000000;
	setp.gt.f64 	%p253, %fd316, %fd8606;
	or.pred  	%p254, %p252, %p253;
	@%p254 bra 	$L__BB0_192;
	fma.rn.f64 	%fd2542, %fd305, %fd316, %fd302;
	fma.rn.f64 	%fd2543, %fd306, %fd316, %fd303;
	fma.rn.f64 	%fd2544, %fd307, %fd316, %fd304;
	mul.f64 	%fd2545, %fd2543, 0d0000000000000000;
	sub.f64 	%fd2546, %fd2545, %fd2542;
	fma.rn.f64 	%fd2547, %fd2544, 0d0000000000000000, %fd2546;
	add.f64 	%fd2548, %fd2547, 0dBFF0000000000000;
	setp.gt.f64 	%p255, %fd2548, 0d0000000000000000;
	@%p255 bra 	$L__BB0_192;
	fma.rn.f64 	%fd2549, %fd306, %fd316, %fd303;
	fma.rn.f64 	%fd2550, %fd305, %fd316, %fd302;
	fma.rn.f64 	%fd2551, %fd2549, 0d0000000000000000, %fd2550;
	fma.rn.f64 	%fd2552, %fd307, %fd316, %fd304;
	fma.rn.f64 	%fd2553, %fd2552, 0d0000000000000000, %fd2551;
	add.f64 	%fd2554, %fd2553, 0dBFF0000000000000;
	setp.gt.f64 	%p256, %fd2554, 0d0000000000000000;
	@%p256 bra 	$L__BB0_192;
	fma.rn.f64 	%fd2555, %fd305, %fd316, %fd302;
	fma.rn.f64 	%fd2556, %fd306, %fd316, %fd303;
	fma.rn.f64 	%fd2557, %fd2555, 0d0000000000000000, %fd2556;
	fma.rn.f64 	%fd2558, %fd307, %fd316, %fd304;
	fma.rn.f64 	%fd2559, %fd2558, 0d0000000000000000, %fd2557;
	add.f64 	%fd2560, %fd2559, 0dBFF0000000000000;
	setp.gt.f64 	%p257, %fd2560, 0d0000000000000000;
	@%p257 bra 	$L__BB0_192;
	fma.rn.f64 	%fd2561, %fd305, %fd316, %fd302;
	fma.rn.f64 	%fd2562, %fd306, %fd316, %fd303;
	mul.f64 	%fd2563, %fd2562, 0d0000000000000000;
	fma.rn.f64 	%fd317, %fd2561, 0d0000000000000000, %fd2563;
	fma.rn.f64 	%fd2564, %fd307, %fd316, %fd304;
	sub.f64 	%fd2565, %fd317, %fd2564;
	add.f64 	%fd2566, %fd2565, 0dBFF0000000000000;
	setp.gt.f64 	%p258, %fd2566, 0d0000000000000000;
	@%p258 bra 	$L__BB0_192;
	fma.rn.f64 	%fd2567, %fd307, %fd316, %fd304;
	add.f64 	%fd2568, %fd317, %fd2567;
	add.f64 	%fd2569, %fd2568, 0dBFF0000000000000;
	setp.gt.f64 	%p259, %fd2569, 0d0000000000000000;
	@%p259 bra 	$L__BB0_192;
	mov.f64 	%fd8606, %fd316;
$L__BB0_192:
	fma.rn.f64 	%fd2570, %fd302, 0d0000000000000000, %fd303;
	fma.rn.f64 	%fd2571, %fd304, 0d0000000000000000, %fd2570;
	mov.f64 	%fd2572, 0d3FF0000000000000;
	sub.f64 	%fd2573, %fd2572, %fd2571;
	fma.rn.f64 	%fd2574, %fd305, 0d0000000000000000, %fd306;
	fma.rn.f64 	%fd2575, %fd307, 0d0000000000000000, %fd2574;
	div.rn.f64 	%fd319, %fd2573, %fd2575;
	setp.lt.f64 	%p260, %fd319, 0d0000000000000000;
	setp.gt.f64 	%p261, %fd319, %fd8606;
	or.pred  	%p262, %p260, %p261;
	@%p262 bra 	$L__BB0_199;
	fma.rn.f64 	%fd2576, %fd305, %fd319, %fd302;
	fma.rn.f64 	%fd2577, %fd306, %fd319, %fd303;
	fma.rn.f64 	%fd2578, %fd307, %fd319, %fd304;
	mul.f64 	%fd2579, %fd2577, 0d0000000000000000;
	sub.f64 	%fd2580, %fd2579, %fd2576;
	fma.rn.f64 	%fd2581, %fd2578, 0d0000000000000000, %fd2580;
	add.f64 	%fd2582, %fd2581, 0dBFF0000000000000;
	setp.gt.f64 	%p263, %fd2582, 0d0000000000000000;
	@%p263 bra 	$L__BB0_199;
	fma.rn.f64 	%fd2583, %fd306, %fd319, %fd303;
	fma.rn.f64 	%fd2584, %fd305, %fd319, %fd302;
	fma.rn.f64 	%fd2585, %fd2583, 0d0000000000000000, %fd2584;
	fma.rn.f64 	%fd2586, %fd307, %fd319, %fd304;
	fma.rn.f64 	%fd2587, %fd2586, 0d0000000000000000, %fd2585;
	add.f64 	%fd2588, %fd2587, 0dBFF0000000000000;
	setp.gt.f64 	%p264, %fd2588, 0d0000000000000000;
	@%p264 bra 	$L__BB0_199;
	fma.rn.f64 	%fd2589, %fd305, %fd319, %fd302;
	mul.f64 	%fd2590, %fd2589, 0d0000000000000000;
	fma.rn.f64 	%fd2591, %fd306, %fd319, %fd303;
	sub.f64 	%fd2592, %fd2590, %fd2591;
	fma.rn.f64 	%fd2593, %fd307, %fd319, %fd304;
	fma.rn.f64 	%fd2594, %fd2593, 0d0000000000000000, %fd2592;
	add.f64 	%fd2595, %fd2594, 0dBFF0000000000000;
	setp.gt.f64 	%p265, %fd2595, 0d0000000000000000;
	@%p265 bra 	$L__BB0_199;
	fma.rn.f64 	%fd2596, %fd305, %fd319, %fd302;
	fma.rn.f64 	%fd2597, %fd306, %fd319, %fd303;
	mul.f64 	%fd2598, %fd2597, 0d0000000000000000;
	fma.rn.f64 	%fd320, %fd2596, 0d0000000000000000, %fd2598;
	fma.rn.f64 	%fd2599, %fd307, %fd319, %fd304;
	sub.f64 	%fd2600, %fd320, %fd2599;
	add.f64 	%fd2601, %fd2600, 0dBFF0000000000000;
	setp.gt.f64 	%p266, %fd2601, 0d0000000000000000;
	@%p266 bra 	$L__BB0_199;
	fma.rn.f64 	%fd2602, %fd307, %fd319, %fd304;
	add.f64 	%fd2603, %fd320, %fd2602;
	add.f64 	%fd2604, %fd2603, 0dBFF0000000000000;
	setp.gt.f64 	%p267, %fd2604, 0d0000000000000000;
	@%p267 bra 	$L__BB0_199;
	mov.f64 	%fd8606, %fd319;
$L__BB0_199:
	mul.f64 	%fd2605, %fd303, 0d0000000000000000;
	fma.rn.f64 	%fd2606, %fd302, 0d0000000000000000, %fd2605;
	sub.f64 	%fd2607, %fd304, %fd2606;
	add.f64 	%fd2608, %fd2607, 0d3FF0000000000000;
	mul.f64 	%fd2609, %fd306, 0d0000000000000000;
	fma.rn.f64 	%fd2610, %fd305, 0d0000000000000000, %fd2609;
	sub.f64 	%fd2611, %fd2610, %fd307;
	div.rn.f64 	%fd322, %fd2608, %fd2611;
	setp.lt.f64 	%p268, %fd322, 0d0000000000000000;
	setp.gt.f64 	%p269, %fd322, %fd8606;
	or.pred  	%p270, %p268, %p269;
	@%p270 bra 	$L__BB0_206;
	fma.rn.f64 	%fd2612, %fd305, %fd322, %fd302;
	fma.rn.f64 	%fd2613, %fd306, %fd322, %fd303;
	fma.rn.f64 	%fd2614, %fd307, %fd322, %fd304;
	mul.f64 	%fd2615, %fd2613, 0d0000000000000000;
	sub.f64 	%fd2616, %fd2615, %fd2612;
	fma.rn.f64 	%fd2617, %fd2614, 0d0000000000000000, %fd2616;
	add.f64 	%fd2618, %fd2617, 0dBFF0000000000000;
	setp.gt.f64 	%p271, %fd2618, 0d0000000000000000;
	@%p271 bra 	$L__BB0_206;
	fma.rn.f64 	%fd2619, %fd306, %fd322, %fd303;
	fma.rn.f64 	%fd2620, %fd305, %fd322, %fd302;
	fma.rn.f64 	%fd2621, %fd2619, 0d0000000000000000, %fd2620;
	fma.rn.f64 	%fd2622, %fd307, %fd322, %fd304;
	fma.rn.f64 	%fd2623, %fd2622, 0d0000000000000000, %fd2621;
	add.f64 	%fd2624, %fd2623, 0dBFF0000000000000;
	setp.gt.f64 	%p272, %fd2624, 0d0000000000000000;
	@%p272 bra 	$L__BB0_206;
	fma.rn.f64 	%fd2625, %fd305, %fd322, %fd302;
	mul.f64 	%fd2626, %fd2625, 0d0000000000000000;
	fma.rn.f64 	%fd2627, %fd306, %fd322, %fd303;
	sub.f64 	%fd2628, %fd2626, %fd2627;
	fma.rn.f64 	%fd2629, %fd307, %fd322, %fd304;
	fma.rn.f64 	%fd2630, %fd2629, 0d0000000000000000, %fd2628;
	add.f64 	%fd2631, %fd2630, 0dBFF0000000000000;
	setp.gt.f64 	%p273, %fd2631, 0d0000000000000000;
	@%p273 bra 	$L__BB0_206;
	fma.rn.f64 	%fd2632, %fd306, %fd322, %fd303;
	fma.rn.f64 	%fd2633, %fd305, %fd322, %fd302;
	fma.rn.f64 	%fd2634, %fd2633, 0d0000000000000000, %fd2632;
	fma.rn.f64 	%fd2635, %fd307, %fd322, %fd304;
	fma.rn.f64 	%fd2636, %fd2635, 0d0000000000000000, %fd2634;
	add.f64 	%fd2637, %fd2636, 0dBFF0000000000000;
	setp.gt.f64 	%p274, %fd2637, 0d0000000000000000;
	@%p274 bra 	$L__BB0_206;
	fma.rn.f64 	%fd2638, %fd306, %fd322, %fd303;
	mul.f64 	%fd2639, %fd2638, 0d0000000000000000;
	fma.rn.f64 	%fd2640, %fd305, %fd322, %fd302;
	fma.rn.f64 	%fd2641, %fd2640, 0d0000000000000000, %fd2639;
	fma.rn.f64 	%fd2642, %fd307, %fd322, %fd304;
	add.f64 	%fd2643, %fd2641, %fd2642;
	add.f64 	%fd2644, %fd2643, 0dBFF0000000000000;
	setp.gt.f64 	%p275, %fd2644, 0d0000000000000000;
	@%p275 bra 	$L__BB0_206;
	mov.f64 	%fd8606, %fd322;
$L__BB0_206:
	mul.f64 	%fd2645, %fd303, 0d0000000000000000;
	fma.rn.f64 	%fd2646, %fd302, 0d0000000000000000, %fd2645;
	add.f64 	%fd2647, %fd2646, %fd304;
	mov.f64 	%fd2648, 0d3FF0000000000000;
	sub.f64 	%fd2649, %fd2648, %fd2647;
	mul.f64 	%fd2650, %fd306, 0d0000000000000000;
	fma.rn.f64 	%fd2651, %fd305, 0d0000000000000000, %fd2650;
	add.f64 	%fd2652, %fd2651, %fd307;
	div.rn.f64 	%fd324, %fd2649, %fd2652;
	setp.lt.f64 	%p276, %fd324, 0d0000000000000000;
	setp.gt.f64 	%p277, %fd324, %fd8606;
	or.pred  	%p278, %p276, %p277;
	@%p278 bra 	$L__BB0_213;
	fma.rn.f64 	%fd325, %fd305, %fd324, %fd302;
	fma.rn.f64 	%fd326, %fd306, %fd324, %fd303;
	fma.rn.f64 	%fd327, %fd307, %fd324, %fd304;
	mul.f64 	%fd328, %fd326, 0d0000000000000000;
	sub.f64 	%fd2653, %fd328, %fd325;
	fma.rn.f64 	%fd2654, %fd327, 0d0000000000000000, %fd2653;
	add.f64 	%fd2655, %fd2654, 0dBFF0000000000000;
	setp.gt.f64 	%p279, %fd2655, 0d0000000000000000;
	@%p279 bra 	$L__BB0_213;
	add.f64 	%fd2656, %fd325, %fd328;
	fma.rn.f64 	%fd2657, %fd327, 0d0000000000000000, %fd2656;
	add.f64 	%fd2658, %fd2657, 0dBFF0000000000000;
	setp.gt.f64 	%p280, %fd2658, 0d0000000000000000;
	@%p280 bra 	$L__BB0_213;
	mul.f64 	%fd329, %fd325, 0d0000000000000000;
	sub.f64 	%fd2659, %fd329, %fd326;
	fma.rn.f64 	%fd2660, %fd327, 0d0000000000000000, %fd2659;
	add.f64 	%fd2661, %fd2660, 0dBFF0000000000000;
	setp.gt.f64 	%p281, %fd2661, 0d0000000000000000;
	@%p281 bra 	$L__BB0_213;
	add.f64 	%fd2662, %fd329, %fd326;
	fma.rn.f64 	%fd2663, %fd327, 0d0000000000000000, %fd2662;
	add.f64 	%fd2664, %fd2663, 0dBFF0000000000000;
	setp.gt.f64 	%p282, %fd2664, 0d0000000000000000;
	@%p282 bra 	$L__BB0_213;
	add.f64 	%fd2665, %fd329, %fd328;
	sub.f64 	%fd2666, %fd2665, %fd327;
	add.f64 	%fd2667, %fd2666, 0dBFF0000000000000;
	setp.gt.f64 	%p283, %fd2667, 0d0000000000000000;
	@%p283 bra 	$L__BB0_213;
	mov.f64 	%fd8606, %fd324;
$L__BB0_213:
	ld.param.u64 	%rd142, [_Z18cudaRaytraceKernelPK5Scene8Matrix4DPviii_param_0];
	setp.ge.f64 	%p288, %fd8606, 0d0000000000000000;
	setp.lt.f64 	%p289, %fd8606, %fd8611;
	and.pred  	%p290, %p288, %p289;
	selp.f64 	%fd8611, %fd8606, %fd8611, %p290;
	cvta.to.global.u64 	%rd44, %rd142;
	mul.wide.u32 	%rd45, %r433, 272;
	add.s64 	%rd46, %rd44, %rd45;
	add.s64 	%rd47, %rd46, 8;
	selp.b64 	%rd173, %rd47, %rd173, %p290;
	add.s32 	%r433, %r433, 1;
	setp.ne.s32 	%p291, %r433, %r10;
	@%p291 bra 	$L__BB0_166;
$L__BB0_214:
	setp.eq.f64 	%p292, %fd8611, 0d7FEFFFFFFFFFFFFF;
	mov.f64 	%fd8790, 0d0000000000000000;
	mov.f64 	%fd8443, 0d0000000000000000;
	mov.f64 	%fd8791, %fd8790;
	mov.f64 	%fd8792, %fd8790;
	@%p292 bra 	$L__BB0_650;
	fma.rn.f64 	%fd2703, %fd8594, 0d3F50624DD2F1A9FC, %fd119;
	fma.rn.f64 	%fd333, %fd8594, %fd8611, %fd2703;
	fma.rn.f64 	%fd2704, %fd8595, 0d3F50624DD2F1A9FC, %fd120;
	fma.rn.f64 	%fd334, %fd8595, %fd8611, %fd2704;
	fma.rn.f64 	%fd2705, %fd8596, 0d3F50624DD2F1A9FC, %fd121;
	fma.rn.f64 	%fd335, %fd8596, %fd8611, %fd2705;
	mov.f64 	%fd2706, 0d4024000000000000;
	sub.f64 	%fd2707, %fd2706, %fd333;
	sub.f64 	%fd2708, %fd2706, %fd334;
	mov.f64 	%fd2709, 0dC024000000000000;
	sub.f64 	%fd2710, %fd2709, %fd335;
	abs.f64 	%fd2711, %fd2707;
	abs.f64 	%fd2712, %fd2708;
	abs.f64 	%fd2713, %fd2710;
	add.f64 	%fd2714, %fd2711, %fd2712;
	add.f64 	%fd2715, %fd2713, %fd2714;
	min.f64 	%fd2716, %fd2711, %fd2712;
	max.f64 	%fd2717, %fd2711, %fd2712;
	min.f64 	%fd2718, %fd2717, %fd2713;
	max.f64 	%fd2719, %fd2717, %fd2713;
	{
	.reg .b32 %temp; 
	mov.b64 	{%temp, %r118}, %fd2719;
	}
	and.b32  	%r119, %r118, -4194304;
	xor.b32  	%r120, %r119, 2144337920;
	mov.b32 	%r121, 0;
	mov.b64 	%fd2720, {%r121, %r120};
	mul.f64 	%fd2721, %fd2718, %fd2720;
	mul.f64 	%fd2722, %fd2716, %fd2720;
	mul.f64 	%fd2723, %fd2719, %fd2720;
	mul.f64 	%fd2724, %fd2721, %fd2721;
	fma.rn.f64 	%fd2725, %fd2722, %fd2722, %fd2724;
	fma.rn.f64 	%fd2726, %fd2723, %fd2723, %fd2725;
	rsqrt.approx.ftz.f64 	%fd2727, %fd2726;
	mul.rn.f64 	%fd2728, %fd2727, %fd2727;
	neg.f64 	%fd2729, %fd2728;
	fma.rn.f64 	%fd2730, %fd2726, %fd2729, 0d3FF0000000000000;
	fma.rn.f64 	%fd2731, %fd2730, 0d3FD8000000000000, 0d3FE0000000000000;
	mul.rn.f64 	%fd2732, %fd2730, %fd2727;
	fma.rn.f64 	%fd2733, %fd2731, %fd2732, %fd2727;
	mul.f64 	%fd2734, %fd2720, %fd2733;
	setp.gt.f64 	%p293, %fd2715, 0d0000000000000000;
	add.f64 	%fd2735, %fd2715, 0d7FF0000000000000;
	selp.f64 	%fd2736, %fd2734, %fd2735, %p293;
	setp.eq.f64 	%p294, %fd2719, 0d7FF0000000000000;
	selp.f64 	%fd2737, 0d0000000000000000, %fd2736, %p294;
	mul.f64 	%fd336, %fd2707, %fd2737;
	mul.f64 	%fd337, %fd2708, %fd2737;
	mul.f64 	%fd338, %fd2710, %fd2737;
	ld.global.f64 	%fd2738, [%rd173+128];
	ld.global.f64 	%fd2739, [%rd173+160];
	mul.f64 	%fd2740, %fd2704, %fd2739;
	fma.rn.f64 	%fd2741, %fd2703, %fd2738, %fd2740;
	ld.global.f64 	%fd2742, [%rd173+192];
	fma.rn.f64 	%fd2743, %fd2705, %fd2742, %fd2741;
	ld.global.f64 	%fd2744, [%rd173+224];
	add.f64 	%fd339, %fd2744, %fd2743;
	ld.global.f64 	%fd2745, [%rd173+136];
	ld.global.f64 	%fd2746, [%rd173+168];
	mul.f64 	%fd2747, %fd2704, %fd2746;
	fma.rn.f64 	%fd2748, %fd2703, %fd2745, %fd2747;
	ld.global.f64 	%fd2749, [%rd173+200];
	fma.rn.f64 	%fd2750, %fd2705, %fd2749, %fd2748;
	ld.global.f64 	%fd2751, [%rd173+232];
	add.f64 	%fd340, %fd2751, %fd2750;
	ld.global.f64 	%fd2752, [%rd173+144];
	ld.global.f64 	%fd2753, [%rd173+176];
	mul.f64 	%fd2754, %fd2704, %fd2753;
	fma.rn.f64 	%fd2755, %fd2703, %fd2752, %fd2754;
	ld.global.f64 	%fd2756, [%rd173+208];
	fma.rn.f64 	%fd2757, %fd2705, %fd2756, %fd2755;
	ld.global.f64 	%fd2758, [%rd173+240];
	add.f64 	%fd341, %fd2758, %fd2757;
	mul.f64 	%fd2759, %fd8595, %fd2739;
	fma.rn.f64 	%fd2760, %fd8594, %fd2738, %fd2759;
	fma.rn.f64 	%fd342, %fd8596, %fd2742, %fd2760;
	mul.f64 	%fd2761, %fd8595, %fd2746;
	fma.rn.f64 	%fd2762, %fd8594, %fd2745, %fd2761;
	fma.rn.f64 	%fd343, %fd8596, %fd2749, %fd2762;
	mul.f64 	%fd2763, %fd8595, %fd2753;
	fma.rn.f64 	%fd2764, %fd8594, %fd2752, %fd2763;
	fma.rn.f64 	%fd344, %fd8596, %fd2756, %fd2764;
	ld.global.u32 	%r117, [%rd173+256];
	mov.f64 	%fd8617, 0d3FF0000000000000;
	mov.f64 	%fd8618, 0d0000000000000000;
	setp.eq.s32 	%p295, %r117, 3;
	mov.f64 	%fd8619, 0d7FEFFFFFFFFFFFFF;
	@%p295 bra 	$L__BB0_218;
	setp.ne.s32 	%p296, %r117, 2;
	mov.f64 	%fd8616, %fd8443;
	@%p296 bra 	$L__BB0_260;
	mul.f64 	%fd2765, %fd343, %fd343;
	fma.rn.f64 	%fd2766, %fd342, %fd342, %fd2765;
	fma.rn.f64 	%fd2767, %fd344, %fd344, %fd2766;
	mul.f64 	%fd2768, %fd340, %fd343;
	fma.rn.f64 	%fd2769, %fd339, %fd342, %fd2768;
	fma.rn.f64 	%fd2770, %fd341, %fd344, %fd2769;
	add.f64 	%fd2771, %fd2770, %fd2770;
	mul.f64 	%fd2772, %fd340, %fd340;
	fma.rn.f64 	%fd2773, %fd339, %fd339, %fd2772;
	fma.rn.f64 	%fd2774, %fd341, %fd341, %fd2773;
	add.f64 	%fd2775, %fd2774, 0dBFF0000000000000;
	mul.f64 	%fd2776, %fd2767, 0dC010000000000000;
	mul.f64 	%fd2777, %fd2775, %fd2776;
	fma.rn.f64 	%fd2778, %fd2771, %fd2771, %fd2777;
	sqrt.rn.f64 	%fd2779, %fd2778;
	add.f64 	%fd2780, %fd2767, %fd2767;
	neg.f64 	%fd2781, %fd2771;
	sub.f64 	%fd2782, %fd2781, %fd2779;
	div.rn.f64 	%fd2783, %fd2782, %fd2780;
	sub.f64 	%fd2784, %fd2779, %fd2771;
	div.rn.f64 	%fd2785, %fd2784, %fd2780;
	setp.ge.f64 	%p297, %fd2783, 0d0000000000000000;
	setp.lt.f64 	%p298, %fd2783, 0d7FEFFFFFFFFFFFFF;
	selp.f64 	%fd2787, %fd2783, 0d7FEFFFFFFFFFFFFF, %p298;
	selp.f64 	%fd2788, %fd2787, 0d7FEFFFFFFFFFFFFF, %p297;
	setp.ge.f64 	%p299, %fd2785, 0d0000000000000000;
	setp.lt.f64 	%p300, %fd2785, %fd2788;
	selp.f64 	%fd2790, %fd2785, %fd2788, %p300;
	selp.f64 	%fd2791, %fd2790, %fd2788, %p299;
	fma.rn.f64 	%fd8616, %fd342, %fd2791, %fd339;
	fma.rn.f64 	%fd8617, %fd343, %fd2791, %fd340;
	fma.rn.f64 	%fd8618, %fd344, %fd2791, %fd341;
	bra.uni 	$L__BB0_260;
$L__BB0_218:
	mul.f64 	%fd2793, %fd340, 0d0000000000000000;
	sub.f64 	%fd2794, %fd2793, %fd339;
	fma.rn.f64 	%fd2795, %fd341, 0d0000000000000000, %fd2794;
	mov.f64 	%fd2796, 0d3FF0000000000000;
	sub.f64 	%fd2797, %fd2796, %fd2795;
	mul.f64 	%fd2798, %fd343, 0d0000000000000000;
	sub.f64 	%fd2799, %fd2798, %fd342;
	fma.rn.f64 	%fd2800, %fd344, 0d0000000000000000, %fd2799;
	div.rn.f64 	%fd348, %fd2797, %fd2800;
	setp.lt.f64 	%p301, %fd348, 0d0000000000000000;
	setp.gt.f64 	%p302, %fd348, 0d7FEFFFFFFFFFFFFF;
	or.pred  	%p303, %p301, %p302;
	mov.f64 	%fd8616, %fd9016;
	mov.f64 	%fd8617, %fd9017;
	mov.f64 	%fd8618, %fd9018;
	@%p303 bra 	$L__BB0_225;
	fma.rn.f64 	%fd2802, %fd342, %fd348, %fd339;
	fma.rn.f64 	%fd2803, %fd343, %fd348, %fd340;
	fma.rn.f64 	%fd2804, %fd344, %fd348, %fd341;
	fma.rn.f64 	%fd2805, %fd2803, 0d0000000000000000, %fd2802;
	fma.rn.f64 	%fd2806, %fd2804, 0d0000000000000000, %fd2805;
	add.f64 	%fd2807, %fd2806, 0dBFF0000000000000;
	setp.gt.f64 	%p304, %fd2807, 0d0000000000000000;
	mov.f64 	%fd8616, %fd9016;
	mov.f64 	%fd8617, %fd9017;
	mov.f64 	%fd8618, %fd9018;
	@%p304 bra 	$L__BB0_225;
	fma.rn.f64 	%fd2809, %fd342, %fd348, %fd339;
	mul.f64 	%fd2810, %fd2809, 0d0000000000000000;
	fma.rn.f64 	%fd2811, %fd343, %fd348, %fd340;
	sub.f64 	%fd2812, %fd2810, %fd2811;
	fma.rn.f64 	%fd2813, %fd344, %fd348, %fd341;
	fma.rn.f64 	%fd2814, %fd2813, 0d0000000000000000, %fd2812;
	add.f64 	%fd2815, %fd2814, 0dBFF0000000000000;
	setp.gt.f64 	%p305, %fd2815, 0d0000000000000000;
	mov.f64 	%fd8616, %fd9016;
	mov.f64 	%fd8617, %fd9017;
	mov.f64 	%fd8618, %fd9018;
	@%p305 bra 	$L__BB0_225;
	fma.rn.f64 	%fd2817, %fd343, %fd348, %fd340;
	fma.rn.f64 	%fd2818, %fd342, %fd348, %fd339;
	fma.rn.f64 	%fd2819, %fd2818, 0d0000000000000000, %fd2817;
	fma.rn.f64 	%fd2820, %fd344, %fd348, %fd341;
	fma.rn.f64 	%fd2821, %fd2820, 0d0000000000000000, %fd2819;
	add.f64 	%fd2822, %fd2821, 0dBFF0000000000000;
	setp.gt.f64 	%p306, %fd2822, 0d0000000000000000;
	mov.f64 	%fd8616, %fd9016;
	mov.f64 	%fd8617, %fd9017;
	mov.f64 	%fd8618, %fd9018;
	@%p306 bra 	$L__BB0_225;
	fma.rn.f64 	%fd2824, %fd343, %fd348, %fd340;
	mul.f64 	%fd2825, %fd2824, 0d0000000000000000;
	fma.rn.f64 	%fd2826, %fd342, %fd348, %fd339;
	fma.rn.f64 	%fd349, %fd2826, 0d0000000000000000, %fd2825;
	fma.rn.f64 	%fd2827, %fd344, %fd348, %fd341;
	sub.f64 	%fd2828, %fd349, %fd2827;
	add.f64 	%fd2829, %fd2828, 0dBFF0000000000000;
	setp.gt.f64 	%p307, %fd2829, 0d0000000000000000;
	mov.f64 	%fd8616, %fd9016;
	mov.f64 	%fd8617, %fd9017;
	mov.f64 	%fd8618, %fd9018;
	@%p307 bra 	$L__BB0_225;
	fma.rn.f64 	%fd2831, %fd344, %fd348, %fd341;
	add.f64 	%fd2832, %fd349, %fd2831;
	add.f64 	%fd2833, %fd2832, 0dBFF0000000000000;
	setp.gt.f64 	%p308, %fd2833, 0d0000000000000000;
	mov.f64 	%fd8616, %fd9016;
	mov.f64 	%fd8617, %fd9017;
	mov.f64 	%fd8618, %fd9018;
	@%p308 bra 	$L__BB0_225;
	mov.f64 	%fd8617, 0d0000000000000000;
	mov.f64 	%fd8616, 0dBFF0000000000000;
	mov.f64 	%fd8618, %fd8617;
	mov.f64 	%fd8619, %fd348;
$L__BB0_225:
	fma.rn.f64 	%fd2836, %fd340, 0d0000000000000000, %fd339;
	fma.rn.f64 	%fd2837, %fd341, 0d0000000000000000, %fd2836;
	mov.f64 	%fd2838, 0d3FF0000000000000;
	sub.f64 	%fd2839, %fd2838, %fd2837;
	fma.rn.f64 	%fd2840, %fd343, 0d0000000000000000, %fd342;
	fma.rn.f64 	%fd2841, %fd344, 0d0000000000000000, %fd2840;
	div.rn.f64 	%fd354, %fd2839, %fd2841;
	setp.lt.f64 	%p309, %fd354, 0d0000000000000000;
	setp.gt.f64 	%p310, %fd354, %fd8619;
	or.pred  	%p311, %p309, %p310;
	@%p311 bra 	$L__BB0_232;
	fma.rn.f64 	%fd2842, %fd342, %fd354, %fd339;
	fma.rn.f64 	%fd2843, %fd343, %fd354, %fd340;
	fma.rn.f64 	%fd2844, %fd344, %fd354, %fd341;
	mul.f64 	%fd2845, %fd2843, 0d0000000000000000;
	sub.f64 	%fd2846, %fd2845, %fd2842;
	fma.rn.f64 	%fd2847, %fd2844, 0d0000000000000000, %fd2846;
	add.f64 	%fd2848, %fd2847, 0dBFF0000000000000;
	setp.gt.f64 	%p312, %fd2848, 0d0000000000000000;
	@%p312 bra 	$L__BB0_232;
	fma.rn.f64 	%fd2849, %fd342, %fd354, %fd339;
	mul.f64 	%fd2850, %fd2849, 0d0000000000000000;
	fma.rn.f64 	%fd2851, %fd343, %fd354, %fd340;
	sub.f64 	%fd2852, %fd2850, %fd2851;
	fma.rn.f64 	%fd2853, %fd344, %fd354, %fd341;
	fma.rn.f64 	%fd2854, %fd2853, 0d0000000000000000, %fd2852;
	add.f64 	%fd2855, %fd2854, 0dBFF0000000000000;
	setp.gt.f64 	%p313, %fd2855, 0d0000000000000000;
	@%p313 bra 	$L__BB0_232;
	fma.rn.f64 	%fd2856, %fd343, %fd354, %fd340;
	fma.rn.f64 	%fd2857, %fd342, %fd354, %fd339;
	fma.rn.f64 	%fd2858, %fd2857, 0d0000000000000000, %fd2856;
	fma.rn.f64 	%fd2859, %fd344, %fd354, %fd341;
	fma.rn.f64 	%fd2860, %fd2859, 0d0000000000000000, %fd2858;
	add.f64 	%fd2861, %fd2860, 0dBFF0000000000000;
	setp.gt.f64 	%p314, %fd2861, 0d0000000000000000;
	@%p314 bra 	$L__BB0_232;
	fma.rn.f64 	%fd2862, %fd343, %fd354, %fd340;
	mul.f64 	%fd2863, %fd2862, 0d0000000000000000;
	fma.rn.f64 	%fd2864, %fd342, %fd354, %fd339;
	fma.rn.f64 	%fd355, %fd2864, 0d0000000000000000, %fd2863;
	fma.rn.f64 	%fd2865, %fd344, %fd354, %fd341;
	sub.f64 	%fd2866, %fd355, %fd2865;
	add.f64 	%fd2867, %fd2866, 0dBFF0000000000000;
	setp.gt.f64 	%p315, %fd2867, 0d0000000000000000;
	@%p315 bra 	$L__BB0_232;
	fma.rn.f64 	%fd2868, %fd344, %fd354, %fd341;
	add.f64 	%fd2869, %fd355, %fd2868;
	add.f64 	%fd2870, %fd2869, 0dBFF0000000000000;
	setp.gt.f64 	%p316, %fd2870, 0d0000000000000000;
	@%p316 bra 	$L__BB0_232;
	mov.f64 	%fd8617, 0d0000000000000000;
	mov.f64 	%fd8616, 0d3FF0000000000000;
	mov.f64 	%fd8618, %fd8617;
	mov.f64 	%fd8619, %fd354;
$L__BB0_232:
	mul.f64 	%fd2873, %fd339, 0d0000000000000000;
	sub.f64 	%fd2874, %fd2873, %fd340;
	fma.rn.f64 	%fd2875, %fd341, 0d0000000000000000, %fd2874;
	mov.f64 	%fd2876, 0d3FF0000000000000;
	sub.f64 	%fd2877, %fd2876, %fd2875;
	mul.f64 	%fd2878, %fd342, 0d0000000000000000;
	sub.f64 	%fd2879, %fd2878, %fd343;
	fma.rn.f64 	%fd2880, %fd344, 0d0000000000000000, %fd2879;
	div.rn.f64 	%fd360, %fd2877, %fd2880;
	setp.lt.f64 	%p317, %fd360, 0d0000000000000000;
	setp.gt.f64 	%p318, %fd360, %fd8619;
	or.pred  	%p319, %p317, %p318;
	@%p319 bra 	$L__BB0_239;
	fma.rn.f64 	%fd2881, %fd342, %fd360, %fd339;
	fma.rn.f64 	%fd2882, %fd343, %fd360, %fd340;
	fma.rn.f64 	%fd2883, %fd344, %fd360, %fd341;
	mul.f64 	%fd2884, %fd2882, 0d0000000000000000;
	sub.f64 	%fd2885, %fd2884, %fd2881;
	fma.rn.f64 	%fd2886, %fd2883, 0d0000000000000000, %fd2885;
	add.f64 	%fd2887, %fd2886, 0dBFF0000000000000;
	setp.gt.f64 	%p320, %fd2887, 0d0000000000000000;
	@%p320 bra 	$L__BB0_239;
	fma.rn.f64 	%fd2888, %fd343, %fd360, %fd340;
	fma.rn.f64 	%fd2889, %fd342, %fd360, %fd339;
	fma.rn.f64 	%fd2890, %fd2888, 0d0000000000000000, %fd2889;
	fma.rn.f64 	%fd2891, %fd344, %fd360, %fd341;
	fma.rn.f64 	%fd2892, %fd2891, 0d0000000000000000, %fd2890;
	add.f64 	%fd2893, %fd2892, 0dBFF0000000000000;
	setp.gt.f64 	%p321, %fd2893, 0d0000000000000000;
	@%p321 bra 	$L__BB0_239;
	fma.rn.f64 	%fd2894, %fd342, %fd360, %fd339;
	fma.rn.f64 	%fd2895, %fd343, %fd360, %fd340;
	fma.rn.f64 	%fd2896, %fd2894, 0d0000000000000000, %fd2895;
	fma.rn.f64 	%fd2897, %fd344, %fd360, %fd341;
	fma.rn.f64 	%fd2898, %fd2897, 0d0000000000000000, %fd2896;
	add.f64 	%fd2899, %fd2898, 0dBFF0000000000000;
	setp.gt.f64 	%p322, %fd2899, 0d0000000000000000;
	@%p322 bra 	$L__BB0_239;
	fma.rn.f64 	%fd2900, %fd342, %fd360, %fd339;
	fma.rn.f64 	%fd2901, %fd343, %fd360, %fd340;
	mul.f64 	%fd2902, %fd2901, 0d0000000000000000;
	fma.rn.f64 	%fd361, %fd2900, 0d0000000000000000, %fd2902;
	fma.rn.f64 	%fd2903, %fd344, %fd360, %fd341;
	sub.f64 	%fd2904, %fd361, %fd2903;
	add.f64 	%fd2905, %fd2904, 0dBFF0000000000000;
	setp.gt.f64 	%p323, %fd2905, 0d0000000000000000;
	@%p323 bra 	$L__BB0_239;
	fma.rn.f64 	%fd2906, %fd344, %fd360, %fd341;
	add.f64 	%fd2907, %fd361, %fd2906;
	add.f64 	%fd2908, %fd2907, 0dBFF0000000000000;
	setp.gt.f64 	%p324, %fd2908, 0d0000000000000000;
	@%p324 bra 	$L__BB0_239;
	mov.f64 	%fd8617, 0dBFF0000000000000;
	mov.f64 	%fd8616, 0d0000000000000000;
	mov.f64 	%fd8618, %fd8616;
	mov.f64 	%fd8619, %fd360;
$L__BB0_239:
	fma.rn.f64 	%fd2911, %fd339, 0d0000000000000000, %fd340;
	fma.rn.f64 	%fd2912, %fd341, 0d0000000000000000, %fd2911;
	mov.f64 	%fd2913, 0d3FF0000000000000;
	sub.f64 	%fd2914, %fd2913, %fd2912;
	fma.rn.f64 	%fd2915, %fd342, 0d0000000000000000, %fd343;
	fma.rn.f64 	%fd2916, %fd344, 0d0000000000000000, %fd2915;
	div.rn.f64 	%fd366, %fd2914, %fd2916;
	setp.lt.f64 	%p325, %fd366, 0d0000000000000000;
	setp.gt.f64 	%p326, %fd366, %fd8619;
	or.pred  	%p327, %p325, %p326;
	@%p327 bra 	$L__BB0_246;
	fma.rn.f64 	%fd2917, %fd342, %fd366, %fd339;
	fma.rn.f64 	%fd2918, %fd343, %fd366, %fd340;
	fma.rn.f64 	%fd2919, %fd344, %fd366, %fd341;
	mul.f64 	%fd2920, %fd2918, 0d0000000000000000;
	sub.f64 	%fd2921, %fd2920, %fd2917;
	fma.rn.f64 	%fd2922, %fd2919, 0d0000000000000000, %fd2921;
	add.f64 	%fd2923, %fd2922, 0dBFF0000000000000;
	setp.gt.f64 	%p328, %fd2923, 0d0000000000000000;
	@%p328 bra 	$L__BB0_246;
	fma.rn.f64 	%fd2924, %fd343, %fd366, %fd340;
	fma.rn.f64 	%fd2925, %fd342, %fd366, %fd339;
	fma.rn.f64 	%fd2926, %fd2924, 0d0000000000000000, %fd2925;
	fma.rn.f64 	%fd2927, %fd344, %fd366, %fd341;
	fma.rn.f64 	%fd2928, %fd2927, 0d0000000000000000, %fd2926;
	add.f64 	%fd2929, %fd2928, 0dBFF0000000000000;
	setp.gt.f64 	%p329, %fd2929, 0d0000000000000000;
	@%p329 bra 	$L__BB0_246;
	fma.rn.f64 	%fd2930, %fd342, %fd366, %fd339;
	mul.f64 	%fd2931, %fd2930, 0d0000000000000000;
	fma.rn.f64 	%fd2932, %fd343, %fd366, %fd340;
	sub.f64 	%fd2933, %fd2931, %fd2932;
	fma.rn.f64 	%fd2934, %fd344, %fd366, %fd341;
	fma.rn.f64 	%fd2935, %fd2934, 0d0000000000000000, %fd2933;
	add.f64 	%fd2936, %fd2935, 0dBFF0000000000000;
	setp.gt.f64 	%p330, %fd2936, 0d0000000000000000;
	@%p330 bra 	$L__BB0_246;
	fma.rn.f64 	%fd2937, %fd342, %fd366, %fd339;
	fma.rn.f64 	%fd2938, %fd343, %fd366, %fd340;
	mul.f64 	%fd2939, %fd2938, 0d0000000000000000;
	fma.rn.f64 	%fd367, %fd2937, 0d0000000000000000, %fd2939;
	fma.rn.f64 	%fd2940, %fd344, %fd366, %fd341;
	sub.f64 	%fd2941, %fd367, %fd2940;
	add.f64 	%fd2942, %fd2941, 0dBFF0000000000000;
	setp.gt.f64 	%p331, %fd2942, 0d0000000000000000;
	@%p331 bra 	$L__BB0_246;
	fma.rn.f64 	%fd2943, %fd344, %fd366, %fd341;
	add.f64 	%fd2944, %fd367, %fd2943;
	add.f64 	%fd2945, %fd2944, 0dBFF0000000000000;
	setp.gt.f64 	%p332, %fd2945, 0d0000000000000000;
	@%p332 bra 	$L__BB0_246;
	mov.f64 	%fd8617, 0d3FF0000000000000;
	mov.f64 	%fd8616, 0d0000000000000000;
	mov.f64 	%fd8618, %fd8616;
	mov.f64 	%fd8619, %fd366;
$L__BB0_246:
	mul.f64 	%fd2948, %fd340, 0d0000000000000000;
	fma.rn.f64 	%fd2949, %fd339, 0d0000000000000000, %fd2948;
	sub.f64 	%fd2950, %fd341, %fd2949;
	add.f64 	%fd2951, %fd2950, 0d3FF0000000000000;
	mul.f64 	%fd2952, %fd343, 0d0000000000000000;
	fma.rn.f64 	%fd2953, %fd342, 0d0000000000000000, %fd2952;
	sub.f64 	%fd2954, %fd2953, %fd344;
	div.rn.f64 	%fd372, %fd2951, %fd2954;
	setp.lt.f64 	%p333, %fd372, 0d0000000000000000;
	setp.gt.f64 	%p334, %fd372, %fd8619;
	or.pred  	%p335, %p333, %p334;
	@%p335 bra 	$L__BB0_253;
	fma.rn.f64 	%fd2955, %fd342, %fd372, %fd339;
	fma.rn.f64 	%fd2956, %fd343, %fd372, %fd340;
	fma.rn.f64 	%fd2957, %fd344, %fd372, %fd341;
	mul.f64 	%fd2958, %fd2956, 0d0000000000000000;
	sub.f64 	%fd2959, %fd2958, %fd2955;
	fma.rn.f64 	%fd2960, %fd2957, 0d0000000000000000, %fd2959;
	add.f64 	%fd2961, %fd2960, 0dBFF0000000000000;
	setp.gt.f64 	%p336, %fd2961, 0d0000000000000000;
	@%p336 bra 	$L__BB0_253;
	fma.rn.f64 	%fd2962, %fd343, %fd372, %fd340;
	fma.rn.f64 	%fd2963, %fd342, %fd372, %fd339;
	fma.rn.f64 	%fd2964, %fd2962, 0d0000000000000000, %fd2963;
	fma.rn.f64 	%fd2965, %fd344, %fd372, %fd341;
	fma.rn.f64 	%fd2966, %fd2965, 0d0000000000000000, %fd2964;
	add.f64 	%fd2967, %fd2966, 0dBFF0000000000000;
	setp.gt.f64 	%p337, %fd2967, 0d0000000000000000;
	@%p337 bra 	$L__BB0_253;
	fma.rn.f64 	%fd2968, %fd342, %fd372, %fd339;
	mul.f64 	%fd2969, %fd2968, 0d0000000000000000;
	fma.rn.f64 	%fd2970, %fd343, %fd372, %fd340;
	sub.f64 	%fd2971, %fd2969, %fd2970;
	fma.rn.f64 	%fd2972, %fd344, %fd372, %fd341;
	fma.rn.f64 	%fd2973, %fd2972, 0d0000000000000000, %fd2971;
	add.f64 	%fd2974, %fd2973, 0dBFF0000000000000;
	setp.gt.f64 	%p338, %fd2974, 0d0000000000000000;
	@%p338 bra 	$L__BB0_253;
	fma.rn.f64 	%fd2975, %fd343, %fd372, %fd340;
	fma.rn.f64 	%fd2976, %fd342, %fd372, %fd339;
	fma.rn.f64 	%fd2977, %fd2976, 0d0000000000000000, %fd2975;
	fma.rn.f64 	%fd2978, %fd344, %fd372, %fd341;
	fma.rn.f64 	%fd2979, %fd2978, 0d0000000000000000, %fd2977;
	add.f64 	%fd2980, %fd2979, 0dBFF0000000000000;
	setp.gt.f64 	%p339, %fd2980, 0d0000000000000000;
	@%p339 bra 	$L__BB0_253;
	fma.rn.f64 	%fd2981, %fd343, %fd372, %fd340;
	mul.f64 	%fd2982, %fd2981, 0d0000000000000000;
	fma.rn.f64 	%fd2983, %fd342, %fd372, %fd339;
	fma.rn.f64 	%fd2984, %fd2983, 0d0000000000000000, %fd2982;
	fma.rn.f64 	%fd2985, %fd344, %fd372, %fd341;
	add.f64 	%fd2986, %fd2984, %fd2985;
	add.f64 	%fd2987, %fd2986, 0dBFF0000000000000;
	setp.gt.f64 	%p340, %fd2987, 0d0000000000000000;
	@%p340 bra 	$L__BB0_253;
	mov.f64 	%fd8618, 0dBFF0000000000000;
	mov.f64 	%fd8616, 0d0000000000000000;
	mov.f64 	%fd8617, %fd8616;
	mov.f64 	%fd8619, %fd372;
$L__BB0_253:
	mul.f64 	%fd2990, %fd340, 0d0000000000000000;
	fma.rn.f64 	%fd2991, %fd339, 0d0000000000000000, %fd2990;
	add.f64 	%fd2992, %fd2991, %fd341;
	mov.f64 	%fd2993, 0d3FF0000000000000;
	sub.f64 	%fd2994, %fd2993, %fd2992;
	mul.f64 	%fd2995, %fd343, 0d0000000000000000;
	fma.rn.f64 	%fd2996, %fd342, 0d0000000000000000, %fd2995;
	add.f64 	%fd2997, %fd2996, %fd344;
	div.rn.f64 	%fd377, %fd2994, %fd2997;
	setp.lt.f64 	%p341, %fd377, 0d0000000000000000;
	setp.gt.f64 	%p342, %fd377, %fd8619;
	or.pred  	%p343, %p341, %p342;
	mov.f64 	%fd9016, %fd8616;
	mov.f64 	%fd9017, %fd8617;
	mov.f64 	%fd9018, %fd8618;
	@%p343 bra 	$L__BB0_260;
	fma.rn.f64 	%fd378, %fd342, %fd377, %fd339;
	fma.rn.f64 	%fd379, %fd343, %fd377, %fd340;
	fma.rn.f64 	%fd380, %fd344, %fd377, %fd341;
	mul.f64 	%fd381, %fd379, 0d0000000000000000;
	sub.f64 	%fd2998, %fd381, %fd378;
	fma.rn.f64 	%fd2999, %fd380, 0d0000000000000000, %fd2998;
	add.f64 	%fd3000, %fd2999, 0dBFF0000000000000;
	setp.gt.f64 	%p344, %fd3000, 0d0000000000000000;
	mov.f64 	%fd9016, %fd8616;
	mov.f64 	%fd9017, %fd8617;
	mov.f64 	%fd9018, %fd8618;
	@%p344 bra 	$L__BB0_260;
	add.f64 	%fd3001, %fd378, %fd381;
	fma.rn.f64 	%fd3002, %fd380, 0d0000000000000000, %fd3001;
	add.f64 	%fd3003, %fd3002, 0dBFF0000000000000;
	setp.gt.f64 	%p345, %fd3003, 0d0000000000000000;
	mov.f64 	%fd9016, %fd8616;
	mov.f64 	%fd9017, %fd8617;
	mov.f64 	%fd9018, %fd8618;
	@%p345 bra 	$L__BB0_260;
	mul.f64 	%fd382, %fd378, 0d0000000000000000;
	sub.f64 	%fd3004, %fd382, %fd379;
	fma.rn.f64 	%fd3005, %fd380, 0d0000000000000000, %fd3004;
	add.f64 	%fd3006, %fd3005, 0dBFF0000000000000;
	setp.gt.f64 	%p346, %fd3006, 0d0000000000000000;
	mov.f64 	%fd9016, %fd8616;
	mov.f64 	%fd9017, %fd8617;
	mov.f64 	%fd9018, %fd8618;
	@%p346 bra 	$L__BB0_260;
	add.f64 	%fd3007, %fd382, %fd379;
	fma.rn.f64 	%fd3008, %fd380, 0d0000000000000000, %fd3007;
	add.f64 	%fd3009, %fd3008, 0dBFF0000000000000;
	setp.gt.f64 	%p347, %fd3009, 0d0000000000000000;
	mov.f64 	%fd9016, %fd8616;
	mov.f64 	%fd9017, %fd8617;
	mov.f64 	%fd9018, %fd8618;
	@%p347 bra 	$L__BB0_260;
	add.f64 	%fd3010, %fd382, %fd381;
	sub.f64 	%fd3011, %fd3010, %fd380;
	add.f64 	%fd3012, %fd3011, 0dBFF0000000000000;
	setp.gt.f64 	%p348, %fd3012, 0d0000000000000000;
	mov.f64 	%fd9016, %fd8616;
	mov.f64 	%fd9017, %fd8617;
	mov.f64 	%fd9018, %fd8618;
	@%p348 bra 	$L__BB0_260;
	mov.f64 	%fd8618, 0d3FF0000000000000;
	mov.f64 	%fd8617, 0d0000000000000000;
	mov.f64 	%fd8616, %fd8443;
	mov.f64 	%fd9016, %fd8617;
	mov.f64 	%fd9017, %fd8617;
	mov.f64 	%fd9018, %fd8618;
$L__BB0_260:
	ld.global.f64 	%fd3017, [%rd173];
	ld.global.f64 	%fd3018, [%rd173+32];
	mul.f64 	%fd3019, %fd8617, %fd3018;
	fma.rn.f64 	%fd3020, %fd8616, %fd3017, %fd3019;
	ld.global.f64 	%fd3021, [%rd173+64];
	fma.rn.f64 	%fd3022, %fd8618, %fd3021, %fd3020;
	ld.global.f64 	%fd3023, [%rd173+8];
	ld.global.f64 	%fd3024, [%rd173+40];
	mul.f64 	%fd3025, %fd8617, %fd3024;
	fma.rn.f64 	%fd3026, %fd8616, %fd3023, %fd3025;
	ld.global.f64 	%fd3027, [%rd173+72];
	fma.rn.f64 	%fd3028, %fd8618, %fd3027, %fd3026;
	ld.global.f64 	%fd3029, [%rd173+16];
	ld.global.f64 	%fd3030, [%rd173+48];
	mul.f64 	%fd3031, %fd8617, %fd3030;
	fma.rn.f64 	%fd3032, %fd8616, %fd3029, %fd3031;
	ld.global.f64 	%fd3033, [%rd173+80];
	fma.rn.f64 	%fd3034, %fd8618, %fd3033, %fd3032;
	abs.f64 	%fd3035, %fd3022;
	abs.f64 	%fd3036, %fd3028;
	abs.f64 	%fd3037, %fd3034;
	add.f64 	%fd3038, %fd3035, %fd3036;
	add.f64 	%fd3039, %fd3038, %fd3037;
	min.f64 	%fd3040, %fd3035, %fd3036;
	max.f64 	%fd3041, %fd3035, %fd3036;
	min.f64 	%fd3042, %fd3041, %fd3037;
	max.f64 	%fd3043, %fd3041, %fd3037;
	{
	.reg .b32 %temp; 
	mov.b64 	{%temp, %r123}, %fd3043;
	}
	and.b32  	%r124, %r123, -4194304;
	xor.b32  	%r125, %r124, 2144337920;
	mov.b32 	%r126, 0;
	mov.b64 	%fd3044, {%r126, %r125};
	mul.f64 	%fd3045, %fd3042, %fd3044;
	mul.f64 	%fd3046, %fd3040, %fd3044;
	mul.f64 	%fd3047, %fd3043, %fd3044;
	mul.f64 	%fd3048, %fd3045, %fd3045;
	fma.rn.f64 	%fd3049, %fd3046, %fd3046, %fd3048;
	fma.rn.f64 	%fd3050, %fd3047, %fd3047, %fd3049;
	rsqrt.approx.ftz.f64 	%fd3051, %fd3050;
	mul.rn.f64 	%fd3052, %fd3051, %fd3051;
	neg.f64 	%fd3053, %fd3052;
	fma.rn.f64 	%fd3054, %fd3050, %fd3053, 0d3FF0000000000000;
	fma.rn.f64 	%fd3055, %fd3054, 0d3FD8000000000000, 0d3FE0000000000000;
	mul.rn.f64 	%fd3056, %fd3054, %fd3051;
	fma.rn.f64 	%fd3057, %fd3055, %fd3056, %fd3051;
	mul.f64 	%fd3058, %fd3044, %fd3057;
	setp.gt.f64 	%p349, %fd3039, 0d0000000000000000;
	add.f64 	%fd3059, %fd3039, 0d7FF0000000000000;
	selp.f64 	%fd3060, %fd3058, %fd3059, %p349;
	setp.eq.f64 	%p350, %fd3043, 0d7FF0000000000000;
	selp.f64 	%fd3061, 0d0000000000000000, %fd3060, %p350;
	mul.f64 	%fd389, %fd3022, %fd3061;
	mul.f64 	%fd390, %fd3028, %fd3061;
	mul.f64 	%fd391, %fd3034, %fd3061;
	ld.global.u32 	%r122, [%rd173+264];
	mov.f64 	%fd8644, 0d0000000000000000;
	mov.f64 	%fd8641, 0d3FF0000000000000;
	setp.eq.s32 	%p351, %r122, 2;
	mov.f64 	%fd8638, 0d3FF0000000000000;
	mov.f64 	%fd8639, 0d3FF0000000000000;
	mov.f64 	%fd8640, 0d3FF0000000000000;
	mov.f64 	%fd8645, 0d0000000000000000;
	mov.f64 	%fd8646, 0d3FF0000000000000;
	@%p351 bra 	$L__BB0_264;
	setp.ne.s32 	%p352, %r122, 1;
	mov.f64 	%fd8642, %fd8641;
	mov.f64 	%fd8643, %fd8641;
	@%p352 bra 	$L__BB0_265;
	ld.global.u32 	%r16, [%rd173+268];
	setp.eq.s32 	%p356, %r16, 0;
	mov.f64 	%fd8644, 0d0000000000000000;
	mov.f64 	%fd8641, 0d3FF0000000000000;
	mov.f64 	%fd8642, %fd8641;
	mov.f64 	%fd8643, %fd8641;
	@%p356 bra 	$L__BB0_265;
	ld.param.u64 	%rd143, [_Z18cudaRaytraceKernelPK5Scene8Matrix4DPviii_param_0];
	cvt.s64.s32 	%rd48, %r16;
	cvta.to.global.u64 	%rd49, %rd143;
	add.s64 	%rd50, %rd49, %rd48;
	ld.global.v2.f64 	{%fd8641, %fd8642}, [%rd50+32];
	ld.global.f64 	%fd8643, [%rd50+48];
	ld.global.v2.f64 	{%fd8638, %fd8639}, [%rd50+64];
	ld.global.f64 	%fd8640, [%rd50+80];
	ld.global.f64 	%fd8644, [%rd50+120];
	ld.global.f64 	%fd8645, [%rd50+152];
	ld.global.f64 	%fd8646, [%rd50+160];
	bra.uni 	$L__BB0_265;
$L__BB0_264:
	cvt.rmi.f64.f64 	%fd3064, %fd333;
	sub.f64 	%fd3065, %fd333, %fd3064;
	setp.geu.f64 	%p353, %fd3065, 0d3FE0000000000000;
	cvt.rmi.f64.f64 	%fd3066, %fd335;
	sub.f64 	%fd3067, %fd335, %fd3066;
	setp.geu.f64 	%p354, %fd3067, 0d3FE0000000000000;
	xor.pred  	%p355, %p353, %p354;
	selp.u32 	%r127, 1, 0, %p355;
	cvt.rn.f64.u32 	%fd8641, %r127;
	mov.f64 	%fd8644, 0d3FF0000000000000;
	mov.f64 	%fd8642, %fd8641;
	mov.f64 	%fd8643, %fd8641;
$L__BB0_265:
	abs.f64 	%fd3070, %fd8594;
	abs.f64 	%fd3071, %fd8595;
	abs.f64 	%fd3072, %fd8596;
	add.f64 	%fd3073, %fd3070, %fd3071;
	add.f64 	%fd3074, %fd3072, %fd3073;
	min.f64 	%fd3075, %fd3070, %fd3071;
	max.f64 	%fd3076, %fd3070, %fd3071;
	min.f64 	%fd3077, %fd3076, %fd3072;
	max.f64 	%fd3078, %fd3076, %fd3072;
	{
	.reg .b32 %temp; 
	mov.b64 	{%temp, %r128}, %fd3078;
	}
	and.b32  	%r129, %r128, -4194304;
	xor.b32  	%r130, %r129, 2144337920;
	mov.b32 	%r131, 0;
	mov.b64 	%fd3079, {%r131, %r130};
	mul.f64 	%fd3080, %fd3077, %fd3079;
	mul.f64 	%fd3081, %fd3075, %fd3079;
	mul.f64 	%fd3082, %fd3078, %fd3079;
	mul.f64 	%fd3083, %fd3080, %fd3080;
	fma.rn.f64 	%fd3084, %fd3081, %fd3081, %fd3083;
	fma.rn.f64 	%fd3085, %fd3082, %fd3082, %fd3084;
	rsqrt.approx.ftz.f64 	%fd3086, %fd3085;
	mul.rn.f64 	%fd3087, %fd3086, %fd3086;
	neg.f64 	%fd3088, %fd3087;
	fma.rn.f64 	%fd3089, %fd3085, %fd3088, 0d3FF0000000000000;
	fma.rn.f64 	%fd3090, %fd3089, 0d3FD8000000000000, 0d3FE0000000000000;
	mul.rn.f64 	%fd3091, %fd3089, %fd3086;
	fma.rn.f64 	%fd3092, %fd3090, %fd3091, %fd3086;
	mul.f64 	%fd3093, %fd3079, %fd3092;
	setp.gt.f64 	%p357, %fd3074, 0d0000000000000000;
	add.f64 	%fd3094, %fd3074, 0d7FF0000000000000;
	selp.f64 	%fd3095, %fd3093, %fd3094, %p357;
	setp.eq.f64 	%p358, %fd3078, 0d7FF0000000000000;
	selp.f64 	%fd3096, 0d0000000000000000, %fd3095, %p358;
	mul.f64 	%fd411, %fd8594, %fd3096;
	mul.f64 	%fd412, %fd8595, %fd3096;
	mul.f64 	%fd413, %fd8596, %fd3096;
	mul.f64 	%fd414, %fd389, %fd411;
	fma.rn.f64 	%fd3097, %fd390, %fd412, %fd414;
	mul.f64 	%fd415, %fd391, %fd413;
	add.f64 	%fd3098, %fd415, %fd3097;
	add.f64 	%fd3099, %fd3098, %fd3098;
	mul.f64 	%fd3100, %fd389, %fd3099;
	mul.f64 	%fd3101, %fd390, %fd3099;
	mul.f64 	%fd3102, %fd391, %fd3099;
	sub.f64 	%fd416, %fd411, %fd3100;
	sub.f64 	%fd417, %fd412, %fd3101;
	sub.f64 	%fd418, %fd413, %fd3102;
	setp.lt.f64 	%p359, %fd3098, 0dBFF0000000000000;
	setp.gt.f64 	%p360, %fd3098, 0d3FF0000000000000;
	selp.f64 	%fd3103, 0d3FF0000000000000, %fd3098, %p360;
	selp.f64 	%fd3104, 0dBFF0000000000000, %fd3103, %p359;
	setp.geu.f64 	%p361, %fd3104, 0d0000000000000000;
	@%p361 bra 	$L__BB0_267;
	fma.rn.f64 	%fd3110, %fd390, %fd412, %fd414;
	add.f64 	%fd3111, %fd415, %fd3110;
	setp.lt.f64 	%p364, %fd3111, 0dBFF0000000000000;
	setp.gt.f64 	%p365, %fd3111, 0d3FF0000000000000;
	selp.f64 	%fd3112, 0d3FF0000000000000, %fd3111, %p365;
	selp.f64 	%fd3113, 0dBFF0000000000000, %fd3112, %p364;
	neg.f64 	%fd8650, %fd3113;
	mov.f64 	%fd8651, 0d3FF0000000000000;
	mov.f64 	%fd8647, %fd389;
	mov.f64 	%fd8648, %fd390;
	mov.f64 	%fd8649, %fd391;
	mov.f64 	%fd8652, %fd8646;
	bra.uni 	$L__BB0_268;
$L__BB0_267:
	fma.rn.f64 	%fd3106, %fd390, %fd412, %fd414;
	add.f64 	%fd3107, %fd415, %fd3106;
	setp.lt.f64 	%p362, %fd3107, 0dBFF0000000000000;
	setp.gt.f64 	%p363, %fd3107, 0d3FF0000000000000;
	selp.f64 	%fd3108, 0d3FF0000000000000, %fd3107, %p363;
	selp.f64 	%fd8650, 0dBFF0000000000000, %fd3108, %p362;
	neg.f64 	%fd8647, %fd389;
	neg.f64 	%fd8648, %fd390;
	neg.f64 	%fd8649, %fd391;
	mov.f64 	%fd8652, 0d3FF0000000000000;
	mov.f64 	%fd8651, %fd8646;
$L__BB0_268:
	div.rn.f64 	%fd430, %fd8651, %fd8652;
	mul.f64 	%fd3117, %fd430, %fd430;
	mul.f64 	%fd3118, %fd8650, %fd8650;
	mov.f64 	%fd3119, 0d3FF0000000000000;
	sub.f64 	%fd3120, %fd3119, %fd3118;
	mul.f64 	%fd3121, %fd3120, %fd3117;
	sub.f64 	%fd3122, %fd3119, %fd3121;
	setp.lt.f64 	%p366, %fd3122, 0d0000000000000000;
	mov.f64 	%fd8653, 0d0000000000000000;
	mov.f64 	%fd8654, %fd8653;
	mov.f64 	%fd8655, %fd8653;
	@%p366 bra 	$L__BB0_270;
	mul.f64 	%fd3123, %fd8650, %fd430;
	mul.f64 	%fd3124, %fd8650, %fd8650;
	mov.f64 	%fd3125, 0d3FF0000000000000;
	sub.f64 	%fd3126, %fd3125, %fd3124;
	mul.f64 	%fd3127, %fd430, %fd430;
	mul.f64 	%fd3128, %fd3126, %fd3127;
	sub.f64 	%fd3129, %fd3125, %fd3128;
	sqrt.rn.f64 	%fd3130, %fd3129;
	sub.f64 	%fd3131, %fd3123, %fd3130;
	mul.f64 	%fd3132, %fd8647, %fd3131;
	mul.f64 	%fd3133, %fd8648, %fd3131;
	mul.f64 	%fd3134, %fd8649, %fd3131;
	fma.rn.f64 	%fd8653, %fd411, %fd430, %fd3132;
	fma.rn.f64 	%fd8654, %fd412, %fd430, %fd3133;
	fma.rn.f64 	%fd8655, %fd413, %fd430, %fd3134;
$L__BB0_270:
	ld.param.u64 	%rd144, [_Z18cudaRaytraceKernelPK5Scene8Matrix4DPviii_param_0];
	mul.f64 	%fd3135, %fd337, %fd390;
	fma.rn.f64 	%fd3136, %fd336, %fd389, %fd3135;
	fma.rn.f64 	%fd440, %fd338, %fd391, %fd3136;
	mul.f64 	%fd3137, %fd337, %fd417;
	fma.rn.f64 	%fd3138, %fd336, %fd416, %fd3137;
	fma.rn.f64 	%fd441, %fd338, %fd418, %fd3138;
	fma.rn.f64 	%fd442, %fd389, 0d3F1A36E2EB1C432D, %fd333;
	fma.rn.f64 	%fd443, %fd391, 0d3F1A36E2EB1C432D, %fd335;
	cvta.to.global.u64 	%rd51, %rd144;
	ld.global.u32 	%r17, [%rd51+4];
	setp.lt.s32 	%p368, %r17, 1;
	mov.pred 	%p1527, 0;
	@%p368 bra 	$L__BB0_320;
	mov.b32 	%r434, 0;
$L__BB0_272:
	ld.param.u64 	%rd145, [_Z18cudaRaytraceKernelPK5Scene8Matrix4DPviii_param_0];
	cvta.to.global.u64 	%rd52, %rd145;
	mul.wide.u32 	%rd53, %r434, 272;
	add.s64 	%rd54, %rd52, %rd53;
	ld.global.f64 	%fd3140, [%rd54+136];
	ld.global.f64 	%fd3141, [%rd54+168];
	fma.rn.f64 	%fd3142, %fd390, 0d3F1A36E2EB1C432D, %fd334;
	mul.f64 	%fd3143, %fd3142, %fd3141;
	fma.rn.f64 	%fd3144, %fd442, %fd3140, %fd3143;
	ld.global.f64 	%fd3145, [%rd54+200];
	fma.rn.f64 	%fd3146, %fd443, %fd3145, %fd3144;
	ld.global.f64 	%fd3147, [%rd54+232];
	add.f64 	%fd444, %fd3147, %fd3146;
	ld.global.f64 	%fd3148, [%rd54+144];
	ld.global.f64 	%fd3149, [%rd54+176];
	mul.f64 	%fd3150, %fd3142, %fd3149;
	fma.rn.f64 	%fd3151, %fd442, %fd3148, %fd3150;
	ld.global.f64 	%fd3152, [%rd54+208];
	fma.rn.f64 	%fd3153, %fd443, %fd3152, %fd3151;
	ld.global.f64 	%fd3154, [%rd54+240];
	add.f64 	%fd445, %fd3154, %fd3153;
	ld.global.f64 	%fd3155, [%rd54+152];
	ld.global.f64 	%fd3156, [%rd54+184];
	mul.f64 	%fd3157, %fd3142, %fd3156;
	fma.rn.f64 	%fd3158, %fd442, %fd3155, %fd3157;
	ld.global.f64 	%fd3159, [%rd54+216];
	fma.rn.f64 	%fd3160, %fd443, %fd3159, %fd3158;
	ld.global.f64 	%fd3161, [%rd54+248];
	add.f64 	%fd446, %fd3161, %fd3160;
	mul.f64 	%fd3162, %fd337, %fd3141;
	fma.rn.f64 	%fd3163, %fd336, %fd3140, %fd3162;
	fma.rn.f64 	%fd447, %fd338, %fd3145, %fd3163;
	mul.f64 	%fd3164, %fd337, %fd3149;
	fma.rn.f64 	%fd3165, %fd336, %fd3148, %fd3164;
	fma.rn.f64 	%fd448, %fd338, %fd3152, %fd3165;
	mul.f64 	%fd3166, %fd337, %fd3156;
	fma.rn.f64 	%fd3167, %fd336, %fd3155, %fd3166;
	fma.rn.f64 	%fd449, %fd338, %fd3159, %fd3167;
	ld.global.u32 	%r133, [%rd54+264];
	mov.f64 	%fd8657, 0d7FEFFFFFFFFFFFFF;
	setp.eq.s32 	%p369, %r133, 3;
	mov.f64 	%fd8449, 0d7FEFFFFFFFFFFFFF;
	@%p369 bra 	$L__BB0_277;
	setp.eq.s32 	%p370, %r133, 2;
	@%p370 bra 	$L__BB0_276;
	setp.ne.s32 	%p371, %r133, 1;
	@%p371 bra 	$L__BB0_319;
	fma.rn.f64 	%fd3405, %fd444, 0d0000000000000000, %fd445;
	fma.rn.f64 	%fd3406, %fd446, 0d0000000000000000, %fd3405;
	mov.f64 	%fd3407, 0d0000000000000000;
	sub.f64 	%fd3408, %fd3407, %fd3406;
	fma.rn.f64 	%fd3409, %fd447, 0d0000000000000000, %fd448;
	fma.rn.f64 	%fd3410, %fd449, 0d0000000000000000, %fd3409;
	div.rn.f64 	%fd8657, %fd3408, %fd3410;
	bra.uni 	$L__BB0_319;
$L__BB0_276:
	mul.f64 	%fd3379, %fd448, %fd448;
	fma.rn.f64 	%fd3380, %fd447, %fd447, %fd3379;
	fma.rn.f64 	%fd3381, %fd449, %fd449, %fd3380;
	mul.f64 	%fd3382, %fd445, %fd448;
	fma.rn.f64 	%fd3383, %fd444, %fd447, %fd3382;
	fma.rn.f64 	%fd3384, %fd446, %fd449, %fd3383;
	add.f64 	%fd3385, %fd3384, %fd3384;
	mul.f64 	%fd3386, %fd445, %fd445;
	fma.rn.f64 	%fd3387, %fd444, %fd444, %fd3386;
	fma.rn.f64 	%fd3388, %fd446, %fd446, %fd3387;
	add.f64 	%fd3389, %fd3388, 0dBFF0000000000000;
	mul.f64 	%fd3390, %fd3381, 0dC010000000000000;
	mul.f64 	%fd3391, %fd3389, %fd3390;
	fma.rn.f64 	%fd3392, %fd3385, %fd3385, %fd3391;
	sqrt.rn.f64 	%fd3393, %fd3392;
	add.f64 	%fd3394, %fd3381, %fd3381;
	neg.f64 	%fd3395, %fd3385;
	sub.f64 	%fd3396, %fd3395, %fd3393;
	div.rn.f64 	%fd3397, %fd3396, %fd3394;
	sub.f64 	%fd3398, %fd3393, %fd3385;
	div.rn.f64 	%fd3399, %fd3398, %fd3394;
	setp.ge.f64 	%p420, %fd3397, 0d0000000000000000;
	setp.lt.f64 	%p421, %fd3397, 0d7FEFFFFFFFFFFFFF;
	selp.f64 	%fd3401, %fd3397, 0d7FEFFFFFFFFFFFFF, %p421;
	selp.f64 	%fd3402, %fd3401, 0d7FEFFFFFFFFFFFFF, %p420;
	setp.ge.f64 	%p422, %fd3399, 0d0000000000000000;
	setp.lt.f64 	%p423, %fd3399, %fd3402;
	selp.f64 	%fd3404, %fd3399, %fd3402, %p423;
	selp.f64 	%fd8657, %fd3404, %fd3402, %p422;
	bra.uni 	$L__BB0_319;
$L__BB0_277:
	mul.f64 	%fd3169, %fd445, 0d0000000000000000;
	sub.f64 	%fd3170, %fd3169, %fd444;
	fma.rn.f64 	%fd3171, %fd446, 0d0000000000000000, %fd3170;
	mov.f64 	%fd3172, 0d3FF0000000000000;
	sub.f64 	%fd3173, %fd3172, %fd3171;
	mul.f64 	%fd3174, %fd448, 0d0000000000000000;
	sub.f64 	%fd3175, %fd3174, %fd447;
	fma.rn.f64 	%fd3176, %fd449, 0d0000000000000000, %fd3175;
	div.rn.f64 	%fd452, %fd3173, %fd3176;
	setp.lt.f64 	%p372, %fd452, 0d0000000000000000;
	setp.gt.f64 	%p373, %fd452, 0d7FEFFFFFFFFFFFFF;
	or.pred  	%p374, %p372, %p373;
	mov.f64 	%fd8657, %fd8449;
	@%p374 bra 	$L__BB0_284;
	fma.rn.f64 	%fd3178, %fd447, %fd452, %fd444;
	fma.rn.f64 	%fd3179, %fd448, %fd452, %fd445;
	fma.rn.f64 	%fd3180, %fd449, %fd452, %fd446;
	fma.rn.f64 	%fd3181, %fd3179, 0d0000000000000000, %fd3178;
	fma.rn.f64 	%fd3182, %fd3180, 0d0000000000000000, %fd3181;
	add.f64 	%fd3183, %fd3182, 0dBFF0000000000000;
	setp.gt.f64 	%p375, %fd3183, 0d0000000000000000;
	mov.f64 	%fd8657, %fd8449;
	@%p375 bra 	$L__BB0_284;
	fma.rn.f64 	%fd3185, %fd447, %fd452, %fd444;
	mul.f64 	%fd3186, %fd3185, 0d0000000000000000;
	fma.rn.f64 	%fd3187, %fd448, %fd452, %fd445;
	sub.f64 	%fd3188, %fd3186, %fd3187;
	fma.rn.f64 	%fd3189, %fd449, %fd452, %fd446;
	fma.rn.f64 	%fd3190, %fd3189, 0d0000000000000000, %fd3188;
	add.f64 	%fd3191, %fd3190, 0dBFF0000000000000;
	setp.gt.f64 	%p376, %fd3191, 0d0000000000000000;
	mov.f64 	%fd8657, %fd8449;
	@%p376 bra 	$L__BB0_284;
	fma.rn.f64 	%fd3193, %fd448, %fd452, %fd445;
	fma.rn.f64 	%fd3194, %fd447, %fd452, %fd444;
	fma.rn.f64 	%fd3195, %fd3194, 0d0000000000000000, %fd3193;
	fma.rn.f64 	%fd3196, %fd449, %fd452, %fd446;
	fma.rn.f64 	%fd3197, %fd3196, 0d0000000000000000, %fd3195;
	add.f64 	%fd3198, %fd3197, 0dBFF0000000000000;
	setp.gt.f64 	%p377, %fd3198, 0d0000000000000000;
	mov.f64 	%fd8657, %fd8449;
	@%p377 bra 	$L__BB0_284;
	fma.rn.f64 	%fd3200, %fd448, %fd452, %fd445;
	mul.f64 	%fd3201, %fd3200, 0d0000000000000000;
	fma.rn.f64 	%fd3202, %fd447, %fd452, %fd444;
	fma.rn.f64 	%fd453, %fd3202, 0d0000000000000000, %fd3201;
	fma.rn.f64 	%fd3203, %fd449, %fd452, %fd446;
	sub.f64 	%fd3204, %fd453, %fd3203;
	add.f64 	%fd3205, %fd3204, 0dBFF0000000000000;
	setp.gt.f64 	%p378, %fd3205, 0d0000000000000000;
	mov.f64 	%fd8657, %fd8449;
	@%p378 bra 	$L__BB0_284;
	fma.rn.f64 	%fd3207, %fd449, %fd452, %fd446;
	add.f64 	%fd3208, %fd453, %fd3207;
	add.f64 	%fd3209, %fd3208, 0dBFF0000000000000;
	setp.gt.f64 	%p379, %fd3209, 0d0000000000000000;
	mov.f64 	%fd8657, %fd8449;
	@%p379 bra 	$L__BB0_284;
	mov.f64 	%fd8657, %fd452;
$L__BB0_284:
	fma.rn.f64 	%fd3210, %fd445, 0d0000000000000000, %fd444;
	fma.rn.f64 	%fd3211, %fd446, 0d0000000000000000, %fd3210;
	mov.f64 	%fd3212, 0d3FF0000000000000;
	sub.f64 	%fd3213, %fd3212, %fd3211;
	fma.rn.f64 	%fd3214, %fd448, 0d0000000000000000, %fd447;
	fma.rn.f64 	%fd3215, %fd449, 0d0000000000000000, %fd3214;
	div.rn.f64 	%fd455, %fd3213, %fd3215;
	setp.lt.f64 	%p380, %fd455, 0d0000000000000000;
	setp.gt.f64 	%p381, %fd455, %fd8657;
	or.pred  	%p382, %p380, %p381;
	@%p382 bra 	$L__BB0_291;
	fma.rn.f64 	%fd3216, %fd447, %fd455, %fd444;
	fma.rn.f64 	%fd3217, %fd448, %fd455, %fd445;
	fma.rn.f64 	%fd3218, %fd449, %fd455, %fd446;
	mul.f64 	%fd3219, %fd3217, 0d0000000000000000;
	sub.f64 	%fd3220, %fd3219, %fd3216;
	fma.rn.f64 	%fd3221, %fd3218, 0d0000000000000000, %fd3220;
	add.f64 	%fd3222, %fd3221, 0dBFF0000000000000;
	setp.gt.f64 	%p383, %fd3222, 0d0000000000000000;
	@%p383 bra 	$L__BB0_291;
	fma.rn.f64 	%fd3223, %fd447, %fd455, %fd444;
	mul.f64 	%fd3224, %fd3223, 0d0000000000000000;
	fma.rn.f64 	%fd3225, %fd448, %fd455, %fd445;
	sub.f64 	%fd3226, %fd3224, %fd3225;
	fma.rn.f64 	%fd3227, %fd449, %fd455, %fd446;
	fma.rn.f64 	%fd3228, %fd3227, 0d0000000000000000, %fd3226;
	add.f64 	%fd3229, %fd3228, 0dBFF0000000000000;
	setp.gt.f64 	%p384, %fd3229, 0d0000000000000000;
	@%p384 bra 	$L__BB0_291;
	fma.rn.f64 	%fd3230, %fd448, %fd455, %fd445;
	fma.rn.f64 	%fd3231, %fd447, %fd455, %fd444;
	fma.rn.f64 	%fd3232, %fd3231, 0d0000000000000000, %fd3230;
	fma.rn.f64 	%fd3233, %fd449, %fd455, %fd446;
	fma.rn.f64 	%fd3234, %fd3233, 0d0000000000000000, %fd3232;
	add.f64 	%fd3235, %fd3234, 0dBFF0000000000000;
	setp.gt.f64 	%p385, %fd3235, 0d0000000000000000;
	@%p385 bra 	$L__BB0_291;
	fma.rn.f64 	%fd3236, %fd448, %fd455, %fd445;
	mul.f64 	%fd3237, %fd3236, 0d0000000000000000;
	fma.rn.f64 	%fd3238, %fd447, %fd455, %fd444;
	fma.rn.f64 	%fd456, %fd3238, 0d0000000000000000, %fd3237;
	fma.rn.f64 	%fd3239, %fd449, %fd455, %fd446;
	sub.f64 	%fd3240, %fd456, %fd3239;
	add.f64 	%fd3241, %fd3240, 0dBFF0000000000000;
	setp.gt.f64 	%p386, %fd3241, 0d0000000000000000;
	@%p386 bra 	$L__BB0_291;
	fma.rn.f64 	%fd3242, %fd449, %fd455, %fd446;
	add.f64 	%fd3243, %fd456, %fd3242;
	add.f64 	%fd3244, %fd3243, 0dBFF0000000000000;
	setp.gt.f64 	%p387, %fd3244, 0d0000000000000000;
	@%p387 bra 	$L__BB0_291;
	mov.f64 	%fd8657, %fd455;
$L__BB0_291:
	mul.f64 	%fd3245, %fd444, 0d0000000000000000;
	sub.f64 	%fd3246, %fd3245, %fd445;
	fma.rn.f64 	%fd3247, %fd446, 0d0000000000000000, %fd3246;
	mov.f64 	%fd3248, 0d3FF0000000000000;
	sub.f64 	%fd3249, %fd3248, %fd3247;
	mul.f64 	%fd3250, %fd447, 0d0000000000000000;
	sub.f64 	%fd3251, %fd3250, %fd448;
	fma.rn.f64 	%fd3252, %fd449, 0d0000000000000000, %fd3251;
	div.rn.f64 	%fd458, %fd3249, %fd3252;
	setp.lt.f64 	%p388, %fd458, 0d0000000000000000;
	setp.gt.f64 	%p389, %fd458, %fd8657;
	or.pred  	%p390, %p388, %p389;
	@%p390 bra 	$L__BB0_298;
	fma.rn.f64 	%fd3253, %fd447, %fd458, %fd444;
	fma.rn.f64 	%fd3254, %fd448, %fd458, %fd445;
	fma.rn.f64 	%fd3255, %fd449, %fd458, %fd446;
	mul.f64 	%fd3256, %fd3254, 0d0000000000000000;
	sub.f64 	%fd3257, %fd3256, %fd3253;
	fma.rn.f64 	%fd3258, %fd3255, 0d0000000000000000, %fd3257;
	add.f64 	%fd3259, %fd3258, 0dBFF0000000000000;
	setp.gt.f64 	%p391, %fd3259, 0d0000000000000000;
	@%p391 bra 	$L__BB0_298;
	fma.rn.f64 	%fd3260, %fd448, %fd458, %fd445;
	fma.rn.f64 	%fd3261, %fd447, %fd458, %fd444;
	fma.rn.f64 	%fd3262, %fd3260, 0d0000000000000000, %fd3261;
	fma.rn.f64 	%fd3263, %fd449, %fd458, %fd446;
	fma.rn.f64 	%fd3264, %fd3263, 0d0000000000000000, %fd3262;
	add.f64 	%fd3265, %fd3264, 0dBFF0000000000000;
	setp.gt.f64 	%p392, %fd3265, 0d0000000000000000;
	@%p392 bra 	$L__BB0_298;
	fma.rn.f64 	%fd3266, %fd447, %fd458, %fd444;
	fma.rn.f64 	%fd3267, %fd448, %fd458, %fd445;
	fma.rn.f64 	%fd3268, %fd3266, 0d0000000000000000, %fd3267;
	fma.rn.f64 	%fd3269, %fd449, %fd458, %fd446;
	fma.rn.f64 	%fd3270, %fd3269, 0d0000000000000000, %fd3268;
	add.f64 	%fd3271, %fd3270, 0dBFF0000000000000;
	setp.gt.f64 	%p393, %fd3271, 0d0000000000000000;
	@%p393 bra 	$L__BB0_298;
	fma.rn.f64 	%fd3272, %fd447, %fd458, %fd444;
	fma.rn.f64 	%fd3273, %fd448, %fd458, %fd445;
	mul.f64 	%fd3274, %fd3273, 0d0000000000000000;
	fma.rn.f64 	%fd459, %fd3272, 0d0000000000000000, %fd3274;
	fma.rn.f64 	%fd3275, %fd449, %fd458, %fd446;
	sub.f64 	%fd3276, %fd459, %fd3275;
	add.f64 	%fd3277, %fd3276, 0dBFF0000000000000;
	setp.gt.f64 	%p394, %fd3277, 0d0000000000000000;
	@%p394 bra 	$L__BB0_298;
	fma.rn.f64 	%fd3278, %fd449, %fd458, %fd446;
	add.f64 	%fd3279, %fd459, %fd3278;
	add.f64 	%fd3280, %fd3279, 0dBFF0000000000000;
	setp.gt.f64 	%p395, %fd3280, 0d0000000000000000;
	@%p395 bra 	$L__BB0_298;
	mov.f64 	%fd8657, %fd458;
$L__BB0_298:
	fma.rn.f64 	%fd3281, %fd444, 0d0000000000000000, %fd445;
	fma.rn.f64 	%fd3282, %fd446, 0d0000000000000000, %fd3281;
	mov.f64 	%fd3283, 0d3FF0000000000000;
	sub.f64 	%fd3284, %fd3283, %fd3282;
	fma.rn.f64 	%fd3285, %fd447, 0d0000000000000000, %fd448;
	fma.rn.f64 	%fd3286, %fd449, 0d0000000000000000, %fd3285;
	div.rn.f64 	%fd461, %fd3284, %fd3286;
	setp.lt.f64 	%p396, %fd461, 0d0000000000000000;
	setp.gt.f64 	%p397, %fd461, %fd8657;
	or.pred  	%p398, %p396, %p397;
	@%p398 bra 	$L__BB0_305;
	fma.rn.f64 	%fd3287, %fd447, %fd461, %fd444;
	fma.rn.f64 	%fd3288, %fd448, %fd461, %fd445;
	fma.rn.f64 	%fd3289, %fd449, %fd461, %fd446;
	mul.f64 	%fd3290, %fd3288, 0d0000000000000000;
	sub.f64 	%fd3291, %fd3290, %fd3287;
	fma.rn.f64 	%fd3292, %fd3289, 0d0000000000000000, %fd3291;
	add.f64 	%fd3293, %fd3292, 0dBFF0000000000000;
	setp.gt.f64 	%p399, %fd3293, 0d0000000000000000;
	@%p399 bra 	$L__BB0_305;
	fma.rn.f64 	%fd3294, %fd448, %fd461, %fd445;
	fma.rn.f64 	%fd3295, %fd447, %fd461, %fd444;
	fma.rn.f64 	%fd3296, %fd3294, 0d0000000000000000, %fd3295;
	fma.rn.f64 	%fd3297, %fd449, %fd461, %fd446;
	fma.rn.f64 	%fd3298, %fd3297, 0d0000000000000000, %fd3296;
	add.f64 	%fd3299, %fd3298, 0dBFF0000000000000;
	setp.gt.f64 	%p400, %fd3299, 0d0000000000000000;
	@%p400 bra 	$L__BB0_305;
	fma.rn.f64 	%fd3300, %fd447, %fd461, %fd444;
	mul.f64 	%fd3301, %fd3300, 0d0000000000000000;
	fma.rn.f64 	%fd3302, %fd448, %fd461, %fd445;
	sub.f64 	%fd3303, %fd3301, %fd3302;
	fma.rn.f64 	%fd3304, %fd449, %fd461, %fd446;
	fma.rn.f64 	%fd3305, %fd3304, 0d0000000000000000, %fd3303;
	add.f64 	%fd3306, %fd3305, 0dBFF0000000000000;
	setp.gt.f64 	%p401, %fd3306, 0d0000000000000000;
	@%p401 bra 	$L__BB0_305;
	fma.rn.f64 	%fd3307, %fd447, %fd461, %fd444;
	fma.rn.f64 	%fd3308, %fd448, %fd461, %fd445;
	mul.f64 	%fd3309, %fd3308, 0d0000000000000000;
	fma.rn.f64 	%fd462, %fd3307, 0d0000000000000000, %fd3309;
	fma.rn.f64 	%fd3310, %fd449, %fd461, %fd446;
	sub.f64 	%fd3311, %fd462, %fd3310;
	add.f64 	%fd3312, %fd3311, 0dBFF0000000000000;
	setp.gt.f64 	%p402, %fd3312, 0d0000000000000000;
	@%p402 bra 	$L__BB0_305;
	fma.rn.f64 	%fd3313, %fd449, %fd461, %fd446;
	add.f64 	%fd3314, %fd462, %fd3313;
	add.f64 	%fd3315, %fd3314, 0dBFF0000000000000;
	setp.gt.f64 	%p403, %fd3315, 0d0000000000000000;
	@%p403 bra 	$L__BB0_305;
	mov.f64 	%fd8657, %fd461;
$L__BB0_305:
	mul.f64 	%fd3316, %fd445, 0d0000000000000000;
	fma.rn.f64 	%fd3317, %fd444, 0d0000000000000000, %fd3316;
	sub.f64 	%fd3318, %fd446, %fd3317;
	add.f64 	%fd3319, %fd3318, 0d3FF0000000000000;
	mul.f64 	%fd3320, %fd448, 0d0000000000000000;
	fma.rn.f64 	%fd3321, %fd447, 0d0000000000000000, %fd3320;
	sub.f64 	%fd3322, %fd3321, %fd449;
	div.rn.f64 	%fd464, %fd3319, %fd3322;
	setp.lt.f64 	%p404, %fd464, 0d0000000000000000;
	setp.gt.f64 	%p405, %fd464, %fd8657;
	or.pred  	%p406, %p404, %p405;
	@%p406 bra 	$L__BB0_312;
	fma.rn.f64 	%fd3323, %fd447, %fd464, %fd444;
	fma.rn.f64 	%fd3324, %fd448, %fd464, %fd445;
	fma.rn.f64 	%fd3325, %fd449, %fd464, %fd446;
	mul.f64 	%fd3326, %fd3324, 0d0000000000000000;
	sub.f64 	%fd3327, %fd3326, %fd3323;
	fma.rn.f64 	%fd3328, %fd3325, 0d0000000000000000, %fd3327;
	add.f64 	%fd3329, %fd3328, 0dBFF0000000000000;
	setp.gt.f64 	%p407, %fd3329, 0d0000000000000000;
	@%p407 bra 	$L__BB0_312;
	fma.rn.f64 	%fd3330, %fd448, %fd464, %fd445;
	fma.rn.f64 	%fd3331, %fd447, %fd464, %fd444;
	fma.rn.f64 	%fd3332, %fd3330, 0d0000000000000000, %fd3331;
	fma.rn.f64 	%fd3333, %fd449, %fd464, %fd446;
	fma.rn.f64 	%fd3334, %fd3333, 0d0000000000000000, %fd3332;
	add.f64 	%fd3335, %fd3334, 0dBFF0000000000000;
	setp.gt.f64 	%p408, %fd3335, 0d0000000000000000;
	@%p408 bra 	$L__BB0_312;
	fma.rn.f64 	%fd3336, %fd447, %fd464, %fd444;
	mul.f64 	%fd3337, %fd3336, 0d0000000000000000;
	fma.rn.f64 	%fd3338, %fd448, %fd464, %fd445;
	sub.f64 	%fd3339, %fd3337, %fd3338;
	fma.rn.f64 	%fd3340, %fd449, %fd464, %fd446;
	fma.rn.f64 	%fd3341, %fd3340, 0d0000000000000000, %fd3339;
	add.f64 	%fd3342, %fd3341, 0dBFF0000000000000;
	setp.gt.f64 	%p409, %fd3342, 0d0000000000000000;
	@%p409 bra 	$L__BB0_312;
	fma.rn.f64 	%fd3343, %fd448, %fd464, %fd445;
	fma.rn.f64 	%fd3344, %fd447, %fd464, %fd444;
	fma.rn.f64 	%fd3345, %fd3344, 0d0000000000000000, %fd3343;
	fma.rn.f64 	%fd3346, %fd449, %fd464, %fd446;
	fma.rn.f64 	%fd3347, %fd3346, 0d0000000000000000, %fd3345;
	add.f64 	%fd3348, %fd3347, 0dBFF0000000000000;
	setp.gt.f64 	%p410, %fd3348, 0d0000000000000000;
	@%p410 bra 	$L__BB0_312;
	fma.rn.f64 	%fd3349, %fd448, %fd464, %fd445;
	mul.f64 	%fd3350, %fd3349, 0d0000000000000000;
	fma.rn.f64 	%fd3351, %fd447, %fd464, %fd444;
	fma.rn.f64 	%fd3352, %fd3351, 0d0000000000000000, %fd3350;
	fma.rn.f64 	%fd3353, %fd449, %fd464, %fd446;
	add.f64 	%fd3354, %fd3352, %fd3353;
	add.f64 	%fd3355, %fd3354, 0dBFF0000000000000;
	setp.gt.f64 	%p411, %fd3355, 0d0000000000000000;
	@%p411 bra 	$L__BB0_312;
	mov.f64 	%fd8657, %fd464;
$L__BB0_312:
	mul.f64 	%fd3356, %fd445, 0d0000000000000000;
	fma.rn.f64 	%fd3357, %fd444, 0d0000000000000000, %fd3356;
	add.f64 	%fd3358, %fd3357, %fd446;
	mov.f64 	%fd3359, 0d3FF0000000000000;
	sub.f64 	%fd3360, %fd3359, %fd3358;
	mul.f64 	%fd3361, %fd448, 0d0000000000000000;
	fma.rn.f64 	%fd3362, %fd447, 0d0000000000000000, %fd3361;
	add.f64 	%fd3363, %fd3362, %fd449;
	div.rn.f64 	%fd466, %fd3360, %fd3363;
	setp.lt.f64 	%p412, %fd466, 0d0000000000000000;
	setp.gt.f64 	%p413, %fd466, %fd8657;
	or.pred  	%p414, %p412, %p413;
	@%p414 bra 	$L__BB0_319;
	fma.rn.f64 	%fd467, %fd447, %fd466, %fd444;
	fma.rn.f64 	%fd468, %fd448, %fd466, %fd445;
	fma.rn.f64 	%fd469, %fd449, %fd466, %fd446;
	mul.f64 	%fd470, %fd468, 0d0000000000000000;
	sub.f64 	%fd3364, %fd470, %fd467;
	fma.rn.f64 	%fd3365, %fd469, 0d0000000000000000, %fd3364;
	add.f64 	%fd3366, %fd3365, 0dBFF0000000000000;
	setp.gt.f64 	%p415, %fd3366, 0d0000000000000000;
	@%p415 bra 	$L__BB0_319;
	add.f64 	%fd3367, %fd467, %fd470;
	fma.rn.f64 	%fd3368, %fd469, 0d0000000000000000, %fd3367;
	add.f64 	%fd3369, %fd3368, 0dBFF0000000000000;
	setp.gt.f64 	%p416, %fd3369, 0d0000000000000000;
	@%p416 bra 	$L__BB0_319;
	mul.f64 	%fd471, %fd467, 0d0000000000000000;
	sub.f64 	%fd3370, %fd471, %fd468;
	fma.rn.f64 	%fd3371, %fd469, 0d0000000000000000, %fd3370;
	add.f64 	%fd3372, %fd3371, 0dBFF0000000000000;
	setp.gt.f64 	%p417, %fd3372, 0d0000000000000000;
	@%p417 bra 	$L__BB0_319;
	add.f64 	%fd3373, %fd471, %fd468;
	fma.rn.f64 	%fd3374, %fd469, 0d0000000000000000, %fd3373;
	add.f64 	%fd3375, %fd3374, 0dBFF0000000000000;
	setp.gt.f64 	%p418, %fd3375, 0d0000000000000000;
	@%p418 bra 	$L__BB0_319;
	add.f64 	%fd3376, %fd471, %fd470;
	sub.f64 	%fd3377, %fd3376, %fd469;
	add.f64 	%fd3378, %fd3377, 0dBFF0000000000000;
	setp.gt.f64 	%p419, %fd3378, 0d0000000000000000;
	@%p419 bra 	$L__BB0_319;
	mov.f64 	%fd8657, %fd466;
$L__BB0_319:
	setp.ge.f64 	%p424, %fd8657, 0d0000000000000000;
	setp.lt.f64 	%p425, %fd8657, 0d7FEFFFFFFFFFFFFF;
	and.pred  	%p1527, %p424, %p425;
	not.pred 	%p426, %p1527;
	add.s32 	%r434, %r434, 1;
	setp.lt.s32 	%p427, %r434, %r17;
	and.pred  	%p428, %p426, %p427;
	@%p428 bra 	$L__BB0_272;
$L__BB0_320:
	and.b32  	%r134, %r1, 2146435072;
	setp.eq.s32 	%p429, %r134, 1076887552;
	max.f64 	%fd3411, %fd440, 0d0000000000000000;
	max.f64 	%fd3412, %fd441, 0d0000000000000000;
	{
	.reg .b32 %temp; 
	mov.b64 	{%temp, %r135}, %fd3412;
	}
	{ // callseq 2, 0
	.param .b64 param0;
	st.param.f64 	[param0], %fd3412;
	.param .b64 param1;
	st.param.f64 	[param1], 0d4059000000000000;
	.param .b64 retval0;
	call.uni (retval0), 
	__internal_accurate_pow, 
	(
	param0, 
	param1
	);
	ld.param.f64 	%fd3413, [retval0];
	} // callseq 2
	setp.lt.s32 	%p430, %r135, 0;
	selp.b32 	%r136, %r135, 0, %p429;
	setp.eq.f64 	%p431, %fd3412, 0d3FF0000000000000;
	and.b32  	%r137, %r1, 2147483647;
	setp.ne.s32 	%p432, %r137, 1071644672;
	setp.lt.s32 	%p433, %r1, 0;
	selp.b32 	%r138, 0, 2146435072, %p433;
	or.b32  	%r139, %r138, -2147483648;
	selp.b32 	%r140, %r139, %r138, %p432;
	selp.b32 	%r141, %r140, %r138, %p429;
	selp.b32 	%r142, %r141, %r138, %p430;
	mov.b32 	%r143, 0;
	mov.b64 	%fd3415, {%r143, %r142};
	setp.eq.f64 	%p434, %fd3412, 0d7FF0000000000000;
	add.f64 	%fd3416, %fd3412, 0d4059000000000000;
	{
	.reg .b32 %temp; 
	mov.b64 	{%temp, %r144}, %fd3416;
	}
	and.b32  	%r145, %r144, 2146435072;
	setp.eq.s32 	%p435, %r145, 2146435072;
	or.b32  	%r146, %r136, 2146435072;
	selp.b32 	%r147, %r146, %r136, %p433;
	mov.b64 	%fd3417, {%r143, %r147};
	setp.eq.f64 	%p436, %fd3412, 0d0000000000000000;
	neg.f64 	%fd3418, %fd3413;
	selp.f64 	%fd3419, %fd3418, %fd3413, %p429;
	selp.f64 	%fd3420, %fd3419, %fd3413, %p430;
	selp.f64 	%fd3421, %fd3417, %fd3420, %p436;
	selp.f64 	%fd3422, %fd3415, %fd3421, %p435;
	selp.f64 	%fd3423, %fd3422, %fd3421, %p434;
	selp.f64 	%fd3424, 0d3FF0000000000000, %fd3423, %p431;
	mul.f64 	%fd3425, %fd3411, 0d3FE0000000000000;
	selp.f64 	%fd3426, %fd3425, %fd3411, %p1527;
	mul.f64 	%fd3427, %fd8641, %fd3426;
	mul.f64 	%fd3428, %fd8642, %fd3426;
	mul.f64 	%fd3429, %fd8643, %fd3426;
	fma.rn.f64 	%fd8790, %fd8638, %fd3424, %fd3427;
	fma.rn.f64 	%fd8791, %fd8639, %fd3424, %fd3428;
	fma.rn.f64 	%fd8792, %fd8640, %fd3424, %fd3429;
	setp.leu.f64 	%p437, %fd8645, 0d0000000000000000;
	@%p437 bra 	$L__BB0_487;
	setp.lt.s32 	%p438, %r2, 0;
	and.b32  	%r148, %r2, 2146435072;
	setp.eq.s32 	%p439, %r148, 1074790400;
	mov.f64 	%fd3430, 0d3FF0000000000000;
	sub.f64 	%fd3431, %fd3430, %fd8646;
	add.f64 	%fd3432, %fd8646, 0d3FF0000000000000;
	div.rn.f64 	%fd476, %fd3431, %fd3432;
	neg.f64 	%fd3433, %fd412;
	mul.f64 	%fd3434, %fd390, %fd3433;
	sub.f64 	%fd3435, %fd3434, %fd414;
	sub.f64 	%fd3436, %fd415, %fd3435;
	add.f64 	%fd477, %fd3436, 0d3FF0000000000000;
	{
	.reg .b32 %temp; 
	mov.b64 	{%temp, %r20}, %fd477;
	}
	abs.f64 	%fd478, %fd477;
	{ // callseq 3, 0
	.param .b64 param0;
	st.param.f64 	[param0], %fd478;
	.param .b64 param1;
	st.param.f64 	[param1], 0d4014000000000000;
	.param .b64 retval0;
	call.uni (retval0), 
	__internal_accurate_pow, 
	(
	param0, 
	param1
	);
	ld.param.f64 	%fd3437, [retval0];
	} // callseq 3
	setp.lt.s32 	%p440, %r20, 0;
	neg.f64 	%fd3439, %fd3437;
	selp.f64 	%fd3440, %fd3439, %fd3437, %p439;
	selp.f64 	%fd3441, %fd3440, %fd3437, %p440;
	setp.eq.f64 	%p441, %fd477, 0d0000000000000000;
	selp.b32 	%r149, %r20, 0, %p439;
	or.b32  	%r150, %r149, 2146435072;
	selp.b32 	%r151, %r150, %r149, %p438;
	mov.b32 	%r152, 0;
	mov.b64 	%fd3442, {%r152, %r151};
	selp.f64 	%fd8662, %fd3442, %fd3441, %p441;
	add.f64 	%fd3443, %fd477, 0d4014000000000000;
	{
	.reg .b32 %temp; 
	mov.b64 	{%temp, %r153}, %fd3443;
	}
	and.b32  	%r154, %r153, 2146435072;
	setp.ne.s32 	%p442, %r154, 2146435072;
	@%p442 bra 	$L__BB0_326;
	setp.num.f64 	%p443, %fd477, %fd477;
	@%p443 bra 	$L__BB0_324;
	mov.f64 	%fd3444, 0d4014000000000000;
	add.rn.f64 	%fd8662, %fd477, %fd3444;
	bra.uni 	$L__BB0_326;
$L__BB0_324:
	setp.neu.f64 	%p444, %fd478, 0d7FF0000000000000;
	@%p444 bra 	$L__BB0_326;
	and.b32  	%r155, %r2, 2146435072;
	setp.eq.s32 	%p446, %r155, 1074790400;
	and.b32  	%r156, %r2, 2147483647;
	setp.ne.s32 	%p447, %r156, 1071644672;
	selp.b32 	%r157, 0, 2146435072, %p438;
	or.b32  	%r158, %r157, -2147483648;
	selp.b32 	%r159, %r158, %r157, %p447;
	selp.b32 	%r160, %r159, %r157, %p446;
	selp.b32 	%r161, %r160, %r157, %p440;
	mov.b32 	%r162, 0;
	mov.b64 	%fd8662, {%r162, %r161};
$L__BB0_326:
	mul.f64 	%fd3446, %fd476, %fd476;
	setp.lt.s32 	%p449, %r17, 1;
	setp.eq.f64 	%p450, %fd477, 0d3FF0000000000000;
	selp.f64 	%fd3447, 0d3FF0000000000000, %fd8662, %p450;
	mov.f64 	%fd3448, 0d3FF0000000000000;
	sub.f64 	%fd3449, %fd3448, %fd3446;
	fma.rn.f64 	%fd8644, %fd3449, %fd3447, %fd3446;
	mov.b64 	%rd175, 0;
	mov.f64 	%fd8670, 0d7FEFFFFFFFFFFFFF;
	@%p449 bra 	$L__BB0_376;
	mov.f64 	%fd8670, 0d7FEFFFFFFFFFFFFF;
	mov.b64 	%rd175, 0;
	mov.b32 	%r435, 0;
$L__BB0_328:
	ld.param.u64 	%rd146, [_Z18cudaRaytraceKernelPK5Scene8Matrix4DPviii_param_0];
	cvta.to.global.u64 	%rd57, %rd146;
	mul.wide.u32 	%rd58, %r435, 272;
	add.s64 	%rd59, %rd57, %rd58;
	ld.global.f64 	%fd3452, [%rd59+136];
	fma.rn.f64 	%fd3453, %fd8653, 0d3F50624DD2F1A9FC, %fd333;
	ld.global.f64 	%fd3454, [%rd59+168];
	fma.rn.f64 	%fd3455, %fd8654, 0d3F50624DD2F1A9FC, %fd334;
	mul.f64 	%fd3456, %fd3455, %fd3454;
	fma.rn.f64 	%fd3457, %fd3453, %fd3452, %fd3456;
	ld.global.f64 	%fd3458, [%rd59+200];
	fma.rn.f64 	%fd3459, %fd8655, 0d3F50624DD2F1A9FC, %fd335;
	fma.rn.f64 	%fd3460, %fd3459, %fd3458, %fd3457;
	ld.global.f64 	%fd3461, [%rd59+232];
	add.f64 	%fd485, %fd3461, %fd3460;
	ld.global.f64 	%fd3462, [%rd59+144];
	ld.global.f64 	%fd3463, [%rd59+176];
	mul.f64 	%fd3464, %fd3455, %fd3463;
	fma.rn.f64 	%fd3465, %fd3453, %fd3462, %fd3464;
	ld.global.f64 	%fd3466, [%rd59+208];
	fma.rn.f64 	%fd3467, %fd3459, %fd3466, %fd3465;
	ld.global.f64 	%fd3468, [%rd59+240];
	add.f64 	%fd486, %fd3468, %fd3467;
	ld.global.f64 	%fd3469, [%rd59+152];
	ld.global.f64 	%fd3470, [%rd59+184];
	mul.f64 	%fd3471, %fd3455, %fd3470;
	fma.rn.f64 	%fd3472, %fd3453, %fd3469, %fd3471;
	ld.global.f64 	%fd3473, [%rd59+216];
	fma.rn.f64 	%fd3474, %fd3459, %fd3473, %fd3472;
	ld.global.f64 	%fd3475, [%rd59+248];
	add.f64 	%fd487, %fd3475, %fd3474;
	mul.f64 	%fd3476, %fd8654, %fd3454;
	fma.rn.f64 	%fd3477, %fd8653, %fd3452, %fd3476;
	fma.rn.f64 	%fd488, %fd8655, %fd3458, %fd3477;
	mul.f64 	%fd3478, %fd8654, %fd3463;
	fma.rn.f64 	%fd3479, %fd8653, %fd3462, %fd3478;
	fma.rn.f64 	%fd489, %fd8655, %fd3466, %fd3479;
	mul.f64 	%fd3480, %fd8654, %fd3470;
	fma.rn.f64 	%fd3481, %fd8653, %fd3469, %fd3480;
	fma.rn.f64 	%fd490, %fd8655, %fd3473, %fd3481;
	ld.global.u32 	%r164, [%rd59+264];
	mov.f64 	%fd8665, 0d7FEFFFFFFFFFFFFF;
	setp.eq.s32 	%p451, %r164, 3;
	mov.f64 	%fd8450, 0d7FEFFFFFFFFFFFFF;
	@%p451 bra 	$L__BB0_333;
	setp.eq.s32 	%p452, %r164, 2;
	@%p452 bra 	$L__BB0_332;
	setp.ne.s32 	%p453, %r164, 1;
	@%p453 bra 	$L__BB0_375;
	fma.rn.f64 	%fd3719, %fd485, 0d0000000000000000, %fd486;
	fma.rn.f64 	%fd3720, %fd487, 0d0000000000000000, %fd3719;
	mov.f64 	%fd3721, 0d0000000000000000;
	sub.f64 	%fd3722, %fd3721, %fd3720;
	fma.rn.f64 	%fd3723, %fd488, 0d0000000000000000, %fd489;
	fma.rn.f64 	%fd3724, %fd490, 0d0000000000000000, %fd3723;
	div.rn.f64 	%fd8665, %fd3722, %fd3724;
	bra.uni 	$L__BB0_375;
$L__BB0_332:
	mul.f64 	%fd3693, %fd489, %fd489;
	fma.rn.f64 	%fd3694, %fd488, %fd488, %fd3693;
	fma.rn.f64 	%fd3695, %fd490, %fd490, %fd3694;
	mul.f64 	%fd3696, %fd486, %fd489;
	fma.rn.f64 	%fd3697, %fd485, %fd488, %fd3696;
	fma.rn.f64 	%fd3698, %fd487, %fd490, %fd3697;
	add.f64 	%fd3699, %fd3698, %fd3698;
	mul.f64 	%fd3700, %fd486, %fd486;
	fma.rn.f64 	%fd3701, %fd485, %fd485, %fd3700;
	fma.rn.f64 	%fd3702, %fd487, %fd487, %fd3701;
	add.f64 	%fd3703, %fd3702, 0dBFF0000000000000;
	mul.f64 	%fd3704, %fd3695, 0dC010000000000000;
	mul.f64 	%fd3705, %fd3703, %fd3704;
	fma.rn.f64 	%fd3706, %fd3699, %fd3699, %fd3705;
	sqrt.rn.f64 	%fd3707, %fd3706;
	add.f64 	%fd3708, %fd3695, %fd3695;
	neg.f64 	%fd3709, %fd3699;
	sub.f64 	%fd3710, %fd3709, %fd3707;
	div.rn.f64 	%fd3711, %fd3710, %fd3708;
	sub.f64 	%fd3712, %fd3707, %fd3699;
	div.rn.f64 	%fd3713, %fd3712, %fd3708;
	setp.ge.f64 	%p502, %fd3711, 0d0000000000000000;
	setp.lt.f64 	%p503, %fd3711, 0d7FEFFFFFFFFFFFFF;
	selp.f64 	%fd3715, %fd3711, 0d7FEFFFFFFFFFFFFF, %p503;
	selp.f64 	%fd3716, %fd3715, 0d7FEFFFFFFFFFFFFF, %p502;
	setp.ge.f64 	%p504, %fd3713, 0d0000000000000000;
	setp.lt.f64 	%p505, %fd3713, %fd3716;
	selp.f64 	%fd3718, %fd3713, %fd3716, %p505;
	selp.f64 	%fd8665, %fd3718, %fd3716, %p504;
	bra.uni 	$L__BB0_375;
$L__BB0_333:
	mul.f64 	%fd3483, %fd486, 0d0000000000000000;
	sub.f64 	%fd3484, %fd3483, %fd485;
	fma.rn.f64 	%fd3485, %fd487, 0d0000000000000000, %fd3484;
	mov.f64 	%fd3486, 0d3FF0000000000000;
	sub.f64 	%fd3487, %fd3486, %fd3485;
	mul.f64 	%fd3488, %fd489, 0d0000000000000000;
	sub.f64 	%fd3489, %fd3488, %fd488;
	fma.rn.f64 	%fd3490, %fd490, 0d0000000000000000, %fd3489;
	div.rn.f64 	%fd493, %fd3487, %fd3490;
	setp.lt.f64 	%p454, %fd493, 0d0000000000000000;
	setp.gt.f64 	%p455, %fd493, 0d7FEFFFFFFFFFFFFF;
	or.pred  	%p456, %p454, %p455;
	mov.f64 	%fd8665, %fd8450;
	@%p456 bra 	$L__BB0_340;
	fma.rn.f64 	%fd3492, %fd488, %fd493, %fd485;
	fma.rn.f64 	%fd3493, %fd489, %fd493, %fd486;
	fma.rn.f64 	%fd3494, %fd490, %fd493, %fd487;
	fma.rn.f64 	%fd3495, %fd3493, 0d0000000000000000, %fd3492;
	fma.rn.f64 	%fd3496, %fd3494, 0d0000000000000000, %fd3495;
	add.f64 	%fd3497, %fd3496, 0dBFF0000000000000;
	setp.gt.f64 	%p457, %fd3497, 0d0000000000000000;
	mov.f64 	%fd8665, %fd8450;
	@%p457 bra 	$L__BB0_340;
	fma.rn.f64 	%fd3499, %fd488, %fd493, %fd485;
	mul.f64 	%fd3500, %fd3499, 0d0000000000000000;
	fma.rn.f64 	%fd3501, %fd489, %fd493, %fd486;
	sub.f64 	%fd3502, %fd3500, %fd3501;
	fma.rn.f64 	%fd3503, %fd490, %fd493, %fd487;
	fma.rn.f64 	%fd3504, %fd3503, 0d0000000000000000, %fd3502;
	add.f64 	%fd3505, %fd3504, 0dBFF0000000000000;
	setp.gt.f64 	%p458, %fd3505, 0d0000000000000000;
	mov.f64 	%fd8665, %fd8450;
	@%p458 bra 	$L__BB0_340;
	fma.rn.f64 	%fd3507, %fd489, %fd493, %fd486;
	fma.rn.f64 	%fd3508, %fd488, %fd493, %fd485;
	fma.rn.f64 	%fd3509, %fd3508, 0d0000000000000000, %fd3507;
	fma.rn.f64 	%fd3510, %fd490, %fd493, %fd487;
	fma.rn.f64 	%fd3511, %fd3510, 0d0000000000000000, %fd3509;
	add.f64 	%fd3512, %fd3511, 0dBFF0000000000000;
	setp.gt.f64 	%p459, %fd3512, 0d0000000000000000;
	mov.f64 	%fd8665, %fd8450;
	@%p459 bra 	$L__BB0_340;
	fma.rn.f64 	%fd3514, %fd489, %fd493, %fd486;
	mul.f64 	%fd3515, %fd3514, 0d0000000000000000;
	fma.rn.f64 	%fd3516, %fd488, %fd493, %fd485;
	fma.rn.f64 	%fd494, %fd3516, 0d0000000000000000, %fd3515;
	fma.rn.f64 	%fd3517, %fd490, %fd493, %fd487;
	sub.f64 	%fd3518, %fd494, %fd3517;
	add.f64 	%fd3519, %fd3518, 0dBFF0000000000000;
	setp.gt.f64 	%p460, %fd3519, 0d0000000000000000;
	mov.f64 	%fd8665, %fd8450;
	@%p460 bra 	$L__BB0_340;
	fma.rn.f64 	%fd3521, %fd490, %fd493, %fd487;
	add.f64 	%fd3522, %fd494, %fd3521;
	add.f64 	%fd3523, %fd3522, 0dBFF0000000000000;
	setp.gt.f64 	%p461, %fd3523, 0d0000000000000000;
	mov.f64 	%fd8665, %fd8450;
	@%p461 bra 	$L__BB0_340;
	mov.f64 	%fd8665, %fd493;
$L__BB0_340:
	fma.rn.f64 	%fd3524, %fd486, 0d0000000000000000, %fd485;
	fma.rn.f64 	%fd3525, %fd487, 0d0000000000000000, %fd3524;
	mov.f64 	%fd3526, 0d3FF0000000000000;
	sub.f64 	%fd3527, %fd3526, %fd3525;
	fma.rn.f64 	%fd3528, %fd489, 0d0000000000000000, %fd488;
	fma.rn.f64 	%fd3529, %fd490, 0d0000000000000000, %fd3528;
	div.rn.f64 	%fd496, %fd3527, %fd3529;
	setp.lt.f64 	%p462, %fd496, 0d0000000000000000;
	setp.gt.f64 	%p463, %fd496, %fd8665;
	or.pred  	%p464, %p462, %p463;
	@%p464 bra 	$L__BB0_347;
	fma.rn.f64 	%fd3530, %fd488, %fd496, %fd485;
	fma.rn.f64 	%fd3531, %fd489, %fd496, %fd486;
	fma.rn.f64 	%fd3532, %fd490, %fd496, %fd487;
	mul.f64 	%fd3533, %fd3531, 0d0000000000000000;
	sub.f64 	%fd3534, %fd3533, %fd3530;
	fma.rn.f64 	%fd3535, %fd3532, 0d0000000000000000, %fd3534;
	add.f64 	%fd3536, %fd3535, 0dBFF0000000000000;
	setp.gt.f64 	%p465, %fd3536, 0d0000000000000000;
	@%p465 bra 	$L__BB0_347;
	fma.rn.f64 	%fd3537, %fd488, %fd496, %fd485;
	mul.f64 	%fd3538, %fd3537, 0d0000000000000000;
	fma.rn.f64 	%fd3539, %fd489, %fd496, %fd486;
	sub.f64 	%fd3540, %fd3538, %fd3539;
	fma.rn.f64 	%fd3541, %fd490, %fd496, %fd487;
	fma.rn.f64 	%fd3542, %fd3541, 0d0000000000000000, %fd3540;
	add.f64 	%fd3543, %fd3542, 0dBFF0000000000000;
	setp.gt.f64 	%p466, %fd3543, 0d0000000000000000;
	@%p466 bra 	$L__BB0_347;
	fma.rn.f64 	%fd3544, %fd489, %fd496, %fd486;
	fma.rn.f64 	%fd3545, %fd488, %fd496, %fd485;
	fma.rn.f64 	%fd3546, %fd3545, 0d0000000000000000, %fd3544;
	fma.rn.f64 	%fd3547, %fd490, %fd496, %fd487;
	fma.rn.f64 	%fd3548, %fd3547, 0d0000000000000000, %fd3546;
	add.f64 	%fd3549, %fd3548, 0dBFF0000000000000;
	setp.gt.f64 	%p467, %fd3549, 0d0000000000000000;
	@%p467 bra 	$L__BB0_347;
	fma.rn.f64 	%fd3550, %fd489, %fd496, %fd486;
	mul.f64 	%fd3551, %fd3550, 0d0000000000000000;
	fma.rn.f64 	%fd3552, %fd488, %fd496, %fd485;
	fma.rn.f64 	%fd497, %fd3552, 0d0000000000000000, %fd3551;
	fma.rn.f64 	%fd3553, %fd490, %fd496, %fd487;
	sub.f64 	%fd3554, %fd497, %fd3553;
	add.f64 	%fd3555, %fd3554, 0dBFF0000000000000;
	setp.gt.f64 	%p468, %fd3555, 0d0000000000000000;
	@%p468 bra 	$L__BB0_347;
	fma.rn.f64 	%fd3556, %fd490, %fd496, %fd487;
	add.f64 	%fd3557, %fd497, %fd3556;
	add.f64 	%fd3558, %fd3557, 0dBFF0000000000000;
	setp.gt.f64 	%p469, %fd3558, 0d0000000000000000;
	@%p469 bra 	$L__BB0_347;
	mov.f64 	%fd8665, %fd496;
$L__BB0_347:
	mul.f64 	%fd3559, %fd485, 0d0000000000000000;
	sub.f64 	%fd3560, %fd3559, %fd486;
	fma.rn.f64 	%fd3561, %fd487, 0d0000000000000000, %fd3560;
	mov.f64 	%fd3562, 0d3FF0000000000000;
	sub.f64 	%fd3563, %fd3562, %fd3561;
	mul.f64 	%fd3564, %fd488, 0d0000000000000000;
	sub.f64 	%fd3565, %fd3564, %fd489;
	fma.rn.f64 	%fd3566, %fd490, 0d0000000000000000, %fd3565;
	div.rn.f64 	%fd499, %fd3563, %fd3566;
	setp.lt.f64 	%p470, %fd499, 0d0000000000000000;
	setp.gt.f64 	%p471, %fd499, %fd8665;
	or.pred  	%p472, %p470, %p471;
	@%p472 bra 	$L__BB0_354;
	fma.rn.f64 	%fd3567, %fd488, %fd499, %fd485;
	fma.rn.f64 	%fd3568, %fd489, %fd499, %fd486;
	fma.rn.f64 	%fd3569, %fd490, %fd499, %fd487;
	mul.f64 	%fd3570, %fd3568, 0d0000000000000000;
	sub.f64 	%fd3571, %fd3570, %fd3567;
	fma.rn.f64 	%fd3572, %fd3569, 0d0000000000000000, %fd3571;
	add.f64 	%fd3573, %fd3572, 0dBFF0000000000000;
	setp.gt.f64 	%p473, %fd3573, 0d0000000000000000;
	@%p473 bra 	$L__BB0_354;
	fma.rn.f64 	%fd3574, %fd489, %fd499, %fd486;
	fma.rn.f64 	%fd3575, %fd488, %fd499, %fd485;
	fma.rn.f64 	%fd3576, %fd3574, 0d0000000000000000, %fd3575;
	fma.rn.f64 	%fd3577, %fd490, %fd499, %fd487;
	fma.rn.f64 	%fd3578, %fd3577, 0d0000000000000000, %fd3576;
	add.f64 	%fd3579, %fd3578, 0dBFF0000000000000;
	setp.gt.f64 	%p474, %fd3579, 0d0000000000000000;
	@%p474 bra 	$L__BB0_354;
	fma.rn.f64 	%fd3580, %fd488, %fd499, %fd485;
	fma.rn.f64 	%fd3581, %fd489, %fd499, %fd486;
	fma.rn.f64 	%fd3582, %fd3580, 0d0000000000000000, %fd3581;
	fma.rn.f64 	%fd3583, %fd490, %fd499, %fd487;
	fma.rn.f64 	%fd3584, %fd3583, 0d0000000000000000, %fd3582;
	add.f64 	%fd3585, %fd3584, 0dBFF0000000000000;
	setp.gt.f64 	%p475, %fd3585, 0d0000000000000000;
	@%p475 bra 	$L__BB0_354;
	fma.rn.f64 	%fd3586, %fd488, %fd499, %fd485;
	fma.rn.f64 	%fd3587, %fd489, %fd499, %fd486;
	mul.f64 	%fd3588, %fd3587, 0d0000000000000000;
	fma.rn.f64 	%fd500, %fd3586, 0d0000000000000000, %fd3588;
	fma.rn.f64 	%fd3589, %fd490, %fd499, %fd487;
	sub.f64 	%fd3590, %fd500, %fd3589;
	add.f64 	%fd3591, %fd3590, 0dBFF0000000000000;
	setp.gt.f64 	%p476, %fd3591, 0d0000000000000000;
	@%p476 bra 	$L__BB0_354;
	fma.rn.f64 	%fd3592, %fd490, %fd499, %fd487;
	add.f64 	%fd3593, %fd500, %fd3592;
	add.f64 	%fd3594, %fd3593, 0dBFF0000000000000;
	setp.gt.f64 	%p477, %fd3594, 0d0000000000000000;
	@%p477 bra 	$L__BB0_354;
	mov.f64 	%fd8665, %fd499;
$L__BB0_354:
	fma.rn.f64 	%fd3595, %fd485, 0d0000000000000000, %fd486;
	fma.rn.f64 	%fd3596, %fd487, 0d0000000000000000, %fd3595;
	mov.f64 	%fd3597, 0d3FF0000000000000;
	sub.f64 	%fd3598, %fd3597, %fd3596;
	fma.rn.f64 	%fd3599, %fd488, 0d0000000000000000, %fd489;
	fma.rn.f64 	%fd3600, %fd490, 0d0000000000000000, %fd3599;
	div.rn.f64 	%fd502, %fd3598, %fd3600;
	setp.lt.f64 	%p478, %fd502, 0d0000000000000000;
	setp.gt.f64 	%p479, %fd502, %fd8665;
	or.pred  	%p480, %p478, %p479;
	@%p480 bra 	$L__BB0_361;
	fma.rn.f64 	%fd3601, %fd488, %fd502, %fd485;
	fma.rn.f64 	%fd3602, %fd489, %fd502, %fd486;
	fma.rn.f64 	%fd3603, %fd490, %fd502, %fd487;
	mul.f64 	%fd3604, %fd3602, 0d0000000000000000;
	sub.f64 	%fd3605, %fd3604, %fd3601;
	fma.rn.f64 	%fd3606, %fd3603, 0d0000000000000000, %fd3605;
	add.f64 	%fd3607, %fd3606, 0dBFF0000000000000;
	setp.gt.f64 	%p481, %fd3607, 0d0000000000000000;
	@%p481 bra 	$L__BB0_361;
	fma.rn.f64 	%fd3608, %fd489, %fd502, %fd486;
	fma.rn.f64 	%fd3609, %fd488, %fd502, %fd485;
	fma.rn.f64 	%fd3610, %fd3608, 0d0000000000000000, %fd3609;
	fma.rn.f64 	%fd3611, %fd490, %fd502, %fd487;
	fma.rn.f64 	%fd3612, %fd3611, 0d0000000000000000, %fd3610;
	add.f64 	%fd3613, %fd3612, 0dBFF0000000000000;
	setp.gt.f64 	%p482, %fd3613, 0d0000000000000000;
	@%p482 bra 	$L__BB0_361;
	fma.rn.f64 	%fd3614, %fd488, %fd502, %fd485;
	mul.f64 	%fd3615, %fd3614, 0d0000000000000000;
	fma.rn.f64 	%fd3616, %fd489, %fd502, %fd486;
	sub.f64 	%fd3617, %fd3615, %fd3616;
	fma.rn.f64 	%fd3618, %fd490, %fd502, %fd487;
	fma.rn.f64 	%fd3619, %fd3618, 0d0000000000000000, %fd3617;
	add.f64 	%fd3620, %fd3619, 0dBFF0000000000000;
	setp.gt.f64 	%p483, %fd3620, 0d0000000000000000;
	@%p483 bra 	$L__BB0_361;
	fma.rn.f64 	%fd3621, %fd488, %fd502, %fd485;
	fma.rn.f64 	%fd3622, %fd489, %fd502, %fd486;
	mul.f64 	%fd3623, %fd3622, 0d0000000000000000;
	fma.rn.f64 	%fd503, %fd3621, 0d0000000000000000, %fd3623;
	fma.rn.f64 	%fd3624, %fd490, %fd502, %fd487;
	sub.f64 	%fd3625, %fd503, %fd3624;
	add.f64 	%fd3626, %fd3625, 0dBFF0000000000000;
	setp.gt.f64 	%p484, %fd3626, 0d0000000000000000;
	@%p484 bra 	$L__BB0_361;
	fma.rn.f64 	%fd3627, %fd490, %fd502, %fd487;
	add.f64 	%fd3628, %fd503, %fd3627;
	add.f64 	%fd3629, %fd3628, 0dBFF0000000000000;
	setp.gt.f64 	%p485, %fd3629, 0d0000000000000000;
	@%p485 bra 	$L__BB0_361;
	mov.f64 	%fd8665, %fd502;
$L__BB0_361:
	mul.f64 	%fd3630, %fd486, 0d0000000000000000;
	fma.rn.f64 	%fd3631, %fd485, 0d0000000000000000, %fd3630;
	sub.f64 	%fd3632, %fd487, %fd3631;
	add.f64 	%fd3633, %fd3632, 0d3FF0000000000000;
	mul.f64 	%fd3634, %fd489, 0d0000000000000000;
	fma.rn.f64 	%fd3635, %fd488, 0d0000000000000000, %fd3634;
	sub.f64 	%fd3636, %fd3635, %fd490;
	div.rn.f64 	%fd505, %fd3633, %fd3636;
	setp.lt.f64 	%p486, %fd505, 0d0000000000000000;
	setp.gt.f64 	%p487, %fd505, %fd8665;
	or.pred  	%p488, %p486, %p487;
	@%p488 bra 	$L__BB0_368;
	fma.rn.f64 	%fd3637, %fd488, %fd505, %fd485;
	fma.rn.f64 	%fd3638, %fd489, %fd505, %fd486;
	fma.rn.f64 	%fd3639, %fd490, %fd505, %fd487;
	mul.f64 	%fd3640, %fd3638, 0d0000000000000000;
	sub.f64 	%fd3641, %fd3640, %fd3637;
	fma.rn.f64 	%fd3642, %fd3639, 0d0000000000000000, %fd3641;
	add.f64 	%fd3643, %fd3642, 0dBFF0000000000000;
	setp.gt.f64 	%p489, %fd3643, 0d0000000000000000;
	@%p489 bra 	$L__BB0_368;
	fma.rn.f64 	%fd3644, %fd489, %fd505, %fd486;
	fma.rn.f64 	%fd3645, %fd488, %fd505, %fd485;
	fma.rn.f64 	%fd3646, %fd3644, 0d0000000000000000, %fd3645;
	fma.rn.f64 	%fd3647, %fd490, %fd505, %fd487;
	fma.rn.f64 	%fd3648, %fd3647, 0d0000000000000000, %fd3646;
	add.f64 	%fd3649, %fd3648, 0dBFF0000000000000;
	setp.gt.f64 	%p490, %fd3649, 0d0000000000000000;
	@%p490 bra 	$L__BB0_368;
	fma.rn.f64 	%fd3650, %fd488, %fd505, %fd485;
	mul.f64 	%fd3651, %fd3650, 0d0000000000000000;
	fma.rn.f64 	%fd3652, %fd489, %fd505, %fd486;
	sub.f64 	%fd3653, %fd3651, %fd3652;
	fma.rn.f64 	%fd3654, %fd490, %fd505, %fd487;
	fma.rn.f64 	%fd3655, %fd3654, 0d0000000000000000, %fd3653;
	add.f64 	%fd3656, %fd3655, 0dBFF0000000000000;
	setp.gt.f64 	%p491, %fd3656, 0d0000000000000000;
	@%p491 bra 	$L__BB0_368;
	fma.rn.f64 	%fd3657, %fd489, %fd505, %fd486;
	fma.rn.f64 	%fd3658, %fd488, %fd505, %fd485;
	fma.rn.f64 	%fd3659, %fd3658, 0d0000000000000000, %fd3657;
	fma.rn.f64 	%fd3660, %fd490, %fd505, %fd487;
	fma.rn.f64 	%fd3661, %fd3660, 0d0000000000000000, %fd3659;
	add.f64 	%fd3662, %fd3661, 0dBFF0000000000000;
	setp.gt.f64 	%p492, %fd3662, 0d0000000000000000;
	@%p492 bra 	$L__BB0_368;
	fma.rn.f64 	%fd3663, %fd489, %fd505, %fd486;
	mul.f64 	%fd3664, %fd3663, 0d0000000000000000;
	fma.rn.f64 	%fd3665, %fd488, %fd505, %fd485;
	fma.rn.f64 	%fd3666, %fd3665, 0d0000000000000000, %fd3664;
	fma.rn.f64 	%fd3667, %fd490, %fd505, %fd487;
	add.f64 	%fd3668, %fd3666, %fd3667;
	add.f64 	%fd3669, %fd3668, 0dBFF0000000000000;
	setp.gt.f64 	%p493, %fd3669, 0d0000000000000000;
	@%p493 bra 	$L__BB0_368;
	mov.f64 	%fd8665, %fd505;
$L__BB0_368:
	mul.f64 	%fd3670, %fd486, 0d0000000000000000;
	fma.rn.f64 	%fd3671, %fd485, 0d0000000000000000, %fd3670;
	add.f64 	%fd3672, %fd3671, %fd487;
	mov.f64 	%fd3673, 0d3FF0000000000000;
	sub.f64 	%fd3674, %fd3673, %fd3672;
	mul.f64 	%fd3675, %fd489, 0d0000000000000000;
	fma.rn.f64 	%fd3676, %fd488, 0d0000000000000000, %fd3675;
	add.f64 	%fd3677, %fd3676, %fd490;
	div.rn.f64 	%fd507, %fd3674, %fd3677;
	setp.lt.f64 	%p494, %fd507, 0d0000000000000000;
	setp.gt.f64 	%p495, %fd507, %fd8665;
	or.pred  	%p496, %p494, %p495;
	@%p496 bra 	$L__BB0_375;
	fma.rn.f64 	%fd508, %fd488, %fd507, %fd485;
	fma.rn.f64 	%fd509, %fd489, %fd507, %fd486;
	fma.rn.f64 	%fd510, %fd490, %fd507, %fd487;
	mul.f64 	%fd511, %fd509, 0d0000000000000000;
	sub.f64 	%fd3678, %fd511, %fd508;
	fma.rn.f64 	%fd3679, %fd510, 0d0000000000000000, %fd3678;
	add.f64 	%fd3680, %fd3679, 0dBFF0000000000000;
	setp.gt.f64 	%p497, %fd3680, 0d0000000000000000;
	@%p497 bra 	$L__BB0_375;
	add.f64 	%fd3681, %fd508, %fd511;
	fma.rn.f64 	%fd3682, %fd510, 0d0000000000000000, %fd3681;
	add.f64 	%fd3683, %fd3682, 0dBFF0000000000000;
	setp.gt.f64 	%p498, %fd3683, 0d0000000000000000;
	@%p498 bra 	$L__BB0_375;
	mul.f64 	%fd512, %fd508, 0d0000000000000000;
	sub.f64 	%fd3684, %fd512, %fd509;
	fma.rn.f64 	%fd3685, %fd510, 0d0000000000000000, %fd3684;
	add.f64 	%fd3686, %fd3685, 0dBFF0000000000000;
	setp.gt.f64 	%p499, %fd3686, 0d0000000000000000;
	@%p499 bra 	$L__BB0_375;
	add.f64 	%fd3687, %fd512, %fd509;
	fma.rn.f64 	%fd3688, %fd510, 0d0000000000000000, %fd3687;
	add.f64 	%fd3689, %fd3688, 0dBFF0000000000000;
	setp.gt.f64 	%p500, %fd3689, 0d0000000000000000;
	@%p500 bra 	$L__BB0_375;
	add.f64 	%fd3690, %fd512, %fd511;
	sub.f64 	%fd3691, %fd3690, %fd510;
	add.f64 	%fd3692, %fd3691, 0dBFF0000000000000;
	setp.gt.f64 	%p501, %fd3692, 0d0000000000000000;
	@%p501 bra 	$L__BB0_375;
	mov.f64 	%fd8665, %fd507;
$L__BB0_375:
	ld.param.u64 	%rd147, [_Z18cudaRaytraceKernelPK5Scene8Matrix4DPviii_param_0];
	setp.ge.f64 	%p506, %fd8665, 0d0000000000000000;
	setp.lt.f64 	%p507, %fd8665, %fd8670;
	and.pred  	%p508, %p506, %p507;
	selp.f64 	%fd8670, %fd8665, %fd8670, %p508;
	cvta.to.global.u64 	%rd60, %rd147;
	mul.wide.u32 	%rd61, %r435, 272;
	add.s64 	%rd62, %rd60, %rd61;
	add.s64 	%rd63, %rd62, 8;
	selp.b64 	%rd175, %rd63, %rd175, %p508;
	add.s32 	%r435, %r435, 1;
	setp.ne.s32 	%p509, %r435, %r17;
	@%p509 bra 	$L__BB0_328;
$L__BB0_376:
	setp.eq.f64 	%p510, %fd8670, 0d7FEFFFFFFFFFFFFF;
	mov.f64 	%fd8717, 0d0000000000000000;
	mov.f64 	%fd8452, 0d0000000000000000;
	mov.f64 	%fd8718, %fd8717;
	mov.f64 	%fd8719, %fd8717;
	@%p510 bra 	$L__BB0_486;
	fma.rn.f64 	%fd3728, %fd8653, 0d3F50624DD2F1A9FC, %fd333;
	fma.rn.f64 	%fd516, %fd8653, %fd8670, %fd3728;
	fma.rn.f64 	%fd3729, %fd8654, 0d3F50624DD2F1A9FC, %fd334;
	fma.rn.f64 	%fd517, %fd8654, %fd8670, %fd3729;
	fma.rn.f64 	%fd3730, %fd8655, 0d3F50624DD2F1A9FC, %fd335;
	fma.rn.f64 	%fd518, %fd8655, %fd8670, %fd3730;
	mov.f64 	%fd3731, 0d4024000000000000;
	sub.f64 	%fd3732, %fd3731, %fd516;
	sub.f64 	%fd3733, %fd3731, %fd517;
	mov.f64 	%fd3734, 0dC024000000000000;
	sub.f64 	%fd3735, %fd3734, %fd518;
	abs.f64 	%fd3736, %fd3732;
	abs.f64 	%fd3737, %fd3733;
	abs.f64 	%fd3738, %fd3735;
	add.f64 	%fd3739, %fd3736, %fd3737;
	add.f64 	%fd3740, %fd3738, %fd3739;
	min.f64 	%fd3741, %fd3736, %fd3737;
	max.f64 	%fd3742, %fd3736, %fd3737;
	min.f64 	%fd3743, %fd3742, %fd3738;
	max.f64 	%fd3744, %fd3742, %fd3738;
	{
	.reg .b32 %temp; 
	mov.b64 	{%temp, %r166}, %fd3744;
	}
	and.b32  	%r167, %r166, -4194304;
	xor.b32  	%r168, %r167, 2144337920;
	mov.b32 	%r169, 0;
	mov.b64 	%fd3745, {%r169, %r168};
	mul.f64 	%fd3746, %fd3743, %fd3745;
	mul.f64 	%fd3747, %fd3741, %fd3745;
	mul.f64 	%fd3748, %fd3744, %fd3745;
	mul.f64 	%fd3749, %fd3746, %fd3746;
	fma.rn.f64 	%fd3750, %fd3747, %fd3747, %fd3749;
	fma.rn.f64 	%fd3751, %fd3748, %fd3748, %fd3750;
	rsqrt.approx.ftz.f64 	%fd3752, %fd3751;
	mul.rn.f64 	%fd3753, %fd3752, %fd3752;
	neg.f64 	%fd3754, %fd3753;
	fma.rn.f64 	%fd3755, %fd3751, %fd3754, 0d3FF0000000000000;
	fma.rn.f64 	%fd3756, %fd3755, 0d3FD8000000000000, 0d3FE0000000000000;
	mul.rn.f64 	%fd3757, %fd3755, %fd3752;
	fma.rn.f64 	%fd3758, %fd3756, %fd3757, %fd3752;
	mul.f64 	%fd3759, %fd3745, %fd3758;
	setp.gt.f64 	%p511, %fd3740, 0d0000000000000000;
	add.f64 	%fd3760, %fd3740, 0d7FF0000000000000;
	selp.f64 	%fd3761, %fd3759, %fd3760, %p511;
	setp.eq.f64 	%p512, %fd3744, 0d7FF0000000000000;
	selp.f64 	%fd3762, 0d0000000000000000, %fd3761, %p512;
	mul.f64 	%fd519, %fd3732, %fd3762;
	mul.f64 	%fd520, %fd3733, %fd3762;
	mul.f64 	%fd521, %fd3735, %fd3762;
	ld.global.f64 	%fd3763, [%rd175+128];
	ld.global.f64 	%fd3764, [%rd175+160];
	mul.f64 	%fd3765, %fd3729, %fd3764;
	fma.rn.f64 	%fd3766, %fd3728, %fd3763, %fd3765;
	ld.global.f64 	%fd3767, [%rd175+192];
	fma.rn.f64 	%fd3768, %fd3730, %fd3767, %fd3766;
	ld.global.f64 	%fd3769, [%rd175+224];
	add.f64 	%fd522, %fd3769, %fd3768;
	ld.global.f64 	%fd3770, [%rd175+136];
	ld.global.f64 	%fd3771, [%rd175+168];
	mul.f64 	%fd3772, %fd3729, %fd3771;
	fma.rn.f64 	%fd3773, %fd3728, %fd3770, %fd3772;
	ld.global.f64 	%fd3774, [%rd175+200];
	fma.rn.f64 	%fd3775, %fd3730, %fd3774, %fd3773;
	ld.global.f64 	%fd3776, [%rd175+232];
	add.f64 	%fd523, %fd3776, %fd3775;
	ld.global.f64 	%fd3777, [%rd175+144];
	ld.global.f64 	%fd3778, [%rd175+176];
	mul.f64 	%fd3779, %fd3729, %fd3778;
	fma.rn.f64 	%fd3780, %fd3728, %fd3777, %fd3779;
	ld.global.f64 	%fd3781, [%rd175+208];
	fma.rn.f64 	%fd3782, %fd3730, %fd3781, %fd3780;
	ld.global.f64 	%fd3783, [%rd175+240];
	add.f64 	%fd524, %fd3783, %fd3782;
	mul.f64 	%fd3784, %fd8654, %fd3764;
	fma.rn.f64 	%fd3785, %fd8653, %fd3763, %fd3784;
	fma.rn.f64 	%fd525, %fd8655, %fd3767, %fd3785;
	mul.f64 	%fd3786, %fd8654, %fd3771;
	fma.rn.f64 	%fd3787, %fd8653, %fd3770, %fd3786;
	fma.rn.f64 	%fd526, %fd8655, %fd3774, %fd3787;
	mul.f64 	%fd3788, %fd8654, %fd3778;
	fma.rn.f64 	%fd3789, %fd8653, %fd3777, %fd3788;
	fma.rn.f64 	%fd527, %fd8655, %fd3781, %fd3789;
	ld.global.u32 	%r165, [%rd175+256];
	mov.f64 	%fd8676, 0d3FF0000000000000;
	mov.f64 	%fd8677, 0d0000000000000000;
	setp.eq.s32 	%p513, %r165, 3;
	mov.f64 	%fd8678, 0d7FEFFFFFFFFFFFFF;
	@%p513 bra 	$L__BB0_380;
	setp.ne.s32 	%p514, %r165, 2;
	mov.f64 	%fd8675, %fd8452;
	@%p514 bra 	$L__BB0_422;
	mul.f64 	%fd3790, %fd526, %fd526;
	fma.rn.f64 	%fd3791, %fd525, %fd525, %fd3790;
	fma.rn.f64 	%fd3792, %fd527, %fd527, %fd3791;
	mul.f64 	%fd3793, %fd523, %fd526;
	fma.rn.f64 	%fd3794, %fd522, %fd525, %fd3793;
	fma.rn.f64 	%fd3795, %fd524, %fd527, %fd3794;
	add.f64 	%fd3796, %fd3795, %fd3795;
	mul.f64 	%fd3797, %fd523, %fd523;
	fma.rn.f64 	%fd3798, %fd522, %fd522, %fd3797;
	fma.rn.f64 	%fd3799, %fd524, %fd524, %fd3798;
	add.f64 	%fd3800, %fd3799, 0dBFF0000000000000;
	mul.f64 	%fd3801, %fd3792, 0dC010000000000000;
	mul.f64 	%fd3802, %fd3800, %fd3801;
	fma.rn.f64 	%fd3803, %fd3796, %fd3796, %fd3802;
	sqrt.rn.f64 	%fd3804, %fd3803;
	add.f64 	%fd3805, %fd3792, %fd3792;
	neg.f64 	%fd3806, %fd3796;
	sub.f64 	%fd3807, %fd3806, %fd3804;
	div.rn.f64 	%fd3808, %fd3807, %fd3805;
	sub.f64 	%fd3809, %fd3804, %fd3796;
	div.rn.f64 	%fd3810, %fd3809, %fd3805;
	setp.ge.f64 	%p515, %fd3808, 0d0000000000000000;
	setp.lt.f64 	%p516, %fd3808, 0d7FEFFFFFFFFFFFFF;
	selp.f64 	%fd3812, %fd3808, 0d7FEFFFFFFFFFFFFF, %p516;
	selp.f64 	%fd3813, %fd3812, 0d7FEFFFFFFFFFFFFF, %p515;
	setp.ge.f64 	%p517, %fd3810, 0d0000000000000000;
	setp.lt.f64 	%p518, %fd3810, %fd3813;
	selp.f64 	%fd3815, %fd3810, %fd3813, %p518;
	selp.f64 	%fd3816, %fd3815, %fd3813, %p517;
	fma.rn.f64 	%fd8675, %fd525, %fd3816, %fd522;
	fma.rn.f64 	%fd8676, %fd526, %fd3816, %fd523;
	fma.rn.f64 	%fd8677, %fd527, %fd3816, %fd524;
	bra.uni 	$L__BB0_422;
$L__BB0_380:
	mul.f64 	%fd3818, %fd523, 0d0000000000000000;
	sub.f64 	%fd3819, %fd3818, %fd522;
	fma.rn.f64 	%fd3820, %fd524, 0d0000000000000000, %fd3819;
	mov.f64 	%fd3821, 0d3FF0000000000000;
	sub.f64 	%fd3822, %fd3821, %fd3820;
	mul.f64 	%fd3823, %fd526, 0d0000000000000000;
	sub.f64 	%fd3824, %fd3823, %fd525;
	fma.rn.f64 	%fd3825, %fd527, 0d0000000000000000, %fd3824;
	div.rn.f64 	%fd531, %fd3822, %fd3825;
	setp.lt.f64 	%p519, %fd531, 0d0000000000000000;
	setp.gt.f64 	%p520, %fd531, 0d7FEFFFFFFFFFFFFF;
	or.pred  	%p521, %p519, %p520;
	mov.f64 	%fd8675, %fd9019;
	mov.f64 	%fd8676, %fd9020;
	mov.f64 	%fd8677, %fd9021;
	@%p521 bra 	$L__BB0_387;
	fma.rn.f64 	%fd3827, %fd525, %fd531, %fd522;
	fma.rn.f64 	%fd3828, %fd526, %fd531, %fd523;
	fma.rn.f64 	%fd3829, %fd527, %fd531, %fd524;
	fma.rn.f64 	%fd3830, %fd3828, 0d0000000000000000, %fd3827;
	fma.rn.f64 	%fd3831, %fd3829, 0d0000000000000000, %fd3830;
	add.f64 	%fd3832, %fd3831, 0dBFF0000000000000;
	setp.gt.f64 	%p522, %fd3832, 0d0000000000000000;
	mov.f64 	%fd8675, %fd9019;
	mov.f64 	%fd8676, %fd9020;
	mov.f64 	%fd8677, %fd9021;
	@%p522 bra 	$L__BB0_387;
	fma.rn.f64 	%fd3834, %fd525, %fd531, %fd522;
	mul.f64 	%fd3835, %fd3834, 0d0000000000000000;
	fma.rn.f64 	%fd3836, %fd526, %fd531, %fd523;
	sub.f64 	%fd3837, %fd3835, %fd3836;
	fma.rn.f64 	%fd3838, %fd527, %fd531, %fd524;
	fma.rn.f64 	%fd3839, %fd3838, 0d0000000000000000, %fd3837;
	add.f64 	%fd3840, %fd3839, 0dBFF0000000000000;
	setp.gt.f64 	%p523, %fd3840, 0d0000000000000000;
	mov.f64 	%fd8675, %fd9019;
	mov.f64 	%fd8676, %fd9020;
	mov.f64 	%fd8677, %fd9021;
	@%p523 bra 	$L__BB0_387;
	fma.rn.f64 	%fd3842, %fd526, %fd531, %fd523;
	fma.rn.f64 	%fd3843, %fd525, %fd531, %fd522;
	fma.rn.f64 	%fd3844, %fd3843, 0d0000000000000000, %fd3842;
	fma.rn.f64 	%fd3845, %fd527, %fd531, %fd524;
	fma.rn.f64 	%fd3846, %fd3845, 0d0000000000000000, %fd3844;
	add.f64 	%fd3847, %fd3846, 0dBFF0000000000000;
	setp.gt.f64 	%p524, %fd3847, 0d0000000000000000;
	mov.f64 	%fd8675, %fd9019;
	mov.f64 	%fd8676, %fd9020;
	mov.f64 	%fd8677, %fd9021;
	@%p524 bra 	$L__BB0_387;
	fma.rn.f64 	%fd3849, %fd526, %fd531, %fd523;
	mul.f64 	%fd3850, %fd3849, 0d0000000000000000;
	fma.rn.f64 	%fd3851, %fd525, %fd531, %fd522;
	fma.rn.f64 	%fd532, %fd3851, 0d0000000000000000, %fd3850;
	fma.rn.f64 	%fd3852, %fd527, %fd531, %fd524;
	sub.f64 	%fd3853, %fd532, %fd3852;
	add.f64 	%fd3854, %fd3853, 0dBFF0000000000000;
	setp.gt.f64 	%p525, %fd3854, 0d0000000000000000;
	mov.f64 	%fd8675, %fd9019;
	mov.f64 	%fd8676, %fd9020;
	mov.f64 	%fd8677, %fd9021;
	@%p525 bra 	$L__BB0_387;
	fma.rn.f64 	%fd3856, %fd527, %fd531, %fd524;
	add.f64 	%fd3857, %fd532, %fd3856;
	add.f64 	%fd3858, %fd3857, 0dBFF0000000000000;
	setp.gt.f64 	%p526, %fd3858, 0d0000000000000000;
	mov.f64 	%fd8675, %fd9019;
	mov.f64 	%fd8676, %fd9020;
	mov.f64 	%fd8677, %fd9021;
	@%p526 bra 	$L__BB0_387;
	mov.f64 	%fd8676, 0d0000000000000000;
	mov.f64 	%fd8675, 0dBFF0000000000000;
	mov.f64 	%fd8677, %fd8676;
	mov.f64 	%fd8678, %fd531;
$L__BB0_387:
	fma.rn.f64 	%fd3861, %fd523, 0d0000000000000000, %fd522;
	fma.rn.f64 	%fd3862, %fd524, 0d0000000000000000, %fd3861;
	mov.f64 	%fd3863, 0d3FF0000000000000;
	sub.f64 	%fd3864, %fd3863, %fd3862;
	fma.rn.f64 	%fd3865, %fd526, 0d0000000000000000, %fd525;
	fma.rn.f64 	%fd3866, %fd527, 0d0000000000000000, %fd3865;
	div.rn.f64 	%fd537, %fd3864, %fd3866;
	setp.lt.f64 	%p527, %fd537, 0d0000000000000000;
	setp.gt.f64 	%p528, %fd537, %fd8678;
	or.pred  	%p529, %p527, %p528;
	@%p529 bra 	$L__BB0_394;
	fma.rn.f64 	%fd3867, %fd525, %fd537, %fd522;
	fma.rn.f64 	%fd3868, %fd526, %fd537, %fd523;
	fma.rn.f64 	%fd3869, %fd527, %fd537, %fd524;
	mul.f64 	%fd3870, %fd3868, 0d0000000000000000;
	sub.f64 	%fd3871, %fd3870, %fd3867;
	fma.rn.f64 	%fd3872, %fd3869, 0d0000000000000000, %fd3871;
	add.f64 	%fd3873, %fd3872, 0dBFF0000000000000;
	setp.gt.f64 	%p530, %fd3873, 0d0000000000000000;
	@%p530 bra 	$L__BB0_394;
	fma.rn.f64 	%fd3874, %fd525, %fd537, %fd522;
	mul.f64 	%fd3875, %fd3874, 0d0000000000000000;
	fma.rn.f64 	%fd3876, %fd526, %fd537, %fd523;
	sub.f64 	%fd3877, %fd3875, %fd3876;
	fma.rn.f64 	%fd3878, %fd527, %fd537, %fd524;
	fma.rn.f64 	%fd3879, %fd3878, 0d0000000000000000, %fd3877;
	add.f64 	%fd3880, %fd3879, 0dBFF0000000000000;
	setp.gt.f64 	%p531, %fd3880, 0d0000000000000000;
	@%p531 bra 	$L__BB0_394;
	fma.rn.f64 	%fd3881, %fd526, %fd537, %fd523;
	fma.rn.f64 	%fd3882, %fd525, %fd537, %fd522;
	fma.rn.f64 	%fd3883, %fd3882, 0d0000000000000000, %fd3881;
	fma.rn.f64 	%fd3884, %fd527, %fd537, %fd524;
	fma.rn.f64 	%fd3885, %fd3884, 0d0000000000000000, %fd3883;
	add.f64 	%fd3886, %fd3885, 0dBFF0000000000000;
	setp.gt.f64 	%p532, %fd3886, 0d0000000000000000;
	@%p532 bra 	$L__BB0_394;
	fma.rn.f64 	%fd3887, %fd526, %fd537, %fd523;
	mul.f64 	%fd3888, %fd3887, 0d0000000000000000;
	fma.rn.f64 	%fd3889, %fd525, %fd537, %fd522;
	fma.rn.f64 	%fd538, %fd3889, 0d0000000000000000, %fd3888;
	fma.rn.f64 	%fd3890, %fd527, %fd537, %fd524;
	sub.f64 	%fd3891, %fd538, %fd3890;
	add.f64 	%fd3892, %fd3891, 0dBFF0000000000000;
	setp.gt.f64 	%p533, %fd3892, 0d0000000000000000;
	@%p533 bra 	$L__BB0_394;
	fma.rn.f64 	%fd3893, %fd527, %fd537, %fd524;
	add.f64 	%fd3894, %fd538, %fd3893;
	add.f64 	%fd3895, %fd3894, 0dBFF0000000000000;
	setp.gt.f64 	%p534, %fd3895, 0d0000000000000000;
	@%p534 bra 	$L__BB0_394;
	mov.f64 	%fd8676, 0d0000000000000000;
	mov.f64 	%fd8675, 0d3FF0000000000000;
	mov.f64 	%fd8677, %fd8676;
	mov.f64 	%fd8678, %fd537;
$L__BB0_394:
	mul.f64 	%fd3898, %fd522, 0d0000000000000000;
	sub.f64 	%fd3899, %fd3898, %fd523;
	fma.rn.f64 	%fd3900, %fd524, 0d0000000000000000, %fd3899;
	mov.f64 	%fd3901, 0d3FF0000000000000;
	sub.f64 	%fd3902, %fd3901, %fd3900;
	mul.f64 	%fd3903, %fd525, 0d0000000000000000;
	sub.f64 	%fd3904, %fd3903, %fd526;
	fma.rn.f64 	%fd3905, %fd527, 0d0000000000000000, %fd3904;
	div.rn.f64 	%fd543, %fd3902, %fd3905;
	setp.lt.f64 	%p535, %fd543, 0d0000000000000000;
	setp.gt.f64 	%p536, %fd543, %fd8678;
	or.pred  	%p537, %p535, %p536;
	@%p537 bra 	$L__BB0_401;
	fma.rn.f64 	%fd3906, %fd525, %fd543, %fd522;
	fma.rn.f64 	%fd3907, %fd526, %fd543, %fd523;
	fma.rn.f64 	%fd3908, %fd527, %fd543, %fd524;
	mul.f64 	%fd3909, %fd3907, 0d0000000000000000;
	sub.f64 	%fd3910, %fd3909, %fd3906;
	fma.rn.f64 	%fd3911, %fd3908, 0d0000000000000000, %fd3910;
	add.f64 	%fd3912, %fd3911, 0dBFF0000000000000;
	setp.gt.f64 	%p538, %fd3912, 0d0000000000000000;
	@%p538 bra 	$L__BB0_401;
	fma.rn.f64 	%fd3913, %fd526, %fd543, %fd523;
	fma.rn.f64 	%fd3914, %fd525, %fd543, %fd522;
	fma.rn.f64 	%fd3915, %fd3913, 0d0000000000000000, %fd3914;
	fma.rn.f64 	%fd3916, %fd527, %fd543, %fd524;
	fma.rn.f64 	%fd3917, %fd3916, 0d0000000000000000, %fd3915;
	add.f64 	%fd3918, %fd3917, 0dBFF0000000000000;
	setp.gt.f64 	%p539, %fd3918, 0d0000000000000000;
	@%p539 bra 	$L__BB0_401;
	fma.rn.f64 	%fd3919, %fd525, %fd543, %fd522;
	fma.rn.f64 	%fd3920, %fd526, %fd543, %fd523;
	fma.rn.f64 	%fd3921, %fd3919, 0d0000000000000000, %fd3920;
	fma.rn.f64 	%fd3922, %fd527, %fd543, %fd524;
	fma.rn.f64 	%fd3923, %fd3922, 0d0000000000000000, %fd3921;
	add.f64 	%fd3924, %fd3923, 0dBFF0000000000000;
	setp.gt.f64 	%p540, %fd3924, 0d0000000000000000;
	@%p540 bra 	$L__BB0_401;
	fma.rn.f64 	%fd3925, %fd525, %fd543, %fd522;
	fma.rn.f64 	%fd3926, %fd526, %fd543, %fd523;
	mul.f64 	%fd3927, %fd3926, 0d0000000000000000;
	fma.rn.f64 	%fd544, %fd3925, 0d0000000000000000, %fd3927;
	fma.rn.f64 	%fd3928, %fd527, %fd543, %fd524;
	sub.f64 	%fd3929, %fd544, %fd3928;
	add.f64 	%fd3930, %fd3929, 0dBFF0000000000000;
	setp.gt.f64 	%p541, %fd3930, 0d0000000000000000;
	@%p541 bra 	$L__BB0_401;
	fma.rn.f64 	%fd3931, %fd527, %fd543, %fd524;
	add.f64 	%fd3932, %fd544, %fd3931;
	add.f64 	%fd3933, %fd3932, 0dBFF0000000000000;
	setp.gt.f64 	%p542, %fd3933, 0d0000000000000000;
	@%p542 bra 	$L__BB0_401;
	mov.f64 	%fd8676, 0dBFF0000000000000;
	mov.f64 	%fd8675, 0d0000000000000000;
	mov.f64 	%fd8677, %fd8675;
	mov.f64 	%fd8678, %fd543;
$L__BB0_401:
	fma.rn.f64 	%fd3936, %fd522, 0d0000000000000000, %fd523;
	fma.rn.f64 	%fd3937, %fd524, 0d0000000000000000, %fd3936;
	mov.f64 	%fd3938, 0d3FF0000000000000;
	sub.f64 	%fd3939, %fd3938, %fd3937;
	fma.rn.f64 	%fd3940, %fd525, 0d0000000000000000, %fd526;
	fma.rn.f64 	%fd3941, %fd527, 0d0000000000000000, %fd3940;
	div.rn.f64 	%fd549, %fd3939, %fd3941;
	setp.lt.f64 	%p543, %fd549, 0d0000000000000000;
	setp.gt.f64 	%p544, %fd549, %fd8678;
	or.pred  	%p545, %p543, %p544;
	@%p545 bra 	$L__BB0_408;
	fma.rn.f64 	%fd3942, %fd525, %fd549, %fd522;
	fma.rn.f64 	%fd3943, %fd526, %fd549, %fd523;
	fma.rn.f64 	%fd3944, %fd527, %fd549, %fd524;
	mul.f64 	%fd3945, %fd3943, 0d0000000000000000;
	sub.f64 	%fd3946, %fd3945, %fd3942;
	fma.rn.f64 	%fd3947, %fd3944, 0d0000000000000000, %fd3946;
	add.f64 	%fd3948, %fd3947, 0dBFF0000000000000;
	setp.gt.f64 	%p546, %fd3948, 0d0000000000000000;
	@%p546 bra 	$L__BB0_408;
	fma.rn.f64 	%fd3949, %fd526, %fd549, %fd523;
	fma.rn.f64 	%fd3950, %fd525, %fd549, %fd522;
	fma.rn.f64 	%fd3951, %fd3949, 0d0000000000000000, %fd3950;
	fma.rn.f64 	%fd3952, %fd527, %fd549, %fd524;
	fma.rn.f64 	%fd3953, %fd3952, 0d0000000000000000, %fd3951;
	add.f64 	%fd3954, %fd3953, 0dBFF0000000000000;
	setp.gt.f64 	%p547, %fd3954, 0d0000000000000000;
	@%p547 bra 	$L__BB0_408;
	fma.rn.f64 	%fd3955, %fd525, %fd549, %fd522;
	mul.f64 	%fd3956, %fd3955, 0d0000000000000000;
	fma.rn.f64 	%fd3957, %fd526, %fd549, %fd523;
	sub.f64 	%fd3958, %fd3956, %fd3957;
	fma.rn.f64 	%fd3959, %fd527, %fd549, %fd524;
	fma.rn.f64 	%fd3960, %fd3959, 0d0000000000000000, %fd3958;
	add.f64 	%fd3961, %fd3960, 0dBFF0000000000000;
	setp.gt.f64 	%p548, %fd3961, 0d0000000000000000;
	@%p548 bra 	$L__BB0_408;
	fma.rn.f64 	%fd3962, %fd525, %fd549, %fd522;
	fma.rn.f64 	%fd3963, %fd526, %fd549, %fd523;
	mul.f64 	%fd3964, %fd3963, 0d0000000000000000;
	fma.rn.f64 	%fd550, %fd3962, 0d0000000000000000, %fd3964;
	fma.rn.f64 	%fd3965, %fd527, %fd549, %fd524;
	sub.f64 	%fd3966, %fd550, %fd3965;
	add.f64 	%fd3967, %fd3966, 0dBFF0000000000000;
	setp.gt.f64 	%p549, %fd3967, 0d0000000000000000;
	@%p549 bra 	$L__BB0_408;
	fma.rn.f64 	%fd3968, %fd527, %fd549, %fd524;
	add.f64 	%fd3969, %fd550, %fd3968;
	add.f64 	%fd3970, %fd3969, 0dBFF0000000000000;
	setp.gt.f64 	%p550, %fd3970, 0d0000000000000000;
	@%p550 bra 	$L__BB0_408;
	mov.f64 	%fd8676, 0d3FF0000000000000;
	mov.f64 	%fd8675, 0d0000000000000000;
	mov.f64 	%fd8677, %fd8675;
	mov.f64 	%fd8678, %fd549;
$L__BB0_408:
	mul.f64 	%fd3973, %fd523, 0d0000000000000000;
	fma.rn.f64 	%fd3974, %fd522, 0d0000000000000000, %fd3973;
	sub.f64 	%fd3975, %fd524, %fd3974;
	add.f64 	%fd3976, %fd3975, 0d3FF0000000000000;
	mul.f64 	%fd3977, %fd526, 0d0000000000000000;
	fma.rn.f64 	%fd3978, %fd525, 0d0000000000000000, %fd3977;
	sub.f64 	%fd3979, %fd3978, %fd527;
	div.rn.f64 	%fd555, %fd3976, %fd3979;
	setp.lt.f64 	%p551, %fd555, 0d0000000000000000;
	setp.gt.f64 	%p552, %fd555, %fd8678;
	or.pred  	%p553, %p551, %p552;
	@%p553 bra 	$L__BB0_415;
	fma.rn.f64 	%fd3980, %fd525, %fd555, %fd522;
	fma.rn.f64 	%fd3981, %fd526, %fd555, %fd523;
	fma.rn.f64 	%fd3982, %fd527, %fd555, %fd524;
	mul.f64 	%fd3983, %fd3981, 0d0000000000000000;
	sub.f64 	%fd3984, %fd3983, %fd3980;
	fma.rn.f64 	%fd3985, %fd3982, 0d0000000000000000, %fd3984;
	add.f64 	%fd3986, %fd3985, 0dBFF0000000000000;
	setp.gt.f64 	%p554, %fd3986, 0d0000000000000000;
	@%p554 bra 	$L__BB0_415;
	fma.rn.f64 	%fd3987, %fd526, %fd555, %fd523;
	fma.rn.f64 	%fd3988, %fd525, %fd555, %fd522;
	fma.rn.f64 	%fd3989, %fd3987, 0d0000000000000000, %fd3988;
	fma.rn.f64 	%fd3990, %fd527, %fd555, %fd524;
	fma.rn.f64 	%fd3991, %fd3990, 0d0000000000000000, %fd3989;
	add.f64 	%fd3992, %fd3991, 0dBFF0000000000000;
	setp.gt.f64 	%p555, %fd3992, 0d0000000000000000;
	@%p555 bra 	$L__BB0_415;
	fma.rn.f64 	%fd3993, %fd525, %fd555, %fd522;
	mul.f64 	%fd3994, %fd3993, 0d0000000000000000;
	fma.rn.f64 	%fd3995, %fd526, %fd555, %fd523;
	sub.f64 	%fd3996, %fd3994, %fd3995;
	fma.rn.f64 	%fd3997, %fd527, %fd555, %fd524;
	fma.rn.f64 	%fd3998, %fd3997, 0d0000000000000000, %fd3996;
	add.f64 	%fd3999, %fd3998, 0dBFF0000000000000;
	setp.gt.f64 	%p556, %fd3999, 0d0000000000000000;
	@%p556 bra 	$L__BB0_415;
	fma.rn.f64 	%fd4000, %fd526, %fd555, %fd523;
	fma.rn.f64 	%fd4001, %fd525, %fd555, %fd522;
	fma.rn.f64 	%fd4002, %fd4001, 0d0000000000000000, %fd4000;
	fma.rn.f64 	%fd4003, %fd527, %fd555, %fd524;
	fma.rn.f64 	%fd4004, %fd4003, 0d0000000000000000, %fd4002;
	add.f64 	%fd4005, %fd4004, 0dBFF0000000000000;
	setp.gt.f64 	%p557, %fd4005, 0d0000000000000000;
	@%p557 bra 	$L__BB0_415;
	fma.rn.f64 	%fd4006, %fd526, %fd555, %fd523;
	mul.f64 	%fd4007, %fd4006, 0d0000000000000000;
	fma.rn.f64 	%fd4008, %fd525, %fd555, %fd522;
	fma.rn.f64 	%fd4009, %fd4008, 0d0000000000000000, %fd4007;
	fma.rn.f64 	%fd4010, %fd527, %fd555, %fd524;
	add.f64 	%fd4011, %fd4009, %fd4010;
	add.f64 	%fd4012, %fd4011, 0dBFF0000000000000;
	setp.gt.f64 	%p558, %fd4012, 0d0000000000000000;
	@%p558 bra 	$L__BB0_415;
	mov.f64 	%fd8677, 0dBFF0000000000000;
	mov.f64 	%fd8675, 0d0000000000000000;
	mov.f64 	%fd8676, %fd8675;
	mov.f64 	%fd8678, %fd555;
$L__BB0_415:
	mul.f64 	%fd4015, %fd523, 0d0000000000000000;
	fma.rn.f64 	%fd4016, %fd522, 0d0000000000000000, %fd4015;
	add.f64 	%fd4017, %fd4016, %fd524;
	mov.f64 	%fd4018, 0d3FF0000000000000;
	sub.f64 	%fd4019, %fd4018, %fd4017;
	mul.f64 	%fd4020, %fd526, 0d0000000000000000;
	fma.rn.f64 	%fd4021, %fd525, 0d0000000000000000, %fd4020;
	add.f64 	%fd4022, %fd4021, %fd527;
	div.rn.f64 	%fd560, %fd4019, %fd4022;
	setp.lt.f64 	%p559, %fd560, 0d0000000000000000;
	setp.gt.f64 	%p560, %fd560, %fd8678;
	or.pred  	%p561, %p559, %p560;
	mov.f64 	%fd9019, %fd8675;
	mov.f64 	%fd9020, %fd8676;
	mov.f64 	%fd9021, %fd8677;
	@%p561 bra 	$L__BB0_422;
	fma.rn.f64 	%fd561, %fd525, %fd560, %fd522;
	fma.rn.f64 	%fd562, %fd526, %fd560, %fd523;
	fma.rn.f64 	%fd563, %fd527, %fd560, %fd524;
	mul.f64 	%fd564, %fd562, 0d0000000000000000;
	sub.f64 	%fd4023, %fd564, %fd561;
	fma.rn.f64 	%fd4024, %fd563, 0d0000000000000000, %fd4023;
	add.f64 	%fd4025, %fd4024, 0dBFF0000000000000;
	setp.gt.f64 	%p562, %fd4025, 0d0000000000000000;
	mov.f64 	%fd9019, %fd8675;
	mov.f64 	%fd9020, %fd8676;
	mov.f64 	%fd9021, %fd8677;
	@%p562 bra 	$L__BB0_422;
	add.f64 	%fd4026, %fd561, %fd564;
	fma.rn.f64 	%fd4027, %fd563, 0d0000000000000000, %fd4026;
	add.f64 	%fd4028, %fd4027, 0dBFF0000000000000;
	setp.gt.f64 	%p563, %fd4028, 0d0000000000000000;
	mov.f64 	%fd9019, %fd8675;
	mov.f64 	%fd9020, %fd8676;
	mov.f64 	%fd9021, %fd8677;
	@%p563 bra 	$L__BB0_422;
	mul.f64 	%fd565, %fd561, 0d0000000000000000;
	sub.f64 	%fd4029, %fd565, %fd562;
	fma.rn.f64 	%fd4030, %fd563, 0d0000000000000000, %fd4029;
	add.f64 	%fd4031, %fd4030, 0dBFF0000000000000;
	setp.gt.f64 	%p564, %fd4031, 0d0000000000000000;
	mov.f64 	%fd9019, %fd8675;
	mov.f64 	%fd9020, %fd8676;
	mov.f64 	%fd9021, %fd8677;
	@%p564 bra 	$L__BB0_422;
	add.f64 	%fd4032, %fd565, %fd562;
	fma.rn.f64 	%fd4033, %fd563, 0d0000000000000000, %fd4032;
	add.f64 	%fd4034, %fd4033, 0dBFF0000000000000;
	setp.gt.f64 	%p565, %fd4034, 0d0000000000000000;
	mov.f64 	%fd9019, %fd8675;
	mov.f64 	%fd9020, %fd8676;
	mov.f64 	%fd9021, %fd8677;
	@%p565 bra 	$L__BB0_422;
	add.f64 	%fd4035, %fd565, %fd564;
	sub.f64 	%fd4036, %fd4035, %fd563;
	add.f64 	%fd4037, %fd4036, 0dBFF0000000000000;
	setp.gt.f64 	%p566, %fd4037, 0d0000000000000000;
	mov.f64 	%fd9019, %fd8675;
	mov.f64 	%fd9020, %fd8676;
	mov.f64 	%fd9021, %fd8677;
	@%p566 bra 	$L__BB0_422;
	mov.f64 	%fd8677, 0d3FF0000000000000;
	mov.f64 	%fd8676, 0d0000000000000000;
	mov.f64 	%fd8675, %fd8452;
	mov.f64 	%fd9019, %fd8676;
	mov.f64 	%fd9020, %fd8676;
	mov.f64 	%fd9021, %fd8677;
$L__BB0_422:
	ld.global.f64 	%fd4042, [%rd175];
	ld.global.f64 	%fd4043, [%rd175+32];
	mul.f64 	%fd4044, %fd8676, %fd4043;
	fma.rn.f64 	%fd4045, %fd8675, %fd4042, %fd4044;
	ld.global.f64 	%fd4046, [%rd175+64];
	fma.rn.f64 	%fd4047, %fd8677, %fd4046, %fd4045;
	ld.global.f64 	%fd4048, [%rd175+8];
	ld.global.f64 	%fd4049, [%rd175+40];
	mul.f64 	%fd4050, %fd8676, %fd4049;
	fma.rn.f64 	%fd4051, %fd8675, %fd4048, %fd4050;
	ld.global.f64 	%fd4052, [%rd175+72];
	fma.rn.f64 	%fd4053, %fd8677, %fd4052, %fd4051;
	ld.global.f64 	%fd4054, [%rd175+16];
	ld.global.f64 	%fd4055, [%rd175+48];
	mul.f64 	%fd4056, %fd8676, %fd4055;
	fma.rn.f64 	%fd4057, %fd8675, %fd4054, %fd4056;
	ld.global.f64 	%fd4058, [%rd175+80];
	fma.rn.f64 	%fd4059, %fd8677, %fd4058, %fd4057;
	abs.f64 	%fd4060, %fd4047;
	abs.f64 	%fd4061, %fd4053;
	abs.f64 	%fd4062, %fd4059;
	add.f64 	%fd4063, %fd4060, %fd4061;
	add.f64 	%fd4064, %fd4063, %fd4062;
	min.f64 	%fd4065, %fd4060, %fd4061;
	max.f64 	%fd4066, %fd4060, %fd4061;
	min.f64 	%fd4067, %fd4066, %fd4062;
	max.f64 	%fd4068, %fd4066, %fd4062;
	{
	.reg .b32 %temp; 
	mov.b64 	{%temp, %r171}, %fd4068;
	}
	and.b32  	%r172, %r171, -4194304;
	xor.b32  	%r173, %r172, 2144337920;
	mov.b32 	%r174, 0;
	mov.b64 	%fd4069, {%r174, %r173};
	mul.f64 	%fd4070, %fd4067, %fd4069;
	mul.f64 	%fd4071, %fd4065, %fd4069;
	mul.f64 	%fd4072, %fd4068, %fd4069;
	mul.f64 	%fd4073, %fd4070, %fd4070;
	fma.rn.f64 	%fd4074, %fd4071, %fd4071, %fd4073;
	fma.rn.f64 	%fd4075, %fd4072, %fd4072, %fd4074;
	rsqrt.approx.ftz.f64 	%fd4076, %fd4075;
	mul.rn.f64 	%fd4077, %fd4076, %fd4076;
	neg.f64 	%fd4078, %fd4077;
	fma.rn.f64 	%fd4079, %fd4075, %fd4078, 0d3FF0000000000000;
	fma.rn.f64 	%fd4080, %fd4079, 0d3FD8000000000000, 0d3FE0000000000000;
	mul.rn.f64 	%fd4081, %fd4079, %fd4076;
	fma.rn.f64 	%fd4082, %fd4080, %fd4081, %fd4076;
	mul.f64 	%fd4083, %fd4069, %fd4082;
	setp.gt.f64 	%p567, %fd4064, 0d0000000000000000;
	add.f64 	%fd4084, %fd4064, 0d7FF0000000000000;
	selp.f64 	%fd4085, %fd4083, %fd4084, %p567;
	setp.eq.f64 	%p568, %fd4068, 0d7FF0000000000000;
	selp.f64 	%fd4086, 0d0000000000000000, %fd4085, %p568;
	mul.f64 	%fd572, %fd4047, %fd4086;
	mul.f64 	%fd573, %fd4053, %fd4086;
	mul.f64 	%fd574, %fd4059, %fd4086;
	ld.global.u32 	%r170, [%rd175+264];
	mov.f64 	%fd8703, 0d0000000000000000;
	mov.f64 	%fd8700, 0d3FF0000000000000;
	setp.eq.s32 	%p569, %r170, 2;
	mov.f64 	%fd8697, 0d3FF0000000000000;
	mov.f64 	%fd8698, 0d3FF0000000000000;
	mov.f64 	%fd8699, 0d3FF0000000000000;
	mov.f64 	%fd8704, 0d0000000000000000;
	mov.f64 	%fd8705, 0d3FF0000000000000;
	@%p569 bra 	$L__BB0_426;
	setp.ne.s32 	%p570, %r170, 1;
	mov.f64 	%fd8701, %fd8700;
	mov.f64 	%fd8702, %fd8700;
	@%p570 bra 	$L__BB0_427;
	ld.global.u32 	%r23, [%rd175+268];
	setp.eq.s32 	%p574, %r23, 0;
	mov.f64 	%fd8703, 0d0000000000000000;
	mov.f64 	%fd8700, 0d3FF0000000000000;
	mov.f64 	%fd8701, %fd8700;
	mov.f64 	%fd8702, %fd8700;
	@%p574 bra 	$L__BB0_427;
	ld.param.u64 	%rd148, [_Z18cudaRaytraceKernelPK5Scene8Matrix4DPviii_param_0];
	cvt.s64.s32 	%rd64, %r23;
	cvta.to.global.u64 	%rd65, %rd148;
	add.s64 	%rd66, %rd65, %rd64;
	ld.global.v2.f64 	{%fd8700, %fd8701}, [%rd66+32];
	ld.global.f64 	%fd8702, [%rd66+48];
	ld.global.v2.f64 	{%fd8697, %fd8698}, [%rd66+64];
	ld.global.f64 	%fd8699, [%rd66+80];
	ld.global.f64 	%fd8703, [%rd66+120];
	ld.global.f64 	%fd8704, [%rd66+152];
	ld.global.f64 	%fd8705, [%rd66+160];
	bra.uni 	$L__BB0_427;
$L__BB0_426:
	cvt.rmi.f64.f64 	%fd4089, %fd516;
	sub.f64 	%fd4090, %fd516, %fd4089;
	setp.geu.f64 	%p571, %fd4090, 0d3FE0000000000000;
	cvt.rmi.f64.f64 	%fd4091, %fd518;
	sub.f64 	%fd4092, %fd518, %fd4091;
	setp.geu.f64 	%p572, %fd4092, 0d3FE0000000000000;
	xor.pred  	%p573, %p571, %p572;
	selp.u32 	%r175, 1, 0, %p573;
	cvt.rn.f64.u32 	%fd8700, %r175;
	mov.f64 	%fd8703, 0d3FF0000000000000;
	mov.f64 	%fd8701, %fd8700;
	mov.f64 	%fd8702, %fd8700;
$L__BB0_427:
	abs.f64 	%fd4095, %fd8653;
	abs.f64 	%fd4096, %fd8654;
	abs.f64 	%fd4097, %fd8655;
	add.f64 	%fd4098, %fd4095, %fd4096;
	add.f64 	%fd4099, %fd4097, %fd4098;
	min.f64 	%fd4100, %fd4095, %fd4096;
	max.f64 	%fd4101, %fd4095, %fd4096;
	min.f64 	%fd4102, %fd4101, %fd4097;
	max.f64 	%fd4103, %fd4101, %fd4097;
	{
	.reg .b32 %temp; 
	mov.b64 	{%temp, %r176}, %fd4103;
	}
	and.b32  	%r177, %r176, -4194304;
	xor.b32  	%r178, %r177, 2144337920;
	mov.b32 	%r179, 0;
	mov.b64 	%fd4104, {%r179, %r178};
	mul.f64 	%fd4105, %fd4102, %fd4104;
	mul.f64 	%fd4106, %fd4100, %fd4104;
	mul.f64 	%fd4107, %fd4103, %fd4104;
	mul.f64 	%fd4108, %fd4105, %fd4105;
	fma.rn.f64 	%fd4109, %fd4106, %fd4106, %fd4108;
	fma.rn.f64 	%fd4110, %fd4107, %fd4107, %fd4109;
	rsqrt.approx.ftz.f64 	%fd4111, %fd4110;
	mul.rn.f64 	%fd4112, %fd4111, %fd4111;
	neg.f64 	%fd4113, %fd4112;
	fma.rn.f64 	%fd4114, %fd4110, %fd4113, 0d3FF0000000000000;
	fma.rn.f64 	%fd4115, %fd4114, 0d3FD8000000000000, 0d3FE0000000000000;
	mul.rn.f64 	%fd4116, %fd4114, %fd4111;
	fma.rn.f64 	%fd4117, %fd4115, %fd4116, %fd4111;
	mul.f64 	%fd4118, %fd4104, %fd4117;
	setp.gt.f64 	%p577, %fd4099, 0d0000000000000000;
	add.f64 	%fd4119, %fd4099, 0d7FF0000000000000;
	selp.f64 	%fd4120, %fd4118, %fd4119, %p577;
	setp.eq.f64 	%p578, %fd4103, 0d7FF0000000000000;
	selp.f64 	%fd4121, 0d0000000000000000, %fd4120, %p578;
	mul.f64 	%fd4122, %fd8653, %fd4121;
	mul.f64 	%fd594, %fd8654, %fd4121;
	mul.f64 	%fd4123, %fd8655, %fd4121;
	mul.f64 	%fd595, %fd572, %fd4122;
	fma.rn.f64 	%fd4124, %fd573, %fd594, %fd595;
	mul.f64 	%fd596, %fd574, %fd4123;
	add.f64 	%fd4125, %fd596, %fd4124;
	add.f64 	%fd4126, %fd4125, %fd4125;
	mul.f64 	%fd4127, %fd572, %fd4126;
	mul.f64 	%fd4128, %fd573, %fd4126;
	mul.f64 	%fd4129, %fd574, %fd4126;
	sub.f64 	%fd4130, %fd4122, %fd4127;
	sub.f64 	%fd4131, %fd594, %fd4128;
	sub.f64 	%fd4132, %fd4123, %fd4129;
	mul.f64 	%fd4133, %fd520, %fd573;
	fma.rn.f64 	%fd4134, %fd519, %fd572, %fd4133;
	fma.rn.f64 	%fd597, %fd521, %fd574, %fd4134;
	mul.f64 	%fd4135, %fd520, %fd4131;
	fma.rn.f64 	%fd4136, %fd519, %fd4130, %fd4135;
	fma.rn.f64 	%fd598, %fd521, %fd4132, %fd4136;
	fma.rn.f64 	%fd599, %fd572, 0d3F1A36E2EB1C432D, %fd516;
	fma.rn.f64 	%fd600, %fd573, 0d3F1A36E2EB1C432D, %fd517;
	fma.rn.f64 	%fd601, %fd574, 0d3F1A36E2EB1C432D, %fd518;
	mov.pred 	%p1528, 0;
	@%p449 bra 	$L__BB0_477;
	mov.b32 	%r436, 0;
$L__BB0_429:
	ld.param.u64 	%rd149, [_Z18cudaRaytraceKernelPK5Scene8Matrix4DPviii_param_0];
	cvta.to.global.u64 	%rd67, %rd149;
	mul.wide.u32 	%rd68, %r436, 272;
	add.s64 	%rd69, %rd67, %rd68;
	ld.global.f64 	%fd4138, [%rd69+136];
	ld.global.f64 	%fd4139, [%rd69+168];
	mul.f64 	%fd4140, %fd600, %fd4139;
	fma.rn.f64 	%fd4141, %fd599, %fd4138, %fd4140;
	ld.global.f64 	%fd4142, [%rd69+200];
	fma.rn.f64 	%fd4143, %fd601, %fd4142, %fd4141;
	ld.global.f64 	%fd4144, [%rd69+232];
	add.f64 	%fd602, %fd4144, %fd4143;
	ld.global.f64 	%fd4145, [%rd69+144];
	ld.global.f64 	%fd4146, [%rd69+176];
	mul.f64 	%fd4147, %fd600, %fd4146;
	fma.rn.f64 	%fd4148, %fd599, %fd4145, %fd4147;
	ld.global.f64 	%fd4149, [%rd69+208];
	fma.rn.f64 	%fd4150, %fd601, %fd4149, %fd4148;
	ld.global.f64 	%fd4151, [%rd69+240];
	add.f64 	%fd603, %fd4151, %fd4150;
	ld.global.f64 	%fd4152, [%rd69+152];
	ld.global.f64 	%fd4153, [%rd69+184];
	mul.f64 	%fd4154, %fd600, %fd4153;
	fma.rn.f64 	%fd4155, %fd599, %fd4152, %fd4154;
	ld.global.f64 	%fd4156, [%rd69+216];
	fma.rn.f64 	%fd4157, %fd601, %fd4156, %fd4155;
	ld.global.f64 	%fd4158, [%rd69+248];
	add.f64 	%fd604, %fd4158, %fd4157;
	mul.f64 	%fd4159, %fd520, %fd4139;
	fma.rn.f64 	%fd4160, %fd519, %fd4138, %fd4159;
	fma.rn.f64 	%fd605, %fd521, %fd4142, %fd4160;
	mul.f64 	%fd4161, %fd520, %fd4146;
	fma.rn.f64 	%fd4162, %fd519, %fd4145, %fd4161;
	fma.rn.f64 	%fd606, %fd521, %fd4149, %fd4162;
	mul.f64 	%fd4163, %fd520, %fd4153;
	fma.rn.f64 	%fd4164, %fd519, %fd4152, %fd4163;
	fma.rn.f64 	%fd607, %fd521, %fd4156, %fd4164;
	ld.global.u32 	%r181, [%rd69+264];
	mov.f64 	%fd8707, 0d7FEFFFFFFFFFFFFF;
	setp.eq.s32 	%p579, %r181, 3;
	mov.f64 	%fd8458, 0d7FEFFFFFFFFFFFFF;
	@%p579 bra 	$L__BB0_434;
	setp.eq.s32 	%p580, %r181, 2;
	@%p580 bra 	$L__BB0_433;
	setp.ne.s32 	%p581, %r181, 1;
	@%p581 bra 	$L__BB0_476;
	fma.rn.f64 	%fd4402, %fd602, 0d0000000000000000, %fd603;
	fma.rn.f64 	%fd4403, %fd604, 0d0000000000000000, %fd4402;
	mov.f64 	%fd4404, 0d0000000000000000;
	sub.f64 	%fd4405, %fd4404, %fd4403;
	fma.rn.f64 	%fd4406, %fd605, 0d0000000000000000, %fd606;
	fma.rn.f64 	%fd4407, %fd607, 0d0000000000000000, %fd4406;
	div.rn.f64 	%fd8707, %fd4405, %fd4407;
	bra.uni 	$L__BB0_476;
$L__BB0_433:
	mul.f64 	%fd4376, %fd606, %fd606;
	fma.rn.f64 	%fd4377, %fd605, %fd605, %fd4376;
	fma.rn.f64 	%fd4378, %fd607, %fd607, %fd4377;
	mul.f64 	%fd4379, %fd603, %fd606;
	fma.rn.f64 	%fd4380, %fd602, %fd605, %fd4379;
	fma.rn.f64 	%fd4381, %fd604, %fd607, %fd4380;
	add.f64 	%fd4382, %fd4381, %fd4381;
	mul.f64 	%fd4383, %fd603, %fd603;
	fma.rn.f64 	%fd4384, %fd602, %fd602, %fd4383;
	fma.rn.f64 	%fd4385, %fd604, %fd604, %fd4384;
	add.f64 	%fd4386, %fd4385, 0dBFF0000000000000;
	mul.f64 	%fd4387, %fd4378, 0dC010000000000000;
	mul.f64 	%fd4388, %fd4386, %fd4387;
	fma.rn.f64 	%fd4389, %fd4382, %fd4382, %fd4388;
	sqrt.rn.f64 	%fd4390, %fd4389;
	add.f64 	%fd4391, %fd4378, %fd4378;
	neg.f64 	%fd4392, %fd4382;
	sub.f64 	%fd4393, %fd4392, %fd4390;
	div.rn.f64 	%fd4394, %fd4393, %fd4391;
	sub.f64 	%fd4395, %fd4390, %fd4382;
	div.rn.f64 	%fd4396, %fd4395, %fd4391;
	setp.ge.f64 	%p630, %fd4394, 0d0000000000000000;
	setp.lt.f64 	%p631, %fd4394, 0d7FEFFFFFFFFFFFFF;
	selp.f64 	%fd4398, %fd4394, 0d7FEFFFFFFFFFFFFF, %p631;
	selp.f64 	%fd4399, %fd4398, 0d7FEFFFFFFFFFFFFF, %p630;
	setp.ge.f64 	%p632, %fd4396, 0d0000000000000000;
	setp.lt.f64 	%p633, %fd4396, %fd4399;
	selp.f64 	%fd4401, %fd4396, %fd4399, %p633;
	selp.f64 	%fd8707, %fd4401, %fd4399, %p632;
	bra.uni 	$L__BB0_476;
$L__BB0_434:
	mul.f64 	%fd4166, %fd603, 0d0000000000000000;
	sub.f64 	%fd4167, %fd4166, %fd602;
	fma.rn.f64 	%fd4168, %fd604, 0d0000000000000000, %fd4167;
	mov.f64 	%fd4169, 0d3FF0000000000000;
	sub.f64 	%fd4170, %fd4169, %fd4168;
	mul.f64 	%fd4171, %fd606, 0d0000000000000000;
	sub.f64 	%fd4172, %fd4171, %fd605;
	fma.rn.f64 	%fd4173, %fd607, 0d0000000000000000, %fd4172;
	div.rn.f64 	%fd610, %fd4170, %fd4173;
	setp.lt.f64 	%p582, %fd610, 0d0000000000000000;
	setp.gt.f64 	%p583, %fd610, 0d7FEFFFFFFFFFFFFF;
	or.pred  	%p584, %p582, %p583;
	mov.f64 	%fd8707, %fd8458;
	@%p584 bra 	$L__BB0_441;
	fma.rn.f64 	%fd4175, %fd605, %fd610, %fd602;
	fma.rn.f64 	%fd4176, %fd606, %fd610, %fd603;
	fma.rn.f64 	%fd4177, %fd607, %fd610, %fd604;
	fma.rn.f64 	%fd4178, %fd4176, 0d0000000000000000, %fd4175;
	fma.rn.f64 	%fd4179, %fd4177, 0d0000000000000000, %fd4178;
	add.f64 	%fd4180, %fd4179, 0dBFF0000000000000;
	setp.gt.f64 	%p585, %fd4180, 0d0000000000000000;
	mov.f64 	%fd8707, %fd8458;
	@%p585 bra 	$L__BB0_441;
	fma.rn.f64 	%fd4182, %fd605, %fd610, %fd602;
	mul.f64 	%fd4183, %fd4182, 0d0000000000000000;
	fma.rn.f64 	%fd4184, %fd606, %fd610, %fd603;
	sub.f64 	%fd4185, %fd4183, %fd4184;
	fma.rn.f64 	%fd4186, %fd607, %fd610, %fd604;
	fma.rn.f64 	%fd4187, %fd4186, 0d0000000000000000, %fd4185;
	add.f64 	%fd4188, %fd4187, 0dBFF0000000000000;
	setp.gt.f64 	%p586, %fd4188, 0d0000000000000000;
	mov.f64 	%fd8707, %fd8458;
	@%p586 bra 	$L__BB0_441;
	fma.rn.f64 	%fd4190, %fd606, %fd610, %fd603;
	fma.rn.f64 	%fd4191, %fd605, %fd610, %fd602;
	fma.rn.f64 	%fd4192, %fd4191, 0d0000000000000000, %fd4190;
	fma.rn.f64 	%fd4193, %fd607, %fd610, %fd604;
	fma.rn.f64 	%fd4194, %fd4193, 0d0000000000000000, %fd4192;
	add.f64 	%fd4195, %fd4194, 0dBFF0000000000000;
	setp.gt.f64 	%p587, %fd4195, 0d0000000000000000;
	mov.f64 	%fd8707, %fd8458;
	@%p587 bra 	$L__BB0_441;
	fma.rn.f64 	%fd4197, %fd606, %fd610, %fd603;
	mul.f64 	%fd4198, %fd4197, 0d0000000000000000;
	fma.rn.f64 	%fd4199, %fd605, %fd610, %fd602;
	fma.rn.f64 	%fd611, %fd4199, 0d0000000000000000, %fd4198;
	fma.rn.f64 	%fd4200, %fd607, %fd610, %fd604;
	sub.f64 	%fd4201, %fd611, %fd4200;
	add.f64 	%fd4202, %fd4201, 0dBFF0000000000000;
	setp.gt.f64 	%p588, %fd4202, 0d0000000000000000;
	mov.f64 	%fd8707, %fd8458;
	@%p588 bra 	$L__BB0_441;
	fma.rn.f64 	%fd4204, %fd607, %fd610, %fd604;
	add.f64 	%fd4205, %fd611, %fd4204;
	add.f64 	%fd4206, %fd4205, 0dBFF0000000000000;
	setp.gt.f64 	%p589, %fd4206, 0d0000000000000000;
	mov.f64 	%fd8707, %fd8458;
	@%p589 bra 	$L__BB0_441;
	mov.f64 	%fd8707, %fd610;
$L__BB0_441:
	fma.rn.f64 	%fd4207, %fd603, 0d0000000000000000, %fd602;
	fma.rn.f64 	%fd4208, %fd604, 0d0000000000000000, %fd4207;
	mov.f64 	%fd4209, 0d3FF0000000000000;
	sub.f64 	%fd4210, %fd4209, %fd4208;
	fma.rn.f64 	%fd4211, %fd606, 0d0000000000000000, %fd605;
	fma.rn.f64 	%fd4212, %fd607, 0d0000000000000000, %fd4211;
	div.rn.f64 	%fd613, %fd4210, %fd4212;
	setp.lt.f64 	%p590, %fd613, 0d0000000000000000;
	setp.gt.f64 	%p591, %fd613, %fd8707;
	or.pred  	%p592, %p590, %p591;
	@%p592 bra 	$L__BB0_448;
	fma.rn.f64 	%fd4213, %fd605, %fd613, %fd602;
	fma.rn.f64 	%fd4214, %fd606, %fd613, %fd603;
	fma.rn.f64 	%fd4215, %fd607, %fd613, %fd604;
	mul.f64 	%fd4216, %fd4214, 0d0000000000000000;
	sub.f64 	%fd4217, %fd4216, %fd4213;
	fma.rn.f64 	%fd4218, %fd4215, 0d0000000000000000, %fd4217;
	add.f64 	%fd4219, %fd4218, 0dBFF0000000000000;
	setp.gt.f64 	%p593, %fd4219, 0d0000000000000000;
	@%p593 bra 	$L__BB0_448;
	fma.rn.f64 	%fd4220, %fd605, %fd613, %fd602;
	mul.f64 	%fd4221, %fd4220, 0d0000000000000000;
	fma.rn.f64 	%fd4222, %fd606, %fd613, %fd603;
	sub.f64 	%fd4223, %fd4221, %fd4222;
	fma.rn.f64 	%fd4224, %fd607, %fd613, %fd604;
	fma.rn.f64 	%fd4225, %fd4224, 0d0000000000000000, %fd4223;
	add.f64 	%fd4226, %fd4225, 0dBFF0000000000000;
	setp.gt.f64 	%p594, %fd4226, 0d0000000000000000;
	@%p594 bra 	$L__BB0_448;
	fma.rn.f64 	%fd4227, %fd606, %fd613, %fd603;
	fma.rn.f64 	%fd4228, %fd605, %fd613, %fd602;
	fma.rn.f64 	%fd4229, %fd4228, 0d0000000000000000, %fd4227;
	fma.rn.f64 	%fd4230, %fd607, %fd613, %fd604;
	fma.rn.f64 	%fd4231, %fd4230, 0d0000000000000000, %fd4229;
	add.f64 	%fd4232, %fd4231, 0dBFF0000000000000;
	setp.gt.f64 	%p595, %fd4232, 0d0000000000000000;
	@%p595 bra 	$L__BB0_448;
	fma.rn.f64 	%fd4233, %fd606, %fd613, %fd603;
	mul.f64 	%fd4234, %fd4233, 0d0000000000000000;
	fma.rn.f64 	%fd4235, %fd605, %fd613, %fd602;
	fma.rn.f64 	%fd614, %fd4235, 0d0000000000000000, %fd4234;
	fma.rn.f64 	%fd4236, %fd607, %fd613, %fd604;
	sub.f64 	%fd4237, %fd614, %fd4236;
	add.f64 	%fd4238, %fd4237, 0dBFF0000000000000;
	setp.gt.f64 	%p596, %fd4238, 0d0000000000000000;
	@%p596 bra 	$L__BB0_448;
	fma.rn.f64 	%fd4239, %fd607, %fd613, %fd604;
	add.f64 	%fd4240, %fd614, %fd4239;
	add.f64 	%fd4241, %fd4240, 0dBFF0000000000000;
	setp.gt.f64 	%p597, %fd4241, 0d0000000000000000;
	@%p597 bra 	$L__BB0_448;
	mov.f64 	%fd8707, %fd613;
$L__BB0_448:
	mul.f64 	%fd4242, %fd602, 0d0000000000000000;
	sub.f64 	%fd4243, %fd4242, %fd603;
	fma.rn.f64 	%fd4244, %fd604, 0d0000000000000000, %fd4243;
	mov.f64 	%fd4245, 0d3FF0000000000000;
	sub.f64 	%fd4246, %fd4245, %fd4244;
	mul.f64 	%fd4247, %fd605, 0d0000000000000000;
	sub.f64 	%fd4248, %fd4247, %fd606;
	fma.rn.f64 	%fd4249, %fd607, 0d0000000000000000, %fd4248;
	div.rn.f64 	%fd616, %fd4246, %fd4249;
	setp.lt.f64 	%p598, %fd616, 0d0000000000000000;
	setp.gt.f64 	%p599, %fd616, %fd8707;
	or.pred  	%p600, %p598, %p599;
	@%p600 bra 	$L__BB0_455;
	fma.rn.f64 	%fd4250, %fd605, %fd616, %fd602;
	fma.rn.f64 	%fd4251, %fd606, %fd616, %fd603;
	fma.rn.f64 	%fd4252, %fd607, %fd616, %fd604;
	mul.f64 	%fd4253, %fd4251, 0d0000000000000000;
	sub.f64 	%fd4254, %fd4253, %fd4250;
	fma.rn.f64 	%fd4255, %fd4252, 0d0000000000000000, %fd4254;
	add.f64 	%fd4256, %fd4255, 0dBFF0000000000000;
	setp.gt.f64 	%p601, %fd4256, 0d0000000000000000;
	@%p601 bra 	$L__BB0_455;
	fma.rn.f64 	%fd4257, %fd606, %fd616, %fd603;
	fma.rn.f64 	%fd4258, %fd605, %fd616, %fd602;
	fma.rn.f64 	%fd4259, %fd4257, 0d0000000000000000, %fd4258;
	fma.rn.f64 	%fd4260, %fd607, %fd616, %fd604;
	fma.rn.f64 	%fd4261, %fd4260, 0d0000000000000000, %fd4259;
	add.f64 	%fd4262, %fd4261, 0dBFF0000000000000;
	setp.gt.f64 	%p602, %fd4262, 0d0000000000000000;
	@%p602 bra 	$L__BB0_455;
	fma.rn.f64 	%fd4263, %fd605, %fd616, %fd602;
	fma.rn.f64 	%fd4264, %fd606, %fd616, %fd603;
	fma.rn.f64 	%fd4265, %fd4263, 0d0000000000000000, %fd4264;
	fma.rn.f64 	%fd4266, %fd607, %fd616, %fd604;
	fma.rn.f64 	%fd4267, %fd4266, 0d0000000000000000, %fd4265;
	add.f64 	%fd4268, %fd4267, 0dBFF0000000000000;
	setp.gt.f64 	%p603, %fd4268, 0d0000000000000000;
	@%p603 bra 	$L__BB0_455;
	fma.rn.f64 	%fd4269, %fd605, %fd616, %fd602;
	fma.rn.f64 	%fd4270, %fd606, %fd616, %fd603;
	mul.f64 	%fd4271, %fd4270, 0d0000000000000000;
	fma.rn.f64 	%fd617, %fd4269, 0d0000000000000000, %fd4271;
	fma.rn.f64 	%fd4272, %fd607, %fd616, %fd604;
	sub.f64 	%fd4273, %fd617, %fd4272;
	add.f64 	%fd4274, %fd4273, 0dBFF0000000000000;
	setp.gt.f64 	%p604, %fd4274, 0d0000000000000000;
	@%p604 bra 	$L__BB0_455;
	fma.rn.f64 	%fd4275, %fd607, %fd616, %fd604;
	add.f64 	%fd4276, %fd617, %fd4275;
	add.f64 	%fd4277, %fd4276, 0dBFF0000000000000;
	setp.gt.f64 	%p605, %fd4277, 0d0000000000000000;
	@%p605 bra 	$L__BB0_455;
	mov.f64 	%fd8707, %fd616;
$L__BB0_455:
	fma.rn.f64 	%fd4278, %fd602, 0d0000000000000000, %fd603;
	fma.rn.f64 	%fd4279, %fd604, 0d0000000000000000, %fd4278;
	mov.f64 	%fd4280, 0d3FF0000000000000;
	sub.f64 	%fd4281, %fd4280, %fd4279;
	fma.rn.f64 	%fd4282, %fd605, 0d0000000000000000, %fd606;
	fma.rn.f64 	%fd4283, %fd607, 0d0000000000000000, %fd4282;
	div.rn.f64 	%fd619, %fd4281, %fd4283;
	setp.lt.f64 	%p606, %fd619, 0d0000000000000000;
	setp.gt.f64 	%p607, %fd619, %fd8707;
	or.pred  	%p608, %p606, %p607;
	@%p608 bra 	$L__BB0_462;
	fma.rn.f64 	%fd4284, %fd605, %fd619, %fd602;
	fma.rn.f64 	%fd4285, %fd606, %fd619, %fd603;
	fma.rn.f64 	%fd4286, %fd607, %fd619, %fd604;
	mul.f64 	%fd4287, %fd4285, 0d0000000000000000;
	sub.f64 	%fd4288, %fd4287, %fd4284;
	fma.rn.f64 	%fd4289, %fd4286, 0d0000000000000000, %fd4288;
	add.f64 	%fd4290, %fd4289, 0dBFF0000000000000;
	setp.gt.f64 	%p609, %fd4290, 0d0000000000000000;
	@%p609 bra 	$L__BB0_462;
	fma.rn.f64 	%fd4291, %fd606, %fd619, %fd603;
	fma.rn.f64 	%fd4292, %fd605, %fd619, %fd602;
	fma.rn.f64 	%fd4293, %fd4291, 0d0000000000000000, %fd4292;
	fma.rn.f64 	%fd4294, %fd607, %fd619, %fd604;
	fma.rn.f64 	%fd4295, %fd4294, 0d0000000000000000, %fd4293;
	add.f64 	%fd4296, %fd4295, 0dBFF0000000000000;
	setp.gt.f64 	%p610, %fd4296, 0d0000000000000000;
	@%p610 bra 	$L__BB0_462;
	fma.rn.f64 	%fd4297, %fd605, %fd619, %fd602;
	mul.f64 	%fd4298, %fd4297, 0d0000000000000000;
	fma.rn.f64 	%fd4299, %fd606, %fd619, %fd603;
	sub.f64 	%fd4300, %fd4298, %fd4299;
	fma.rn.f64 	%fd4301, %fd607, %fd619, %fd604;
	fma.rn.f64 	%fd4302, %fd4301, 0d0000000000000000, %fd4300;
	add.f64 	%fd4303, %fd4302, 0dBFF0000000000000;
	setp.gt.f64 	%p611, %fd4303, 0d0000000000000000;
	@%p611 bra 	$L__BB0_462;
	fma.rn.f64 	%fd4304, %fd605, %fd619, %fd602;
	fma.rn.f64 	%fd4305, %fd606, %fd619, %fd603;
	mul.f64 	%fd4306, %fd4305, 0d0000000000000000;
	fma.rn.f64 	%fd620, %fd4304, 0d0000000000000000, %fd4306;
	fma.rn.f64 	%fd4307, %fd607, %fd619, %fd604;
	sub.f64 	%fd4308, %fd620, %fd4307;
	add.f64 	%fd4309, %fd4308, 0dBFF0000000000000;
	setp.gt.f64 	%p612, %fd4309, 0d0000000000000000;
	@%p612 bra 	$L__BB0_462;
	fma.rn.f64 	%fd4310, %fd607, %fd619, %fd604;
	add.f64 	%fd4311, %fd620, %fd4310;
	add.f64 	%fd4312, %fd4311, 0dBFF0000000000000;
	setp.gt.f64 	%p613, %fd4312, 0d0000000000000000;
	@%p613 bra 	$L__BB0_462;
	mov.f64 	%fd8707, %fd619;
$L__BB0_462:
	mul.f64 	%fd4313, %fd603, 0d0000000000000000;
	fma.rn.f64 	%fd4314, %fd602, 0d0000000000000000, %fd4313;
	sub.f64 	%fd4315, %fd604, %fd4314;
	add.f64 	%fd4316, %fd4315, 0d3FF0000000000000;
	mul.f64 	%fd4317, %fd606, 0d0000000000000000;
	fma.rn.f64 	%fd4318, %fd605, 0d0000000000000000, %fd4317;
	sub.f64 	%fd4319, %fd4318, %fd607;
	div.rn.f64 	%fd622, %fd4316, %fd4319;
	setp.lt.f64 	%p614, %fd622, 0d0000000000000000;
	setp.gt.f64 	%p615, %fd622, %fd8707;
	or.pred  	%p616, %p614, %p615;
	@%p616 bra 	$L__BB0_469;
	fma.rn.f64 	%fd4320, %fd605, %fd622, %fd602;
	fma.rn.f64 	%fd4321, %fd606, %fd622, %fd603;
	fma.rn.f64 	%fd4322, %fd607, %fd622, %fd604;
	mul.f64 	%fd4323, %fd4321, 0d0000000000000000;
	sub.f64 	%fd4324, %fd4323, %fd4320;
	fma.rn.f64 	%fd4325, %fd4322, 0d0000000000000000, %fd4324;
	add.f64 	%fd4326, %fd4325, 0dBFF0000000000000;
	setp.gt.f64 	%p617, %fd4326, 0d0000000000000000;
	@%p617 bra 	$L__BB0_469;
	fma.rn.f64 	%fd4327, %fd606, %fd622, %fd603;
	fma.rn.f64 	%fd4328, %fd605, %fd622, %fd602;
	fma.rn.f64 	%fd4329, %fd4327, 0d0000000000000000, %fd4328;
	fma.rn.f64 	%fd4330, %fd607, %fd622, %fd604;
	fma.rn.f64 	%fd4331, %fd4330, 0d0000000000000000, %fd4329;
	add.f64 	%fd4332, %fd4331, 0dBFF0000000000000;
	setp.gt.f64 	%p618, %fd4332, 0d0000000000000000;
	@%p618 bra 	$L__BB0_469;
	fma.rn.f64 	%fd4333, %fd605, %fd622, %fd602;
	mul.f64 	%fd4334, %fd4333, 0d0000000000000000;
	fma.rn.f64 	%fd4335, %fd606, %fd622, %fd603;
	sub.f64 	%fd4336, %fd4334, %fd4335;
	fma.rn.f64 	%fd4337, %fd607, %fd622, %fd604;
	fma.rn.f64 	%fd4338, %fd4337, 0d0000000000000000, %fd4336;
	add.f64 	%fd4339, %fd4338, 0dBFF0000000000000;
	setp.gt.f64 	%p619, %fd4339, 0d0000000000000000;
	@%p619 bra 	$L__BB0_469;
	fma.rn.f64 	%fd4340, %fd606, %fd622, %fd603;
	fma.rn.f64 	%fd4341, %fd605, %fd622, %fd602;
	fma.rn.f64 	%fd4342, %fd4341, 0d0000000000000000, %fd4340;
	fma.rn.f64 	%fd4343, %fd607, %fd622, %fd604;
	fma.rn.f64 	%fd4344, %fd4343, 0d0000000000000000, %fd4342;
	add.f64 	%fd4345, %fd4344, 0dBFF0000000000000;
	setp.gt.f64 	%p620, %fd4345, 0d0000000000000000;
	@%p620 bra 	$L__BB0_469;
	fma.rn.f64 	%fd4346, %fd606, %fd622, %fd603;
	mul.f64 	%fd4347, %fd4346, 0d0000000000000000;
	fma.rn.f64 	%fd4348, %fd605, %fd622, %fd602;
	fma.rn.f64 	%fd4349, %fd4348, 0d0000000000000000, %fd4347;
	fma.rn.f64 	%fd4350, %fd607, %fd622, %fd604;
	add.f64 	%fd4351, %fd4349, %fd4350;
	add.f64 	%fd4352, %fd4351, 0dBFF0000000000000;
	setp.gt.f64 	%p621, %fd4352, 0d0000000000000000;
	@%p621 bra 	$L__BB0_469;
	mov.f64 	%fd8707, %fd622;
$L__BB0_469:
	mul.f64 	%fd4353, %fd603, 0d0000000000000000;
	fma.rn.f64 	%fd4354, %fd602, 0d0000000000000000, %fd4353;
	add.f64 	%fd4355, %fd4354, %fd604;
	mov.f64 	%fd4356, 0d3FF0000000000000;
	sub.f64 	%fd4357, %fd4356, %fd4355;
	mul.f64 	%fd4358, %fd606, 0d0000000000000000;
	fma.rn.f64 	%fd4359, %fd605, 0d0000000000000000, %fd4358;
	add.f64 	%fd4360, %fd4359, %fd607;
	div.rn.f64 	%fd624, %fd4357, %fd4360;
	setp.lt.f64 	%p622, %fd624, 0d0000000000000000;
	setp.gt.f64 	%p623, %fd624, %fd8707;
	or.pred  	%p624, %p622, %p623;
	@%p624 bra 	$L__BB0_476;
	fma.rn.f64 	%fd625, %fd605, %fd624, %fd602;
	fma.rn.f64 	%fd626, %fd606, %fd624, %fd603;
	fma.rn.f64 	%fd627, %fd607, %fd624, %fd604;
	mul.f64 	%fd628, %fd626, 0d0000000000000000;
	sub.f64 	%fd4361, %fd628, %fd625;
	fma.rn.f64 	%fd4362, %fd627, 0d0000000000000000, %fd4361;
	add.f64 	%fd4363, %fd4362, 0dBFF0000000000000;
	setp.gt.f64 	%p625, %fd4363, 0d0000000000000000;
	@%p625 bra 	$L__BB0_476;
	add.f64 	%fd4364, %fd625, %fd628;
	fma.rn.f64 	%fd4365, %fd627, 0d0000000000000000, %fd4364;
	add.f64 	%fd4366, %fd4365, 0dBFF0000000000000;
	setp.gt.f64 	%p626, %fd4366, 0d0000000000000000;
	@%p626 bra 	$L__BB0_476;
	mul.f64 	%fd629, %fd625, 0d0000000000000000;
	sub.f64 	%fd4367, %fd629, %fd626;
	fma.rn.f64 	%fd4368, %fd627, 0d0000000000000000, %fd4367;
	add.f64 	%fd4369, %fd4368, 0dBFF0000000000000;
	setp.gt.f64 	%p627, %fd4369, 0d0000000000000000;
	@%p627 bra 	$L__BB0_476;
	add.f64 	%fd4370, %fd629, %fd626;
	fma.rn.f64 	%fd4371, %fd627, 0d0000000000000000, %fd4370;
	add.f64 	%fd4372, %fd4371, 0dBFF0000000000000;
	setp.gt.f64 	%p628, %fd4372, 0d0000000000000000;
	@%p628 bra 	$L__BB0_476;
	add.f64 	%fd4373, %fd629, %fd628;
	sub.f64 	%fd4374, %fd4373, %fd627;
	add.f64 	%fd4375, %fd4374, 0dBFF0000000000000;
	setp.gt.f64 	%p629, %fd4375, 0d0000000000000000;
	@%p629 bra 	$L__BB0_476;
	mov.f64 	%fd8707, %fd624;
$L__BB0_476:
	setp.ge.f64 	%p634, %fd8707, 0d0000000000000000;
	setp.lt.f64 	%p635, %fd8707, 0d7FEFFFFFFFFFFFFF;
	and.pred  	%p1528, %p634, %p635;
	not.pred 	%p636, %p1528;
	add.s32 	%r436, %r436, 1;
	setp.lt.s32 	%p637, %r436, %r17;
	and.pred  	%p638, %p636, %p637;
	@%p638 bra 	$L__BB0_429;
$L__BB0_477:
	and.b32  	%r182, %r1, 2146435072;
	setp.eq.s32 	%p639, %r182, 1076887552;
	max.f64 	%fd4408, %fd597, 0d0000000000000000;
	max.f64 	%fd4409, %fd598, 0d0000000000000000;
	{
	.reg .b32 %temp; 
	mov.b64 	{%temp, %r183}, %fd4409;
	}
	{ // callseq 4, 0
	.param .b64 param0;
	st.param.f64 	[param0], %fd4409;
	.param .b64 param1;
	st.param.f64 	[param1], 0d4059000000000000;
	.param .b64 retval0;
	call.uni (retval0), 
	__internal_accurate_pow, 
	(
	param0, 
	param1
	);
	ld.param.f64 	%fd4410, [retval0];
	} // callseq 4
	setp.lt.s32 	%p640, %r183, 0;
	selp.b32 	%r184, %r183, 0, %p639;
	setp.eq.f64 	%p641, %fd4409, 0d3FF0000000000000;
	and.b32  	%r185, %r1, 2147483647;
	setp.ne.s32 	%p642, %r185, 1071644672;
	setp.lt.s32 	%p643, %r1, 0;
	selp.b32 	%r186, 0, 2146435072, %p643;
	or.b32  	%r187, %r186, -2147483648;
	selp.b32 	%r188, %r187, %r186, %p642;
	selp.b32 	%r189, %r188, %r186, %p639;
	selp.b32 	%r190, %r189, %r186, %p640;
	mov.b32 	%r191, 0;
	mov.b64 	%fd4412, {%r191, %r190};
	setp.eq.f64 	%p644, %fd4409, 0d7FF0000000000000;
	add.f64 	%fd4413, %fd4409, 0d4059000000000000;
	{
	.reg .b32 %temp; 
	mov.b64 	{%temp, %r192}, %fd4413;
	}
	and.b32  	%r193, %r192, 2146435072;
	setp.eq.s32 	%p645, %r193, 2146435072;
	or.b32  	%r194, %r184, 2146435072;
	selp.b32 	%r195, %r194, %r184, %p643;
	mov.b64 	%fd4414, {%r191, %r195};
	setp.eq.f64 	%p646, %fd4409, 0d0000000000000000;
	neg.f64 	%fd4415, %fd4410;
	selp.f64 	%fd4416, %fd4415, %fd4410, %p639;
	selp.f64 	%fd4417, %fd4416, %fd4410, %p640;
	selp.f64 	%fd4418, %fd4414, %fd4417, %p646;
	selp.f64 	%fd4419, %fd4412, %fd4418, %p645;
	selp.f64 	%fd4420, %fd4419, %fd4418, %p644;
	selp.f64 	%fd4421, 0d3FF0000000000000, %fd4420, %p641;
	mul.f64 	%fd4422, %fd4408, 0d3FE0000000000000;
	selp.f64 	%fd4423, %fd4422, %fd4408, %p1528;
	mul.f64 	%fd4424, %fd8700, %fd4423;
	mul.f64 	%fd4425, %fd8701, %fd4423;
	mul.f64 	%fd4426, %fd8702, %fd4423;
	fma.rn.f64 	%fd8717, %fd8697, %fd4421, %fd4424;
	fma.rn.f64 	%fd8718, %fd8698, %fd4421, %fd4425;
	fma.rn.f64 	%fd8719, %fd8699, %fd4421, %fd4426;
	setp.leu.f64 	%p647, %fd8704, 0d0000000000000000;
	@%p647 bra 	$L__BB0_484;
	setp.lt.s32 	%p648, %r2, 0;
	and.b32  	%r196, %r2, 2146435072;
	setp.eq.s32 	%p649, %r196, 1074790400;
	mov.f64 	%fd4427, 0d3FF0000000000000;
	sub.f64 	%fd4428, %fd4427, %fd8705;
	add.f64 	%fd4429, %fd8705, 0d3FF0000000000000;
	div.rn.f64 	%fd634, %fd4428, %fd4429;
	neg.f64 	%fd4430, %fd594;
	mul.f64 	%fd4431, %fd573, %fd4430;
	sub.f64 	%fd4432, %fd4431, %fd595;
	sub.f64 	%fd4433, %fd596, %fd4432;
	add.f64 	%fd635, %fd4433, 0d3FF0000000000000;
	{
	.reg .b32 %temp; 
	mov.b64 	{%temp, %r26}, %fd635;
	}
	abs.f64 	%fd636, %fd635;
	{ // callseq 5, 0
	.param .b64 param0;
	st.param.f64 	[param0], %fd636;
	.param .b64 param1;
	st.param.f64 	[param1], 0d4014000000000000;
	.param .b64 retval0;
	call.uni (retval0), 
	__internal_accurate_pow, 
	(
	param0, 
	param1
	);
	ld.param.f64 	%fd4434, [retval0];
	} // callseq 5
	setp.lt.s32 	%p650, %r26, 0;
	neg.f64 	%fd4436, %fd4434;
	selp.f64 	%fd4437, %fd4436, %fd4434, %p649;
	selp.f64 	%fd4438, %fd4437, %fd4434, %p650;
	setp.eq.f64 	%p651, %fd635, 0d0000000000000000;
	selp.b32 	%r197, %r26, 0, %p649;
	or.b32  	%r198, %r197, 2146435072;
	selp.b32 	%r199, %r198, %r197, %p648;
	mov.b32 	%r200, 0;
	mov.b64 	%fd4439, {%r200, %r199};
	selp.f64 	%fd8712, %fd4439, %fd4438, %p651;
	add.f64 	%fd4440, %fd635, 0d4014000000000000;
	{
	.reg .b32 %temp; 
	mov.b64 	{%temp, %r201}, %fd4440;
	}
	and.b32  	%r202, %r201, 2146435072;
	setp.ne.s32 	%p652, %r202, 2146435072;
	@%p652 bra 	$L__BB0_483;
	setp.num.f64 	%p653, %fd635, %fd635;
	@%p653 bra 	$L__BB0_481;
	mov.f64 	%fd4441, 0d4014000000000000;
	add.rn.f64 	%fd8712, %fd635, %fd4441;
	bra.uni 	$L__BB0_483;
$L__BB0_481:
	setp.neu.f64 	%p654, %fd636, 0d7FF0000000000000;
	@%p654 bra 	$L__BB0_483;
	and.b32  	%r203, %r2, 2146435072;
	setp.eq.s32 	%p656, %r203, 1074790400;
	and.b32  	%r204, %r2, 2147483647;
	setp.ne.s32 	%p657, %r204, 1071644672;
	selp.b32 	%r205, 0, 2146435072, %p648;
	or.b32  	%r206, %r205, -2147483648;
	selp.b32 	%r207, %r206, %r205, %p657;
	selp.b32 	%r208, %r207, %r205, %p656;
	selp.b32 	%r209, %r208, %r205, %p650;
	mov.b32 	%r210, 0;
	mov.b64 	%fd8712, {%r210, %r209};
$L__BB0_483:
	mul.f64 	%fd4442, %fd634, %fd634;
	setp.eq.f64 	%p659, %fd635, 0d3FF0000000000000;
	selp.f64 	%fd4443, 0d3FF0000000000000, %fd8712, %p659;
	mov.f64 	%fd4444, 0d3FF0000000000000;
	sub.f64 	%fd4445, %fd4444, %fd4442;
	fma.rn.f64 	%fd8703, %fd4445, %fd4443, %fd4442;
	fma.rn.f64 	%fd8717, %fd8704, 0d0000000000000000, %fd8717;
	fma.rn.f64 	%fd8718, %fd8704, 0d0000000000000000, %fd8718;
	fma.rn.f64 	%fd8719, %fd8704, 0d0000000000000000, %fd8719;
$L__BB0_484:
	setp.leu.f64 	%p660, %fd8703, 0d0000000000000000;
	@%p660 bra 	$L__BB0_486;
	fma.rn.f64 	%fd8717, %fd8703, 0d0000000000000000, %fd8717;
	fma.rn.f64 	%fd8718, %fd8703, 0d0000000000000000, %fd8718;
	fma.rn.f64 	%fd8719, %fd8703, 0d0000000000000000, %fd8719;
$L__BB0_486:
	fma.rn.f64 	%fd8790, %fd8645, %fd8717, %fd8790;
	fma.rn.f64 	%fd8791, %fd8645, %fd8718, %fd8791;
	fma.rn.f64 	%fd8792, %fd8645, %fd8719, %fd8792;
$L__BB0_487:
	setp.leu.f64 	%p661, %fd8644, 0d0000000000000000;
	@%p661 bra 	$L__BB0_650;
	setp.lt.s32 	%p662, %r17, 1;
	fma.rn.f64 	%fd668, %fd416, 0d3F50624DD2F1A9FC, %fd333;
	fma.rn.f64 	%fd669, %fd417, 0d3F50624DD2F1A9FC, %fd334;
	fma.rn.f64 	%fd670, %fd418, 0d3F50624DD2F1A9FC, %fd335;
	mov.b64 	%rd177, 0;
	mov.f64 	%fd8737, 0d7FEFFFFFFFFFFFFF;
	@%p662 bra 	$L__BB0_538;
	mov.f64 	%fd8737, 0d7FEFFFFFFFFFFFFF;
	mov.b64 	%rd177, 0;
	mov.b32 	%r437, 0;
$L__BB0_490:
	ld.param.u64 	%rd150, [_Z18cudaRaytraceKernelPK5Scene8Matrix4DPviii_param_0];
	cvta.to.global.u64 	%rd72, %rd150;
	mul.wide.u32 	%rd73, %r437, 272;
	add.s64 	%rd74, %rd72, %rd73;
	ld.global.f64 	%fd4449, [%rd74+136];
	ld.global.f64 	%fd4450, [%rd74+168];
	mul.f64 	%fd4451, %fd669, %fd4450;
	fma.rn.f64 	%fd4452, %fd668, %fd4449, %fd4451;
	ld.global.f64 	%fd4453, [%rd74+200];
	fma.rn.f64 	%fd4454, %fd670, %fd4453, %fd4452;
	ld.global.f64 	%fd4455, [%rd74+232];
	add.f64 	%fd672, %fd4455, %fd4454;
	ld.global.f64 	%fd4456, [%rd74+144];
	ld.global.f64 	%fd4457, [%rd74+176];
	mul.f64 	%fd4458, %fd669, %fd4457;
	fma.rn.f64 	%fd4459, %fd668, %fd4456, %fd4458;
	ld.global.f64 	%fd4460, [%rd74+208];
	fma.rn.f64 	%fd4461, %fd670, %fd4460, %fd4459;
	ld.global.f64 	%fd4462, [%rd74+240];
	add.f64 	%fd673, %fd4462, %fd4461;
	ld.global.f64 	%fd4463, [%rd74+152];
	ld.global.f64 	%fd4464, [%rd74+184];
	mul.f64 	%fd4465, %fd669, %fd4464;
	fma.rn.f64 	%fd4466, %fd668, %fd4463, %fd4465;
	ld.global.f64 	%fd4467, [%rd74+216];
	fma.rn.f64 	%fd4468, %fd670, %fd4467, %fd4466;
	ld.global.f64 	%fd4469, [%rd74+248];
	add.f64 	%fd674, %fd4469, %fd4468;
	mul.f64 	%fd4470, %fd417, %fd4450;
	fma.rn.f64 	%fd4471, %fd416, %fd4449, %fd4470;
	fma.rn.f64 	%fd675, %fd418, %fd4453, %fd4471;
	mul.f64 	%fd4472, %fd417, %fd4457;
	fma.rn.f64 	%fd4473, %fd416, %fd4456, %fd4472;
	fma.rn.f64 	%fd676, %fd418, %fd4460, %fd4473;
	mul.f64 	%fd4474, %fd417, %fd4464;
	fma.rn.f64 	%fd4475, %fd416, %fd4463, %fd4474;
	fma.rn.f64 	%fd677, %fd418, %fd4467, %fd4475;
	ld.global.u32 	%r212, [%rd74+264];
	mov.f64 	%fd8732, 0d7FEFFFFFFFFFFFFF;
	setp.eq.s32 	%p663, %r212, 3;
	mov.f64 	%fd8459, 0d7FEFFFFFFFFFFFFF;
	@%p663 bra 	$L__BB0_495;
	setp.eq.s32 	%p664, %r212, 2;
	@%p664 bra 	$L__BB0_494;
	setp.ne.s32 	%p665, %r212, 1;
	@%p665 bra 	$L__BB0_537;
	fma.rn.f64 	%fd4713, %fd672, 0d0000000000000000, %fd673;
	fma.rn.f64 	%fd4714, %fd674, 0d0000000000000000, %fd4713;
	mov.f64 	%fd4715, 0d0000000000000000;
	sub.f64 	%fd4716, %fd4715, %fd4714;
	fma.rn.f64 	%fd4717, %fd675, 0d0000000000000000, %fd676;
	fma.rn.f64 	%fd4718, %fd677, 0d0000000000000000, %fd4717;
	div.rn.f64 	%fd8732, %fd4716, %fd4718;
	bra.uni 	$L__BB0_537;
$L__BB0_494:
	mul.f64 	%fd4687, %fd676, %fd676;
	fma.rn.f64 	%fd4688, %fd675, %fd675, %fd4687;
	fma.rn.f64 	%fd4689, %fd677, %fd677, %fd4688;
	mul.f64 	%fd4690, %fd673, %fd676;
	fma.rn.f64 	%fd4691, %fd672, %fd675, %fd4690;
	fma.rn.f64 	%fd4692, %fd674, %fd677, %fd4691;
	add.f64 	%fd4693, %fd4692, %fd4692;
	mul.f64 	%fd4694, %fd673, %fd673;
	fma.rn.f64 	%fd4695, %fd672, %fd672, %fd4694;
	fma.rn.f64 	%fd4696, %fd674, %fd674, %fd4695;
	add.f64 	%fd4697, %fd4696, 0dBFF0000000000000;
	mul.f64 	%fd4698, %fd4689, 0dC010000000000000;
	mul.f64 	%fd4699, %fd4697, %fd4698;
	fma.rn.f64 	%fd4700, %fd4693, %fd4693, %fd4699;
	sqrt.rn.f64 	%fd4701, %fd4700;
	add.f64 	%fd4702, %fd4689, %fd4689;
	neg.f64 	%fd4703, %fd4693;
	sub.f64 	%fd4704, %fd4703, %fd4701;
	div.rn.f64 	%fd4705, %fd4704, %fd4702;
	sub.f64 	%fd4706, %fd4701, %fd4693;
	div.rn.f64 	%fd4707, %fd4706, %fd4702;
	setp.ge.f64 	%p714, %fd4705, 0d0000000000000000;
	setp.lt.f64 	%p715, %fd4705, 0d7FEFFFFFFFFFFFFF;
	selp.f64 	%fd4709, %fd4705, 0d7FEFFFFFFFFFFFFF, %p715;
	selp.f64 	%fd4710, %fd4709, 0d7FEFFFFFFFFFFFFF, %p714;
	setp.ge.f64 	%p716, %fd4707, 0d0000000000000000;
	setp.lt.f64 	%p717, %fd4707, %fd4710;
	selp.f64 	%fd4712, %fd4707, %fd4710, %p717;
	selp.f64 	%fd8732, %fd4712, %fd4710, %p716;
	bra.uni 	$L__BB0_537;
$L__BB0_495:
	mul.f64 	%fd4477, %fd673, 0d0000000000000000;
	sub.f64 	%fd4478, %fd4477, %fd672;
	fma.rn.f64 	%fd4479, %fd674, 0d0000000000000000, %fd4478;
	mov.f64 	%fd4480, 0d3FF0000000000000;
	sub.f64 	%fd4481, %fd4480, %fd4479;
	mul.f64 	%fd4482, %fd676, 0d0000000000000000;
	sub.f64 	%fd4483, %fd4482, %fd675;
	fma.rn.f64 	%fd4484, %fd677, 0d0000000000000000, %fd4483;
	div.rn.f64 	%fd680, %fd4481, %fd4484;
	setp.lt.f64 	%p666, %fd680, 0d0000000000000000;
	setp.gt.f64 	%p667, %fd680, 0d7FEFFFFFFFFFFFFF;
	or.pred  	%p668, %p666, %p667;
	mov.f64 	%fd8732, %fd8459;
	@%p668 bra 	$L__BB0_502;
	fma.rn.f64 	%fd4486, %fd675, %fd680, %fd672;
	fma.rn.f64 	%fd4487, %fd676, %fd680, %fd673;
	fma.rn.f64 	%fd4488, %fd677, %fd680, %fd674;
	fma.rn.f64 	%fd4489, %fd4487, 0d0000000000000000, %fd4486;
	fma.rn.f64 	%fd4490, %fd4488, 0d0000000000000000, %fd4489;
	add.f64 	%fd4491, %fd4490, 0dBFF0000000000000;
	setp.gt.f64 	%p669, %fd4491, 0d0000000000000000;
	mov.f64 	%fd8732, %fd8459;
	@%p669 bra 	$L__BB0_502;
	fma.rn.f64 	%fd4493, %fd675, %fd680, %fd672;
	mul.f64 	%fd4494, %fd4493, 0d0000000000000000;
	fma.rn.f64 	%fd4495, %fd676, %fd680, %fd673;
	sub.f64 	%fd4496, %fd4494, %fd4495;
	fma.rn.f64 	%fd4497, %fd677, %fd680, %fd674;
	fma.rn.f64 	%fd4498, %fd4497, 0d0000000000000000, %fd4496;
	add.f64 	%fd4499, %fd4498, 0dBFF0000000000000;
	setp.gt.f64 	%p670, %fd4499, 0d0000000000000000;
	mov.f64 	%fd8732, %fd8459;
	@%p670 bra 	$L__BB0_502;
	fma.rn.f64 	%fd4501, %fd676, %fd680, %fd673;
	fma.rn.f64 	%fd4502, %fd675, %fd680, %fd672;
	fma.rn.f64 	%fd4503, %fd4502, 0d0000000000000000, %fd4501;
	fma.rn.f64 	%fd4504, %fd677, %fd680, %fd674;
	fma.rn.f64 	%fd4505, %fd4504, 0d0000000000000000, %fd4503;
	add.f64 	%fd4506, %fd4505, 0dBFF0000000000000;
	setp.gt.f64 	%p671, %fd4506, 0d0000000000000000;
	mov.f64 	%fd8732, %fd8459;
	@%p671 bra 	$L__BB0_502;
	fma.rn.f64 	%fd4508, %fd676, %fd680, %fd673;
	mul.f64 	%fd4509, %fd4508, 0d0000000000000000;
	fma.rn.f64 	%fd4510, %fd675, %fd680, %fd672;
	fma.rn.f64 	%fd681, %fd4510, 0d0000000000000000, %fd4509;
	fma.rn.f64 	%fd4511, %fd677, %fd680, %fd674;
	sub.f64 	%fd4512, %fd681, %fd4511;
	add.f64 	%fd4513, %fd4512, 0dBFF0000000000000;
	setp.gt.f64 	%p672, %fd4513, 0d0000000000000000;
	mov.f64 	%fd8732, %fd8459;
	@%p672 bra 	$L__BB0_502;
	fma.rn.f64 	%fd4515, %fd677, %fd680, %fd674;
	add.f64 	%fd4516, %fd681, %fd4515;
	add.f64 	%fd4517, %fd4516, 0dBFF0000000000000;
	setp.gt.f64 	%p673, %fd4517, 0d0000000000000000;
	mov.f64 	%fd8732, %fd8459;
	@%p673 bra 	$L__BB0_502;
	mov.f64 	%fd8732, %fd680;
$L__BB0_502:
	fma.rn.f64 	%fd4518, %fd673, 0d0000000000000000, %fd672;
	fma.rn.f64 	%fd4519, %fd674, 0d0000000000000000, %fd4518;
	mov.f64 	%fd4520, 0d3FF0000000000000;
	sub.f64 	%fd4521, %fd4520, %fd4519;
	fma.rn.f64 	%fd4522, %fd676, 0d0000000000000000, %fd675;
	fma.rn.f64 	%fd4523, %fd677, 0d0000000000000000, %fd4522;
	div.rn.f64 	%fd683, %fd4521, %fd4523;
	setp.lt.f64 	%p674, %fd683, 0d0000000000000000;
	setp.gt.f64 	%p675, %fd683, %fd8732;
	or.pred  	%p676, %p674, %p675;
	@%p676 bra 	$L__BB0_509;
	fma.rn.f64 	%fd4524, %fd675, %fd683, %fd672;
	fma.rn.f64 	%fd4525, %fd676, %fd683, %fd673;
	fma.rn.f64 	%fd4526, %fd677, %fd683, %fd674;
	mul.f64 	%fd4527, %fd4525, 0d0000000000000000;
	sub.f64 	%fd4528, %fd4527, %fd4524;
	fma.rn.f64 	%fd4529, %fd4526, 0d0000000000000000, %fd4528;
	add.f64 	%fd4530, %fd4529, 0dBFF0000000000000;
	setp.gt.f64 	%p677, %fd4530, 0d0000000000000000;
	@%p677 bra 	$L__BB0_509;
	fma.rn.f64 	%fd4531, %fd675, %fd683, %fd672;
	mul.f64 	%fd4532, %fd4531, 0d0000000000000000;
	fma.rn.f64 	%fd4533, %fd676, %fd683, %fd673;
	sub.f64 	%fd4534, %fd4532, %fd4533;
	fma.rn.f64 	%fd4535, %fd677, %fd683, %fd674;
	fma.rn.f64 	%fd4536, %fd4535, 0d0000000000000000, %fd4534;
	add.f64 	%fd4537, %fd4536, 0dBFF0000000000000;
	setp.gt.f64 	%p678, %fd4537, 0d0000000000000000;
	@%p678 bra 	$L__BB0_509;
	fma.rn.f64 	%fd4538, %fd676, %fd683, %fd673;
	fma.rn.f64 	%fd4539, %fd675, %fd683, %fd672;
	fma.rn.f64 	%fd4540, %fd4539, 0d0000000000000000, %fd4538;
	fma.rn.f64 	%fd4541, %fd677, %fd683, %fd674;
	fma.rn.f64 	%fd4542, %fd4541, 0d0000000000000000, %fd4540;
	add.f64 	%fd4543, %fd4542, 0dBFF0000000000000;
	setp.gt.f64 	%p679, %fd4543, 0d0000000000000000;
	@%p679 bra 	$L__BB0_509;
	fma.rn.f64 	%fd4544, %fd676, %fd683, %fd673;
	mul.f64 	%fd4545, %fd4544, 0d0000000000000000;
	fma.rn.f64 	%fd4546, %fd675, %fd683, %fd672;
	fma.rn.f64 	%fd684, %fd4546, 0d0000000000000000, %fd4545;
	fma.rn.f64 	%fd4547, %fd677, %fd683, %fd674;
	sub.f64 	%fd4548, %fd684, %fd4547;
	add.f64 	%fd4549, %fd4548, 0dBFF0000000000000;
	setp.gt.f64 	%p680, %fd4549, 0d0000000000000000;
	@%p680 bra 	$L__BB0_509;
	fma.rn.f64 	%fd4550, %fd677, %fd683, %fd674;
	add.f64 	%fd4551, %fd684, %fd4550;
	add.f64 	%fd4552, %fd4551, 0dBFF0000000000000;
	setp.gt.f64 	%p681, %fd4552, 0d0000000000000000;
	@%p681 bra 	$L__BB0_509;
	mov.f64 	%fd8732, %fd683;
$L__BB0_509:
	mul.f64 	%fd4553, %fd672, 0d0000000000000000;
	sub.f64 	%fd4554, %fd4553, %fd673;
	fma.rn.f64 	%fd4555, %fd674, 0d0000000000000000, %fd4554;
	mov.f64 	%fd4556, 0d3FF0000000000000;
	sub.f64 	%fd4557, %fd4556, %fd4555;
	mul.f64 	%fd4558, %fd675, 0d0000000000000000;
	sub.f64 	%fd4559, %fd4558, %fd676;
	fma.rn.f64 	%fd4560, %fd677, 0d0000000000000000, %fd4559;
	div.rn.f64 	%fd686, %fd4557, %fd4560;
	setp.lt.f64 	%p682, %fd686, 0d0000000000000000;
	setp.gt.f64 	%p683, %fd686, %fd8732;
	or.pred  	%p684, %p682, %p683;
	@%p684 bra 	$L__BB0_516;
	fma.rn.f64 	%fd4561, %fd675, %fd686, %fd672;
	fma.rn.f64 	%fd4562, %fd676, %fd686, %fd673;
	fma.rn.f64 	%fd4563, %fd677, %fd686, %fd674;
	mul.f64 	%fd4564, %fd4562, 0d0000000000000000;
	sub.f64 	%fd4565, %fd4564, %fd4561;
	fma.rn.f64 	%fd4566, %fd4563, 0d0000000000000000, %fd4565;
	add.f64 	%fd4567, %fd4566, 0dBFF0000000000000;
	setp.gt.f64 	%p685, %fd4567, 0d0000000000000000;
	@%p685 bra 	$L__BB0_516;
	fma.rn.f64 	%fd4568, %fd676, %fd686, %fd673;
	fma.rn.f64 	%fd4569, %fd675, %fd686, %fd672;
	fma.rn.f64 	%fd4570, %fd4568, 0d0000000000000000, %fd4569;
	fma.rn.f64 	%fd4571, %fd677, %fd686, %fd674;
	fma.rn.f64 	%fd4572, %fd4571, 0d0000000000000000, %fd4570;
	add.f64 	%fd4573, %fd4572, 0dBFF0000000000000;
	setp.gt.f64 	%p686, %fd4573, 0d0000000000000000;
	@%p686 bra 	$L__BB0_516;
	fma.rn.f64 	%fd4574, %fd675, %fd686, %fd672;
	fma.rn.f64 	%fd4575, %fd676, %fd686, %fd673;
	fma.rn.f64 	%fd4576, %fd4574, 0d0000000000000000, %fd4575;
	fma.rn.f64 	%fd4577, %fd677, %fd686, %fd674;
	fma.rn.f64 	%fd4578, %fd4577, 0d0000000000000000, %fd4576;
	add.f64 	%fd4579, %fd4578, 0dBFF0000000000000;
	setp.gt.f64 	%p687, %fd4579, 0d0000000000000000;
	@%p687 bra 	$L__BB0_516;
	fma.rn.f64 	%fd4580, %fd675, %fd686, %fd672;
	fma.rn.f64 	%fd4581, %fd676, %fd686, %fd673;
	mul.f64 	%fd4582, %fd4581, 0d0000000000000000;
	fma.rn.f64 	%fd687, %fd4580, 0d0000000000000000, %fd4582;
	fma.rn.f64 	%fd4583, %fd677, %fd686, %fd674;
	sub.f64 	%fd4584, %fd687, %fd4583;
	add.f64 	%fd4585, %fd4584, 0dBFF0000000000000;
	setp.gt.f64 	%p688, %fd4585, 0d0000000000000000;
	@%p688 bra 	$L__BB0_516;
	fma.rn.f64 	%fd4586, %fd677, %fd686, %fd674;
	add.f64 	%fd4587, %fd687, %fd4586;
	add.f64 	%fd4588, %fd4587, 0dBFF0000000000000;
	setp.gt.f64 	%p689, %fd4588, 0d0000000000000000;
	@%p689 bra 	$L__BB0_516;
	mov.f64 	%fd8732, %fd686;
$L__BB0_516:
	fma.rn.f64 	%fd4589, %fd672, 0d0000000000000000, %fd673;
	fma.rn.f64 	%fd4590, %fd674, 0d0000000000000000, %fd4589;
	mov.f64 	%fd4591, 0d3FF0000000000000;
	sub.f64 	%fd4592, %fd4591, %fd4590;
	fma.rn.f64 	%fd4593, %fd675, 0d0000000000000000, %fd676;
	fma.rn.f64 	%fd4594, %fd677, 0d0000000000000000, %fd4593;
	div.rn.f64 	%fd689, %fd4592, %fd4594;
	setp.lt.f64 	%p690, %fd689, 0d0000000000000000;
	setp.gt.f64 	%p691, %fd689, %fd8732;
	or.pred  	%p692, %p690, %p691;
	@%p692 bra 	$L__BB0_523;
	fma.rn.f64 	%fd4595, %fd675, %fd689, %fd672;
	fma.rn.f64 	%fd4596, %fd676, %fd689, %fd673;
	fma.rn.f64 	%fd4597, %fd677, %fd689, %fd674;
	mul.f64 	%fd4598, %fd4596, 0d0000000000000000;
	sub.f64 	%fd4599, %fd4598, %fd4595;
	fma.rn.f64 	%fd4600, %fd4597, 0d0000000000000000, %fd4599;
	add.f64 	%fd4601, %fd4600, 0dBFF0000000000000;
	setp.gt.f64 	%p693, %fd4601, 0d0000000000000000;
	@%p693 bra 	$L__BB0_523;
	fma.rn.f64 	%fd4602, %fd676, %fd689, %fd673;
	fma.rn.f64 	%fd4603, %fd675, %fd689, %fd672;
	fma.rn.f64 	%fd4604, %fd4602, 0d0000000000000000, %fd4603;
	fma.rn.f64 	%fd4605, %fd677, %fd689, %fd674;
	fma.rn.f64 	%fd4606, %fd4605, 0d0000000000000000, %fd4604;
	add.f64 	%fd4607, %fd4606, 0dBFF0000000000000;
	setp.gt.f64 	%p694, %fd4607, 0d0000000000000000;
	@%p694 bra 	$L__BB0_523;
	fma.rn.f64 	%fd4608, %fd675, %fd689, %fd672;
	mul.f64 	%fd4609, %fd4608, 0d0000000000000000;
	fma.rn.f64 	%fd4610, %fd676, %fd689, %fd673;
	sub.f64 	%fd4611, %fd4609, %fd4610;
	fma.rn.f64 	%fd4612, %fd677, %fd689, %fd674;
	fma.rn.f64 	%fd4613, %fd4612, 0d0000000000000000, %fd4611;
	add.f64 	%fd4614, %fd4613, 0dBFF0000000000000;
	setp.gt.f64 	%p695, %fd4614, 0d0000000000000000;
	@%p695 bra 	$L__BB0_523;
	fma.rn.f64 	%fd4615, %fd675, %fd689, %fd672;
	fma.rn.f64 	%fd4616, %fd676, %fd689, %fd673;
	mul.f64 	%fd4617, %fd4616, 0d0000000000000000;
	fma.rn.f64 	%fd690, %fd4615, 0d0000000000000000, %fd4617;
	fma.rn.f64 	%fd4618, %fd677, %fd689, %fd674;
	sub.f64 	%fd4619, %fd690, %fd4618;
	add.f64 	%fd4620, %fd4619, 0dBFF0000000000000;
	setp.gt.f64 	%p696, %fd4620, 0d0000000000000000;
	@%p696 bra 	$L__BB0_523;
	fma.rn.f64 	%fd4621, %fd677, %fd689, %fd674;
	add.f64 	%fd4622, %fd690, %fd4621;
	add.f64 	%fd4623, %fd4622, 0dBFF0000000000000;
	setp.gt.f64 	%p697, %fd4623, 0d0000000000000000;
	@%p697 bra 	$L__BB0_523;
	mov.f64 	%fd8732, %fd689;
$L__BB0_523:
	mul.f64 	%fd4624, %fd673, 0d0000000000000000;
	fma.rn.f64 	%fd4625, %fd672, 0d0000000000000000, %fd4624;
	sub.f64 	%fd4626, %fd674, %fd4625;
	add.f64 	%fd4627, %fd4626, 0d3FF0000000000000;
	mul.f64 	%fd4628, %fd676, 0d0000000000000000;
	fma.rn.f64 	%fd4629, %fd675, 0d0000000000000000, %fd4628;
	sub.f64 	%fd4630, %fd4629, %fd677;
	div.rn.f64 	%fd692, %fd4627, %fd4630;
	setp.lt.f64 	%p698, %fd692, 0d0000000000000000;
	setp.gt.f64 	%p699, %fd692, %fd8732;
	or.pred  	%p700, %p698, %p699;
	@%p700 bra 	$L__BB0_530;
	fma.rn.f64 	%fd4631, %fd675, %fd692, %fd672;
	fma.rn.f64 	%fd4632, %fd676, %fd692, %fd673;
	fma.rn.f64 	%fd4633, %fd677, %fd692, %fd674;
	mul.f64 	%fd4634, %fd4632, 0d0000000000000000;
	sub.f64 	%fd4635, %fd4634, %fd4631;
	fma.rn.f64 	%fd4636, %fd4633, 0d0000000000000000, %fd4635;
	add.f64 	%fd4637, %fd4636, 0dBFF0000000000000;
	setp.gt.f64 	%p701, %fd4637, 0d0000000000000000;
	@%p701 bra 	$L__BB0_530;
	fma.rn.f64 	%fd4638, %fd676, %fd692, %fd673;
	fma.rn.f64 	%fd4639, %fd675, %fd692, %fd672;
	fma.rn.f64 	%fd4640, %fd4638, 0d0000000000000000, %fd4639;
	fma.rn.f64 	%fd4641, %fd677, %fd692, %fd674;
	fma.rn.f64 	%fd4642, %fd4641, 0d0000000000000000, %fd4640;
	add.f64 	%fd4643, %fd4642, 0dBFF0000000000000;
	setp.gt.f64 	%p702, %fd4643, 0d0000000000000000;
	@%p702 bra 	$L__BB0_530;
	fma.rn.f64 	%fd4644, %fd675, %fd692, %fd672;
	mul.f64 	%fd4645, %fd4644, 0d0000000000000000;
	fma.rn.f64 	%fd4646, %fd676, %fd692, %fd673;
	sub.f64 	%fd4647, %fd4645, %fd4646;
	fma.rn.f64 	%fd4648, %fd677, %fd692, %fd674;
	fma.rn.f64 	%fd4649, %fd4648, 0d0000000000000000, %fd4647;
	add.f64 	%fd4650, %fd4649, 0dBFF0000000000000;
	setp.gt.f64 	%p703, %fd4650, 0d0000000000000000;
	@%p703 bra 	$L__BB0_530;
	fma.rn.f64 	%fd4651, %fd676, %fd692, %fd673;
	fma.rn.f64 	%fd4652, %fd675, %fd692, %fd672;
	fma.rn.f64 	%fd4653, %fd4652, 0d0000000000000000, %fd4651;
	fma.rn.f64 	%fd4654, %fd677, %fd692, %fd674;
	fma.rn.f64 	%fd4655, %fd4654, 0d0000000000000000, %fd4653;
	add.f64 	%fd4656, %fd4655, 0dBFF0000000000000;
	setp.gt.f64 	%p704, %fd4656, 0d0000000000000000;
	@%p704 bra 	$L__BB0_530;
	fma.rn.f64 	%fd4657, %fd676, %fd692, %fd673;
	mul.f64 	%fd4658, %fd4657, 0d0000000000000000;
	fma.rn.f64 	%fd4659, %fd675, %fd692, %fd672;
	fma.rn.f64 	%fd4660, %fd4659, 0d0000000000000000, %fd4658;
	fma.rn.f64 	%fd4661, %fd677, %fd692, %fd674;
	add.f64 	%fd4662, %fd4660, %fd4661;
	add.f64 	%fd4663, %fd4662, 0dBFF0000000000000;
	setp.gt.f64 	%p705, %fd4663, 0d0000000000000000;
	@%p705 bra 	$L__BB0_530;
	mov.f64 	%fd8732, %fd692;
$L__BB0_530:
	mul.f64 	%fd4664, %fd673, 0d0000000000000000;
	fma.rn.f64 	%fd4665, %fd672, 0d0000000000000000, %fd4664;
	add.f64 	%fd4666, %fd4665, %fd674;
	mov.f64 	%fd4667, 0d3FF0000000000000;
	sub.f64 	%fd4668, %fd4667, %fd4666;
	mul.f64 	%fd4669, %fd676, 0d0000000000000000;
	fma.rn.f64 	%fd4670, %fd675, 0d0000000000000000, %fd4669;
	add.f64 	%fd4671, %fd4670, %fd677;
	div.rn.f64 	%fd694, %fd4668, %fd4671;
	setp.lt.f64 	%p706, %fd694, 0d0000000000000000;
	setp.gt.f64 	%p707, %fd694, %fd8732;
	or.pred  	%p708, %p706, %p707;
	@%p708 bra 	$L__BB0_537;
	fma.rn.f64 	%fd695, %fd675, %fd694, %fd672;
	fma.rn.f64 	%fd696, %fd676, %fd694, %fd673;
	fma.rn.f64 	%fd697, %fd677, %fd694, %fd674;
	mul.f64 	%fd698, %fd696, 0d0000000000000000;
	sub.f64 	%fd4672, %fd698, %fd695;
	fma.rn.f64 	%fd4673, %fd697, 0d0000000000000000, %fd4672;
	add.f64 	%fd4674, %fd4673, 0dBFF0000000000000;
	setp.gt.f64 	%p709, %fd4674, 0d0000000000000000;
	@%p709 bra 	$L__BB0_537;
	add.f64 	%fd4675, %fd695, %fd698;
	fma.rn.f64 	%fd4676, %fd697, 0d0000000000000000, %fd4675;
	add.f64 	%fd4677, %fd4676, 0dBFF0000000000000;
	setp.gt.f64 	%p710, %fd4677, 0d0000000000000000;
	@%p710 bra 	$L__BB0_537;
	mul.f64 	%fd699, %fd695, 0d0000000000000000;
	sub.f64 	%fd4678, %fd699, %fd696;
	fma.rn.f64 	%fd4679, %fd697, 0d0000000000000000, %fd4678;
	add.f64 	%fd4680, %fd4679, 0dBFF0000000000000;
	setp.gt.f64 	%p711, %fd4680, 0d0000000000000000;
	@%p711 bra 	$L__BB0_537;
	add.f64 	%fd4681, %fd699, %fd696;
	fma.rn.f64 	%fd4682, %fd697, 0d0000000000000000, %fd4681;
	add.f64 	%fd4683, %fd4682, 0dBFF0000000000000;
	setp.gt.f64 	%p712, %fd4683, 0d0000000000000000;
	@%p712 bra 	$L__BB0_537;
	add.f64 	%fd4684, %fd699, %fd698;
	sub.f64 	%fd4685, %fd4684, %fd697;
	add.f64 	%fd4686, %fd4685, 0dBFF0000000000000;
	setp.gt.f64 	%p713, %fd4686, 0d0000000000000000;
	@%p713 bra 	$L__BB0_537;
	mov.f64 	%fd8732, %fd694;
$L__BB0_537:
	ld.param.u64 	%rd151, [_Z18cudaRaytraceKernelPK5Scene8Matrix4DPviii_param_0];
	setp.ge.f64 	%p718, %fd8732, 0d0000000000000000;
	setp.lt.f64 	%p719, %fd8732, %fd8737;
	and.pred  	%p720, %p718, %p719;
	selp.f64 	%fd8737, %fd8732, %fd8737, %p720;
	cvta.to.global.u64 	%rd75, %rd151;
	mul.wide.u32 	%rd76, %r437, 272;
	add.s64 	%rd77, %rd75, %rd76;
	add.s64 	%rd78, %rd77, 8;
	selp.b64 	%rd177, %rd78, %rd177, %p720;
	add.s32 	%r437, %r437, 1;
	setp.ne.s32 	%p721, %r437, %r17;
	@%p721 bra 	$L__BB0_490;
$L__BB0_538:
	setp.eq.f64 	%p722, %fd8737, 0d7FEFFFFFFFFFFFFF;
	mov.f64 	%fd8784, 0d0000000000000000;
	mov.f64 	%fd8461, 0d0000000000000000;
	mov.f64 	%fd8785, %fd8784;
	mov.f64 	%fd8786, %fd8784;
	@%p722 bra 	$L__BB0_649;
	fma.rn.f64 	%fd703, %fd416, %fd8737, %fd668;
	fma.rn.f64 	%fd704, %fd417, %fd8737, %fd669;
	fma.rn.f64 	%fd705, %fd418, %fd8737, %fd670;
	mov.f64 	%fd4722, 0d4024000000000000;
	sub.f64 	%fd4723, %fd4722, %fd703;
	sub.f64 	%fd4724, %fd4722, %fd704;
	mov.f64 	%fd4725, 0dC024000000000000;
	sub.f64 	%fd4726, %fd4725, %fd705;
	abs.f64 	%fd4727, %fd4723;
	abs.f64 	%fd4728, %fd4724;
	abs.f64 	%fd4729, %fd4726;
	add.f64 	%fd4730, %fd4727, %fd4728;
	add.f64 	%fd4731, %fd4729, %fd4730;
	min.f64 	%fd4732, %fd4727, %fd4728;
	max.f64 	%fd4733, %fd4727, %fd4728;
	min.f64 	%fd4734, %fd4733, %fd4729;
	max.f64 	%fd4735, %fd4733, %fd4729;
	{
	.reg .b32 %temp; 
	mov.b64 	{%temp, %r214}, %fd4735;
	}
	and.b32  	%r215, %r214, -4194304;
	xor.b32  	%r216, %r215, 2144337920;
	mov.b32 	%r217, 0;
	mov.b64 	%fd4736, {%r217, %r216};
	mul.f64 	%fd4737, %fd4734, %fd4736;
	mul.f64 	%fd4738, %fd4732, %fd4736;
	mul.f64 	%fd4739, %fd4735, %fd4736;
	mul.f64 	%fd4740, %fd4737, %fd4737;
	fma.rn.f64 	%fd4741, %fd4738, %fd4738, %fd4740;
	fma.rn.f64 	%fd4742, %fd4739, %fd4739, %fd4741;
	rsqrt.approx.ftz.f64 	%fd4743, %fd4742;
	mul.rn.f64 	%fd4744, %fd4743, %fd4743;
	neg.f64 	%fd4745, %fd4744;
	fma.rn.f64 	%fd4746, %fd4742, %fd4745, 0d3FF0000000000000;
	fma.rn.f64 	%fd4747, %fd4746, 0d3FD8000000000000, 0d3FE0000000000000;
	mul.rn.f64 	%fd4748, %fd4746, %fd4743;
	fma.rn.f64 	%fd4749, %fd4747, %fd4748, %fd4743;
	mul.f64 	%fd4750, %fd4736, %fd4749;
	setp.gt.f64 	%p723, %fd4731, 0d0000000000000000;
	add.f64 	%fd4751, %fd4731, 0d7FF0000000000000;
	selp.f64 	%fd4752, %fd4750, %fd4751, %p723;
	setp.eq.f64 	%p724, %fd4735, 0d7FF0000000000000;
	selp.f64 	%fd4753, 0d0000000000000000, %fd4752, %p724;
	mul.f64 	%fd706, %fd4723, %fd4753;
	mul.f64 	%fd707, %fd4724, %fd4753;
	mul.f64 	%fd708, %fd4726, %fd4753;
	ld.global.f64 	%fd4754, [%rd177+128];
	ld.global.f64 	%fd4755, [%rd177+160];
	mul.f64 	%fd4756, %fd669, %fd4755;
	fma.rn.f64 	%fd4757, %fd668, %fd4754, %fd4756;
	ld.global.f64 	%fd4758, [%rd177+192];
	fma.rn.f64 	%fd4759, %fd670, %fd4758, %fd4757;
	ld.global.f64 	%fd4760, [%rd177+224];
	add.f64 	%fd709, %fd4760, %fd4759;
	ld.global.f64 	%fd4761, [%rd177+136];
	ld.global.f64 	%fd4762, [%rd177+168];
	mul.f64 	%fd4763, %fd669, %fd4762;
	fma.rn.f64 	%fd4764, %fd668, %fd4761, %fd4763;
	ld.global.f64 	%fd4765, [%rd177+200];
	fma.rn.f64 	%fd4766, %fd670, %fd4765, %fd4764;
	ld.global.f64 	%fd4767, [%rd177+232];
	add.f64 	%fd710, %fd4767, %fd4766;
	ld.global.f64 	%fd4768, [%rd177+144];
	ld.global.f64 	%fd4769, [%rd177+176];
	mul.f64 	%fd4770, %fd669, %fd4769;
	fma.rn.f64 	%fd4771, %fd668, %fd4768, %fd4770;
	ld.global.f64 	%fd4772, [%rd177+208];
	fma.rn.f64 	%fd4773, %fd670, %fd4772, %fd4771;
	ld.global.f64 	%fd4774, [%rd177+240];
	add.f64 	%fd711, %fd4774, %fd4773;
	mul.f64 	%fd4775, %fd417, %fd4755;
	fma.rn.f64 	%fd4776, %fd416, %fd4754, %fd4775;
	fma.rn.f64 	%fd712, %fd418, %fd4758, %fd4776;
	mul.f64 	%fd4777, %fd417, %fd4762;
	fma.rn.f64 	%fd4778, %fd416, %fd4761, %fd4777;
	fma.rn.f64 	%fd713, %fd418, %fd4765, %fd4778;
	mul.f64 	%fd4779, %fd417, %fd4769;
	fma.rn.f64 	%fd4780, %fd416, %fd4768, %fd4779;
	fma.rn.f64 	%fd714, %fd418, %fd4772, %fd4780;
	ld.global.u32 	%r213, [%rd177+256];
	mov.f64 	%fd8743, 0d3FF0000000000000;
	mov.f64 	%fd8744, 0d0000000000000000;
	setp.eq.s32 	%p725, %r213, 3;
	mov.f64 	%fd8745, 0d7FEFFFFFFFFFFFFF;
	@%p725 bra 	$L__BB0_542;
	setp.ne.s32 	%p726, %r213, 2;
	mov.f64 	%fd8742, %fd8461;
	@%p726 bra 	$L__BB0_584;
	mul.f64 	%fd4781, %fd713, %fd713;
	fma.rn.f64 	%fd4782, %fd712, %fd712, %fd4781;
	fma.rn.f64 	%fd4783, %fd714, %fd714, %fd4782;
	mul.f64 	%fd4784, %fd710, %fd713;
	fma.rn.f64 	%fd4785, %fd709, %fd712, %fd4784;
	fma.rn.f64 	%fd4786, %fd711, %fd714, %fd4785;
	add.f64 	%fd4787, %fd4786, %fd4786;
	mul.f64 	%fd4788, %fd710, %fd710;
	fma.rn.f64 	%fd4789, %fd709, %fd709, %fd4788;
	fma.rn.f64 	%fd4790, %fd711, %fd711, %fd4789;
	add.f64 	%fd4791, %fd4790, 0dBFF0000000000000;
	mul.f64 	%fd4792, %fd4783, 0dC010000000000000;
	mul.f64 	%fd4793, %fd4791, %fd4792;
	fma.rn.f64 	%fd4794, %fd4787, %fd4787, %fd4793;
	sqrt.rn.f64 	%fd4795, %fd4794;
	add.f64 	%fd4796, %fd4783, %fd4783;
	neg.f64 	%fd4797, %fd4787;
	sub.f64 	%fd4798, %fd4797, %fd4795;
	div.rn.f64 	%fd4799, %fd4798, %fd4796;
	sub.f64 	%fd4800, %fd4795, %fd4787;
	div.rn.f64 	%fd4801, %fd4800, %fd4796;
	setp.ge.f64 	%p727, %fd4799, 0d0000000000000000;
	setp.lt.f64 	%p728, %fd4799, 0d7FEFFFFFFFFFFFFF;
	selp.f64 	%fd4803, %fd4799, 0d7FEFFFFFFFFFFFFF, %p728;
	selp.f64 	%fd4804, %fd4803, 0d7FEFFFFFFFFFFFFF, %p727;
	setp.ge.f64 	%p729, %fd4801, 0d0000000000000000;
	setp.lt.f64 	%p730, %fd4801, %fd4804;
	selp.f64 	%fd4806, %fd4801, %fd4804, %p730;
	selp.f64 	%fd4807, %fd4806, %fd4804, %p729;
	fma.rn.f64 	%fd8742, %fd712, %fd4807, %fd709;
	fma.rn.f64 	%fd8743, %fd713, %fd4807, %fd710;
	fma.rn.f64 	%fd8744, %fd714, %fd4807, %fd711;
	bra.uni 	$L__BB0_584;
$L__BB0_542:
	mul.f64 	%fd4809, %fd710, 0d0000000000000000;
	sub.f64 	%fd4810, %fd4809, %fd709;
	fma.rn.f64 	%fd4811, %fd711, 0d0000000000000000, %fd4810;
	mov.f64 	%fd4812, 0d3FF0000000000000;
	sub.f64 	%fd4813, %fd4812, %fd4811;
	mul.f64 	%fd4814, %fd713, 0d0000000000000000;
	sub.f64 	%fd4815, %fd4814, %fd712;
	fma.rn.f64 	%fd4816, %fd714, 0d0000000000000000, %fd4815;
	div.rn.f64 	%fd718, %fd4813, %fd4816;
	setp.lt.f64 	%p731, %fd718, 0d0000000000000000;
	setp.gt.f64 	%p732, %fd718, 0d7FEFFFFFFFFFFFFF;
	or.pred  	%p733, %p731, %p732;
	mov.f64 	%fd8742, %fd9026;
	mov.f64 	%fd8743, %fd9027;
	mov.f64 	%fd8744, %fd9028;
	@%p733 bra 	$L__BB0_549;
	fma.rn.f64 	%fd4818, %fd712, %fd718, %fd709;
	fma.rn.f64 	%fd4819, %fd713, %fd718, %fd710;
	fma.rn.f64 	%fd4820, %fd714, %fd718, %fd711;
	fma.rn.f64 	%fd4821, %fd4819, 0d0000000000000000, %fd4818;
	fma.rn.f64 	%fd4822, %fd4820, 0d0000000000000000, %fd4821;
	add.f64 	%fd4823, %fd4822, 0dBFF0000000000000;
	setp.gt.f64 	%p734, %fd4823, 0d0000000000000000;
	mov.f64 	%fd8742, %fd9026;
	mov.f64 	%fd8743, %fd9027;
	mov.f64 	%fd8744, %fd9028;
	@%p734 bra 	$L__BB0_549;
	fma.rn.f64 	%fd4825, %fd712, %fd718, %fd709;
	mul.f64 	%fd4826, %fd4825, 0d0000000000000000;
	fma.rn.f64 	%fd4827, %fd713, %fd718, %fd710;
	sub.f64 	%fd4828, %fd4826, %fd4827;
	fma.rn.f64 	%fd4829, %fd714, %fd718, %fd711;
	fma.rn.f64 	%fd4830, %fd4829, 0d0000000000000000, %fd4828;
	add.f64 	%fd4831, %fd4830, 0dBFF0000000000000;
	setp.gt.f64 	%p735, %fd4831, 0d0000000000000000;
	mov.f64 	%fd8742, %fd9026;
	mov.f64 	%fd8743, %fd9027;
	mov.f64 	%fd8744, %fd9028;
	@%p735 bra 	$L__BB0_549;
	fma.rn.f64 	%fd4833, %fd713, %fd718, %fd710;
	fma.rn.f64 	%fd4834, %fd712, %fd718, %fd709;
	fma.rn.f64 	%fd4835, %fd4834, 0d0000000000000000, %fd4833;
	fma.rn.f64 	%fd4836, %fd714, %fd718, %fd711;
	fma.rn.f64 	%fd4837, %fd4836, 0d0000000000000000, %fd4835;
	add.f64 	%fd4838, %fd4837, 0dBFF0000000000000;
	setp.gt.f64 	%p736, %fd4838, 0d0000000000000000;
	mov.f64 	%fd8742, %fd9026;
	mov.f64 	%fd8743, %fd9027;
	mov.f64 	%fd8744, %fd9028;
	@%p736 bra 	$L__BB0_549;
	fma.rn.f64 	%fd4840, %fd713, %fd718, %fd710;
	mul.f64 	%fd4841, %fd4840, 0d0000000000000000;
	fma.rn.f64 	%fd4842, %fd712, %fd718, %fd709;
	fma.rn.f64 	%fd719, %fd4842, 0d0000000000000000, %fd4841;
	fma.rn.f64 	%fd4843, %fd714, %fd718, %fd711;
	sub.f64 	%fd4844, %fd719, %fd4843;
	add.f64 	%fd4845, %fd4844, 0dBFF0000000000000;
	setp.gt.f64 	%p737, %fd4845, 0d0000000000000000;
	mov.f64 	%fd8742, %fd9026;
	mov.f64 	%fd8743, %fd9027;
	mov.f64 	%fd8744, %fd9028;
	@%p737 bra 	$L__BB0_549;
	fma.rn.f64 	%fd4847, %fd714, %fd718, %fd711;
	add.f64 	%fd4848, %fd719, %fd4847;
	add.f64 	%fd4849, %fd4848, 0dBFF0000000000000;
	setp.gt.f64 	%p738, %fd4849, 0d0000000000000000;
	mov.f64 	%fd8742, %fd9026;
	mov.f64 	%fd8743, %fd9027;
	mov.f64 	%fd8744, %fd9028;
	@%p738 bra 	$L__BB0_549;
	mov.f64 	%fd8743, 0d0000000000000000;
	mov.f64 	%fd8742, 0dBFF0000000000000;
	mov.f64 	%fd8744, %fd8743;
	mov.f64 	%fd8745, %fd718;
$L__BB0_549:
	fma.rn.f64 	%fd4852, %fd710, 0d0000000000000000, %fd709;
	fma.rn.f64 	%fd4853, %fd711, 0d0000000000000000, %fd4852;
	mov.f64 	%fd4854, 0d3FF0000000000000;
	sub.f64 	%fd4855, %fd4854, %fd4853;
	fma.rn.f64 	%fd4856, %fd713, 0d0000000000000000, %fd712;
	fma.rn.f64 	%fd4857, %fd714, 0d0000000000000000, %fd4856;
	div.rn.f64 	%fd724, %fd4855, %fd4857;
	setp.lt.f64 	%p739, %fd724, 0d0000000000000000;
	setp.gt.f64 	%p740, %fd724, %fd8745;
	or.pred  	%p741, %p739, %p740;
	@%p741 bra 	$L__BB0_556;
	fma.rn.f64 	%fd4858, %fd712, %fd724, %fd709;
	fma.rn.f64 	%fd4859, %fd713, %fd724, %fd710;
	fma.rn.f64 	%fd4860, %fd714, %fd724, %fd711;
	mul.f64 	%fd4861, %fd4859, 0d0000000000000000;
	sub.f64 	%fd4862, %fd4861, %fd4858;
	fma.rn.f64 	%fd4863, %fd4860, 0d0000000000000000, %fd4862;
	add.f64 	%fd4864, %fd4863, 0dBFF0000000000000;
	setp.gt.f64 	%p742, %fd4864, 0d0000000000000000;
	@%p742 bra 	$L__BB0_556;
	fma.rn.f64 	%fd4865, %fd712, %fd724, %fd709;
	mul.f64 	%fd4866, %fd4865, 0d0000000000000000;
	fma.rn.f64 	%fd4867, %fd713, %fd724, %fd710;
	sub.f64 	%fd4868, %fd4866, %fd4867;
	fma.rn.f64 	%fd4869, %fd714, %fd724, %fd711;
	fma.rn.f64 	%fd4870, %fd4869, 0d0000000000000000, %fd4868;
	add.f64 	%fd4871, %fd4870, 0dBFF0000000000000;
	setp.gt.f64 	%p743, %fd4871, 0d0000000000000000;
	@%p743 bra 	$L__BB0_556;
	fma.rn.f64 	%fd4872, %fd713, %fd724, %fd710;
	fma.rn.f64 	%fd4873, %fd712, %fd724, %fd709;
	fma.rn.f64 	%fd4874, %fd4873, 0d0000000000000000, %fd4872;
	fma.rn.f64 	%fd4875, %fd714, %fd724, %fd711;
	fma.rn.f64 	%fd4876, %fd4875, 0d0000000000000000, %fd4874;
	add.f64 	%fd4877, %fd4876, 0dBFF0000000000000;
	setp.gt.f64 	%p744, %fd4877, 0d0000000000000000;
	@%p744 bra 	$L__BB0_556;
	fma.rn.f64 	%fd4878, %fd713, %fd724, %fd710;
	mul.f64 	%fd4879, %fd4878, 0d0000000000000000;
	fma.rn.f64 	%fd4880, %fd712, %fd724, %fd709;
	fma.rn.f64 	%fd725, %fd4880, 0d0000000000000000, %fd4879;
	fma.rn.f64 	%fd4881, %fd714, %fd724, %fd711;
	sub.f64 	%fd4882, %fd725, %fd4881;
	add.f64 	%fd4883, %fd4882, 0dBFF0000000000000;
	setp.gt.f64 	%p745, %fd4883, 0d0000000000000000;
	@%p745 bra 	$L__BB0_556;
	fma.rn.f64 	%fd4884, %fd714, %fd724, %fd711;
	add.f64 	%fd4885, %fd725, %fd4884;
	add.f64 	%fd4886, %fd4885, 0dBFF0000000000000;
	setp.gt.f64 	%p746, %fd4886, 0d0000000000000000;
	@%p746 bra 	$L__BB0_556;
	mov.f64 	%fd8743, 0d0000000000000000;
	mov.f64 	%fd8742, 0d3FF0000000000000;
	mov.f64 	%fd8744, %fd8743;
	mov.f64 	%fd8745, %fd724;
$L__BB0_556:
	mul.f64 	%fd4889, %fd709, 0d0000000000000000;
	sub.f64 	%fd4890, %fd4889, %fd710;
	fma.rn.f64 	%fd4891, %fd711, 0d0000000000000000, %fd4890;
	mov.f64 	%fd4892, 0d3FF0000000000000;
	sub.f64 	%fd4893, %fd4892, %fd4891;
	mul.f64 	%fd4894, %fd712, 0d0000000000000000;
	sub.f64 	%fd4895, %fd4894, %fd713;
	fma.rn.f64 	%fd4896, %fd714, 0d0000000000000000, %fd4895;
	div.rn.f64 	%fd730, %fd4893, %fd4896;
	setp.lt.f64 	%p747, %fd730, 0d0000000000000000;
	setp.gt.f64 	%p748, %fd730, %fd8745;
	or.pred  	%p749, %p747, %p748;
	@%p749 bra 	$L__BB0_563;
	fma.rn.f64 	%fd4897, %fd712, %fd730, %fd709;
	fma.rn.f64 	%fd4898, %fd713, %fd730, %fd710;
	fma.rn.f64 	%fd4899, %fd714, %fd730, %fd711;
	mul.f64 	%fd4900, %fd4898, 0d0000000000000000;
	sub.f64 	%fd4901, %fd4900, %fd4897;
	fma.rn.f64 	%fd4902, %fd4899, 0d0000000000000000, %fd4901;
	add.f64 	%fd4903, %fd4902, 0dBFF0000000000000;
	setp.gt.f64 	%p750, %fd4903, 0d0000000000000000;
	@%p750 bra 	$L__BB0_563;
	fma.rn.f64 	%fd4904, %fd713, %fd730, %fd710;
	fma.rn.f64 	%fd4905, %fd712, %fd730, %fd709;
	fma.rn.f64 	%fd4906, %fd4904, 0d0000000000000000, %fd4905;
	fma.rn.f64 	%fd4907, %fd714, %fd730, %fd711;
	fma.rn.f64 	%fd4908, %fd4907, 0d0000000000000000, %fd4906;
	add.f64 	%fd4909, %fd4908, 0dBFF0000000000000;
	setp.gt.f64 	%p751, %fd4909, 0d0000000000000000;
	@%p751 bra 	$L__BB0_563;
	fma.rn.f64 	%fd4910, %fd712, %fd730, %fd709;
	fma.rn.f64 	%fd4911, %fd713, %fd730, %fd710;
	fma.rn.f64 	%fd4912, %fd4910, 0d0000000000000000, %fd4911;
	fma.rn.f64 	%fd4913, %fd714, %fd730, %fd711;
	fma.rn.f64 	%fd4914, %fd4913, 0d0000000000000000, %fd4912;
	add.f64 	%fd4915, %fd4914, 0dBFF0000000000000;
	setp.gt.f64 	%p752, %fd4915, 0d0000000000000000;
	@%p752 bra 	$L__BB0_563;
	fma.rn.f64 	%fd4916, %fd712, %fd730, %fd709;
	fma.rn.f64 	%fd4917, %fd713, %fd730, %fd710;
	mul.f64 	%fd4918, %fd4917, 0d0000000000000000;
	fma.rn.f64 	%fd731, %fd4916, 0d0000000000000000, %fd4918;
	fma.rn.f64 	%fd4919, %fd714, %fd730, %fd711;
	sub.f64 	%fd4920, %fd731, %fd4919;
	add.f64 	%fd4921, %fd4920, 0dBFF0000000000000;
	setp.gt.f64 	%p753, %fd4921, 0d0000000000000000;
	@%p753 bra 	$L__BB0_563;
	fma.rn.f64 	%fd4922, %fd714, %fd730, %fd711;
	add.f64 	%fd4923, %fd731, %fd4922;
	add.f64 	%fd4924, %fd4923, 0dBFF0000000000000;
	setp.gt.f64 	%p754, %fd4924, 0d0000000000000000;
	@%p754 bra 	$L__BB0_563;
	mov.f64 	%fd8743, 0dBFF0000000000000;
	mov.f64 	%fd8742, 0d0000000000000000;
	mov.f64 	%fd8744, %fd8742;
	mov.f64 	%fd8745, %fd730;
$L__BB0_563:
	fma.rn.f64 	%fd4927, %fd709, 0d0000000000000000, %fd710;
	fma.rn.f64 	%fd4928, %fd711, 0d0000000000000000, %fd4927;
	mov.f64 	%fd4929, 0d3FF0000000000000;
	sub.f64 	%fd4930, %fd4929, %fd4928;
	fma.rn.f64 	%fd4931, %fd712, 0d0000000000000000, %fd713;
	fma.rn.f64 	%fd4932, %fd714, 0d0000000000000000, %fd4931;
	div.rn.f64 	%fd736, %fd4930, %fd4932;
	setp.lt.f64 	%p755, %fd736, 0d0000000000000000;
	setp.gt.f64 	%p756, %fd736, %fd8745;
	or.pred  	%p757, %p755, %p756;
	@%p757 bra 	$L__BB0_570;
	fma.rn.f64 	%fd4933, %fd712, %fd736, %fd709;
	fma.rn.f64 	%fd4934, %fd713, %fd736, %fd710;
	fma.rn.f64 	%fd4935, %fd714, %fd736, %fd711;
	mul.f64 	%fd4936, %fd4934, 0d0000000000000000;
	sub.f64 	%fd4937, %fd4936, %fd4933;
	fma.rn.f64 	%fd4938, %fd4935, 0d0000000000000000, %fd4937;
	add.f64 	%fd4939, %fd4938, 0dBFF0000000000000;
	setp.gt.f64 	%p758, %fd4939, 0d0000000000000000;
	@%p758 bra 	$L__BB0_570;
	fma.rn.f64 	%fd4940, %fd713, %fd736, %fd710;
	fma.rn.f64 	%fd4941, %fd712, %fd736, %fd709;
	fma.rn.f64 	%fd4942, %fd4940, 0d0000000000000000, %fd4941;
	fma.rn.f64 	%fd4943, %fd714, %fd736, %fd711;
	fma.rn.f64 	%fd4944, %fd4943, 0d0000000000000000, %fd4942;
	add.f64 	%fd4945, %fd4944, 0dBFF0000000000000;
	setp.gt.f64 	%p759, %fd4945, 0d0000000000000000;
	@%p759 bra 	$L__BB0_570;
	fma.rn.f64 	%fd4946, %fd712, %fd736, %fd709;
	mul.f64 	%fd4947, %fd4946, 0d0000000000000000;
	fma.rn.f64 	%fd4948, %fd713, %fd736, %fd710;
	sub.f64 	%fd4949, %fd4947, %fd4948;
	fma.rn.f64 	%fd4950, %fd714, %fd736, %fd711;
	fma.rn.f64 	%fd4951, %fd4950, 0d0000000000000000, %fd4949;
	add.f64 	%fd4952, %fd4951, 0dBFF0000000000000;
	setp.gt.f64 	%p760, %fd4952, 0d0000000000000000;
	@%p760 bra 	$L__BB0_570;
	fma.rn.f64 	%fd4953, %fd712, %fd736, %fd709;
	fma.rn.f64 	%fd4954, %fd713, %fd736, %fd710;
	mul.f64 	%fd4955, %fd4954, 0d0000000000000000;
	fma.rn.f64 	%fd737, %fd4953, 0d0000000000000000, %fd4955;
	fma.rn.f64 	%fd4956, %fd714, %fd736, %fd711;
	sub.f64 	%fd4957, %fd737, %fd4956;
	add.f64 	%fd4958, %fd4957, 0dBFF0000000000000;
	setp.gt.f64 	%p761, %fd4958, 0d0000000000000000;
	@%p761 bra 	$L__BB0_570;
	fma.rn.f64 	%fd4959, %fd714, %fd736, %fd711;
	add.f64 	%fd4960, %fd737, %fd4959;
	add.f64 	%fd4961, %fd4960, 0dBFF0000000000000;
	setp.gt.f64 	%p762, %fd4961, 0d0000000000000000;
	@%p762 bra 	$L__BB0_570;
	mov.f64 	%fd8743, 0d3FF0000000000000;
	mov.f64 	%fd8742, 0d0000000000000000;
	mov.f64 	%fd8744, %fd8742;
	mov.f64 	%fd8745, %fd736;
$L__BB0_570:
	mul.f64 	%fd4964, %fd710, 0d0000000000000000;
	fma.rn.f64 	%fd4965, %fd709, 0d0000000000000000, %fd4964;
	sub.f64 	%fd4966, %fd711, %fd4965;
	add.f64 	%fd4967, %fd4966, 0d3FF0000000000000;
	mul.f64 	%fd4968, %fd713, 0d0000000000000000;
	fma.rn.f64 	%fd4969, %fd712, 0d0000000000000000, %fd4968;
	sub.f64 	%fd4970, %fd4969, %fd714;
	div.rn.f64 	%fd742, %fd4967, %fd4970;
	setp.lt.f64 	%p763, %fd742, 0d0000000000000000;
	setp.gt.f64 	%p764, %fd742, %fd8745;
	or.pred  	%p765, %p763, %p764;
	@%p765 bra 	$L__BB0_577;
	fma.rn.f64 	%fd4971, %fd712, %fd742, %fd709;
	fma.rn.f64 	%fd4972, %fd713, %fd742, %fd710;
	fma.rn.f64 	%fd4973, %fd714, %fd742, %fd711;
	mul.f64 	%fd4974, %fd4972, 0d0000000000000000;
	sub.f64 	%fd4975, %fd4974, %fd4971;
	fma.rn.f64 	%fd4976, %fd4973, 0d0000000000000000, %fd4975;
	add.f64 	%fd4977, %fd4976, 0dBFF0000000000000;
	setp.gt.f64 	%p766, %fd4977, 0d0000000000000000;
	@%p766 bra 	$L__BB0_577;
	fma.rn.f64 	%fd4978, %fd713, %fd742, %fd710;
	fma.rn.f64 	%fd4979, %fd712, %fd742, %fd709;
	fma.rn.f64 	%fd4980, %fd4978, 0d0000000000000000, %fd4979;
	fma.rn.f64 	%fd4981, %fd714, %fd742, %fd711;
	fma.rn.f64 	%fd4982, %fd4981, 0d0000000000000000, %fd4980;
	add.f64 	%fd4983, %fd4982, 0dBFF0000000000000;
	setp.gt.f64 	%p767, %fd4983, 0d0000000000000000;
	@%p767 bra 	$L__BB0_577;
	fma.rn.f64 	%fd4984, %fd712, %fd742, %fd709;
	mul.f64 	%fd4985, %fd4984, 0d0000000000000000;
	fma.rn.f64 	%fd4986, %fd713, %fd742, %fd710;
	sub.f64 	%fd4987, %fd4985, %fd4986;
	fma.rn.f64 	%fd4988, %fd714, %fd742, %fd711;
	fma.rn.f64 	%fd4989, %fd4988, 0d0000000000000000, %fd4987;
	add.f64 	%fd4990, %fd4989, 0dBFF0000000000000;
	setp.gt.f64 	%p768, %fd4990, 0d0000000000000000;
	@%p768 bra 	$L__BB0_577;
	fma.rn.f64 	%fd4991, %fd713, %fd742, %fd710;
	fma.rn.f64 	%fd4992, %fd712, %fd742, %fd709;
	fma.rn.f64 	%fd4993, %fd4992, 0d0000000000000000, %fd4991;
	fma.rn.f64 	%fd4994, %fd714, %fd742, %fd711;
	fma.rn.f64 	%fd4995, %fd4994, 0d0000000000000000, %fd4993;
	add.f64 	%fd4996, %fd4995, 0dBFF0000000000000;
	setp.gt.f64 	%p769, %fd4996, 0d0000000000000000;
	@%p769 bra 	$L__BB0_577;
	fma.rn.f64 	%fd4997, %fd713, %fd742, %fd710;
	mul.f64 	%fd4998, %fd4997, 0d0000000000000000;
	fma.rn.f64 	%fd4999, %fd712, %fd742, %fd709;
	fma.rn.f64 	%fd5000, %fd4999, 0d0000000000000000, %fd4998;
	fma.rn.f64 	%fd5001, %fd714, %fd742, %fd711;
	add.f64 	%fd5002, %fd5000, %fd5001;
	add.f64 	%fd5003, %fd5002, 0dBFF0000000000000;
	setp.gt.f64 	%p770, %fd5003, 0d0000000000000000;
	@%p770 bra 	$L__BB0_577;
	mov.f64 	%fd8744, 0dBFF0000000000000;
	mov.f64 	%fd8742, 0d0000000000000000;
	mov.f64 	%fd8743, %fd8742;
	mov.f64 	%fd8745, %fd742;
$L__BB0_577:
	mul.f64 	%fd5006, %fd710, 0d0000000000000000;
	fma.rn.f64 	%fd5007, %fd709, 0d0000000000000000, %fd5006;
	add.f64 	%fd5008, %fd5007, %fd711;
	mov.f64 	%fd5009, 0d3FF0000000000000;
	sub.f64 	%fd5010, %fd5009, %fd5008;
	mul.f64 	%fd5011, %fd713, 0d0000000000000000;
	fma.rn.f64 	%fd5012, %fd712, 0d0000000000000000, %fd5011;
	add.f64 	%fd5013, %fd5012, %fd714;
	div.rn.f64 	%fd747, %fd5010, %fd5013;
	setp.lt.f64 	%p771, %fd747, 0d0000000000000000;
	setp.gt.f64 	%p772, %fd747, %fd8745;
	or.pred  	%p773, %p771, %p772;
	mov.f64 	%fd9026, %fd8742;
	mov.f64 	%fd9027, %fd8743;
	mov.f64 	%fd9028, %fd8744;
	@%p773 bra 	$L__BB0_584;
	fma.rn.f64 	%fd748, %fd712, %fd747, %fd709;
	fma.rn.f64 	%fd749, %fd713, %fd747, %fd710;
	fma.rn.f64 	%fd750, %fd714, %fd747, %fd711;
	mul.f64 	%fd751, %fd749, 0d0000000000000000;
	sub.f64 	%fd5014, %fd751, %fd748;
	fma.rn.f64 	%fd5015, %fd750, 0d0000000000000000, %fd5014;
	add.f64 	%fd5016, %fd5015, 0dBFF0000000000000;
	setp.gt.f64 	%p774, %fd5016, 0d0000000000000000;
	mov.f64 	%fd9026, %fd8742;
	mov.f64 	%fd9027, %fd8743;
	mov.f64 	%fd9028, %fd8744;
	@%p774 bra 	$L__BB0_584;
	add.f64 	%fd5017, %fd748, %fd751;
	fma.rn.f64 	%fd5018, %fd750, 0d0000000000000000, %fd5017;
	add.f64 	%fd5019, %fd5018, 0dBFF0000000000000;
	setp.gt.f64 	%p775, %fd5019, 0d0000000000000000;
	mov.f64 	%fd9026, %fd8742;
	mov.f64 	%fd9027, %fd8743;
	mov.f64 	%fd9028, %fd8744;
	@%p775 bra 	$L__BB0_584;
	mul.f64 	%fd752, %fd748, 0d0000000000000000;
	sub.f64 	%fd5020, %fd752, %fd749;
	fma.rn.f64 	%fd5021, %fd750, 0d0000000000000000, %fd5020;
	add.f64 	%fd5022, %fd5021, 0dBFF0000000000000;
	setp.gt.f64 	%p776, %fd5022, 0d0000000000000000;
	mov.f64 	%fd9026, %fd8742;
	mov.f64 	%fd9027, %fd8743;
	mov.f64 	%fd9028, %fd8744;
	@%p776 bra 	$L__BB0_584;
	add.f64 	%fd5023, %fd752, %fd749;
	fma.rn.f64 	%fd5024, %fd750, 0d0000000000000000, %fd5023;
	add.f64 	%fd5025, %fd5024, 0dBFF0000000000000;
	setp.gt.f64 	%p777, %fd5025, 0d0000000000000000;
	mov.f64 	%fd9026, %fd8742;
	mov.f64 	%fd9027, %fd8743;
	mov.f64 	%fd9028, %fd8744;
	@%p777 bra 	$L__BB0_584;
	add.f64 	%fd5026, %fd752, %fd751;
	sub.f64 	%fd5027, %fd5026, %fd750;
	add.f64 	%fd5028, %fd5027, 0dBFF0000000000000;
	setp.gt.f64 	%p778, %fd5028, 0d0000000000000000;
	mov.f64 	%fd9026, %fd8742;
	mov.f64 	%fd9027, %fd8743;
	mov.f64 	%fd9028, %fd8744;
	@%p778 bra 	$L__BB0_584;
	mov.f64 	%fd8744, 0d3FF0000000000000;
	mov.f64 	%fd8743, 0d0000000000000000;
	mov.f64 	%fd8742, %fd8461;
	mov.f64 	%fd9026, %fd8743;
	mov.f64 	%fd9027, %fd8743;
	mov.f64 	%fd9028, %fd8744;
$L__BB0_584:
	ld.global.f64 	%fd5033, [%rd177];
	ld.global.f64 	%fd5034, [%rd177+32];
	mul.f64 	%fd5035, %fd8743, %fd5034;
	fma.rn.f64 	%fd5036, %fd8742, %fd5033, %fd5035;
	ld.global.f64 	%fd5037, [%rd177+64];
	fma.rn.f64 	%fd5038, %fd8744, %fd5037, %fd5036;
	ld.global.f64 	%fd5039, [%rd177+8];
	ld.global.f64 	%fd5040, [%rd177+40];
	mul.f64 	%fd5041, %fd8743, %fd5040;
	fma.rn.f64 	%fd5042, %fd8742, %fd5039, %fd5041;
	ld.global.f64 	%fd5043, [%rd177+72];
	fma.rn.f64 	%fd5044, %fd8744, %fd5043, %fd5042;
	ld.global.f64 	%fd5045, [%rd177+16];
	ld.global.f64 	%fd5046, [%rd177+48];
	mul.f64 	%fd5047, %fd8743, %fd5046;
	fma.rn.f64 	%fd5048, %fd8742, %fd5045, %fd5047;
	ld.global.f64 	%fd5049, [%rd177+80];
	fma.rn.f64 	%fd5050, %fd8744, %fd5049, %fd5048;
	abs.f64 	%fd5051, %fd5038;
	abs.f64 	%fd5052, %fd5044;
	abs.f64 	%fd5053, %fd5050;
	add.f64 	%fd5054, %fd5051, %fd5052;
	add.f64 	%fd5055, %fd5054, %fd5053;
	min.f64 	%fd5056, %fd5051, %fd5052;
	max.f64 	%fd5057, %fd5051, %fd5052;
	min.f64 	%fd5058, %fd5057, %fd5053;
	max.f64 	%fd5059, %fd5057, %fd5053;
	{
	.reg .b32 %temp; 
	mov.b64 	{%temp, %r219}, %fd5059;
	}
	and.b32  	%r220, %r219, -4194304;
	xor.b32  	%r221, %r220, 2144337920;
	mov.b32 	%r222, 0;
	mov.b64 	%fd5060, {%r222, %r221};
	mul.f64 	%fd5061, %fd5058, %fd5060;
	mul.f64 	%fd5062, %fd5056, %fd5060;
	mul.f64 	%fd5063, %fd5059, %fd5060;
	mul.f64 	%fd5064, %fd5061, %fd5061;
	fma.rn.f64 	%fd5065, %fd5062, %fd5062, %fd5064;
	fma.rn.f64 	%fd5066, %fd5063, %fd5063, %fd5065;
	rsqrt.approx.ftz.f64 	%fd5067, %fd5066;
	mul.rn.f64 	%fd5068, %fd5067, %fd5067;
	neg.f64 	%fd5069, %fd5068;
	fma.rn.f64 	%fd5070, %fd5066, %fd5069, 0d3FF0000000000000;
	fma.rn.f64 	%fd5071, %fd5070, 0d3FD8000000000000, 0d3FE0000000000000;
	mul.rn.f64 	%fd5072, %fd5070, %fd5067;
	fma.rn.f64 	%fd5073, %fd5071, %fd5072, %fd5067;
	mul.f64 	%fd5074, %fd5060, %fd5073;
	setp.gt.f64 	%p779, %fd5055, 0d0000000000000000;
	add.f64 	%fd5075, %fd5055, 0d7FF0000000000000;
	selp.f64 	%fd5076, %fd5074, %fd5075, %p779;
	setp.eq.f64 	%p780, %fd5059, 0d7FF0000000000000;
	selp.f64 	%fd5077, 0d0000000000000000, %fd5076, %p780;
	mul.f64 	%fd759, %fd5038, %fd5077;
	mul.f64 	%fd760, %fd5044, %fd5077;
	mul.f64 	%fd761, %fd5050, %fd5077;
	ld.global.u32 	%r218, [%rd177+264];
	mov.f64 	%fd8770, 0d0000000000000000;
	mov.f64 	%fd8767, 0d3FF0000000000000;
	setp.eq.s32 	%p781, %r218, 2;
	mov.f64 	%fd8764, 0d3FF0000000000000;
	mov.f64 	%fd8765, 0d3FF0000000000000;
	mov.f64 	%fd8766, 0d3FF0000000000000;
	mov.f64 	%fd8771, 0d0000000000000000;
	mov.f64 	%fd8772, 0d3FF0000000000000;
	@%p781 bra 	$L__BB0_588;
	setp.ne.s32 	%p782, %r218, 1;
	mov.f64 	%fd8768, %fd8767;
	mov.f64 	%fd8769, %fd8767;
	@%p782 bra 	$L__BB0_589;
	ld.global.u32 	%r29, [%rd177+268];
	setp.eq.s32 	%p786, %r29, 0;
	mov.f64 	%fd8770, 0d0000000000000000;
	mov.f64 	%fd8767, 0d3FF0000000000000;
	mov.f64 	%fd8768, %fd8767;
	mov.f64 	%fd8769, %fd8767;
	@%p786 bra 	$L__BB0_589;
	ld.param.u64 	%rd152, [_Z18cudaRaytraceKernelPK5Scene8Matrix4DPviii_param_0];
	cvt.s64.s32 	%rd79, %r29;
	cvta.to.global.u64 	%rd80, %rd152;
	add.s64 	%rd81, %rd80, %rd79;
	ld.global.v2.f64 	{%fd8767, %fd8768}, [%rd81+32];
	ld.global.f64 	%fd8769, [%rd81+48];
	ld.global.v2.f64 	{%fd8764, %fd8765}, [%rd81+64];
	ld.global.f64 	%fd8766, [%rd81+80];
	ld.global.f64 	%fd8770, [%rd81+120];
	ld.global.f64 	%fd8771, [%rd81+152];
	ld.global.f64 	%fd8772, [%rd81+160];
	bra.uni 	$L__BB0_589;
$L__BB0_588:
	cvt.rmi.f64.f64 	%fd5080, %fd703;
	sub.f64 	%fd5081, %fd703, %fd5080;
	setp.geu.f64 	%p783, %fd5081, 0d3FE0000000000000;
	cvt.rmi.f64.f64 	%fd5082, %fd705;
	sub.f64 	%fd5083, %fd705, %fd5082;
	setp.geu.f64 	%p784, %fd5083, 0d3FE0000000000000;
	xor.pred  	%p785, %p783, %p784;
	selp.u32 	%r223, 1, 0, %p785;
	cvt.rn.f64.u32 	%fd8767, %r223;
	mov.f64 	%fd8770, 0d3FF0000000000000;
	mov.f64 	%fd8768, %fd8767;
	mov.f64 	%fd8769, %fd8767;
$L__BB0_589:
	abs.f64 	%fd5086, %fd416;
	abs.f64 	%fd5087, %fd417;
	abs.f64 	%fd5088, %fd418;
	add.f64 	%fd5089, %fd5086, %fd5087;
	add.f64 	%fd5090, %fd5088, %fd5089;
	min.f64 	%fd5091, %fd5086, %fd5087;
	max.f64 	%fd5092, %fd5086, %fd5087;
	min.f64 	%fd5093, %fd5092, %fd5088;
	max.f64 	%fd5094, %fd5092, %fd5088;
	{
	.reg .b32 %temp; 
	mov.b64 	{%temp, %r224}, %fd5094;
	}
	and.b32  	%r225, %r224, -4194304;
	xor.b32  	%r226, %r225, 2144337920;
	mov.b32 	%r227, 0;
	mov.b64 	%fd5095, {%r227, %r226};
	mul.f64 	%fd5096, %fd5093, %fd5095;
	mul.f64 	%fd5097, %fd5091, %fd5095;
	mul.f64 	%fd5098, %fd5094, %fd5095;
	mul.f64 	%fd5099, %fd5096, %fd5096;
	fma.rn.f64 	%fd5100, %fd5097, %fd5097, %fd5099;
	fma.rn.f64 	%fd5101, %fd5098, %fd5098, %fd5100;
	rsqrt.approx.ftz.f64 	%fd5102, %fd5101;
	mul.rn.f64 	%fd5103, %fd5102, %fd5102;
	neg.f64 	%fd5104, %fd5103;
	fma.rn.f64 	%fd5105, %fd5101, %fd5104, 0d3FF0000000000000;
	fma.rn.f64 	%fd5106, %fd5105, 0d3FD8000000000000, 0d3FE0000000000000;
	mul.rn.f64 	%fd5107, %fd5105, %fd5102;
	fma.rn.f64 	%fd5108, %fd5106, %fd5107, %fd5102;
	mul.f64 	%fd5109, %fd5095, %fd5108;
	setp.gt.f64 	%p789, %fd5090, 0d0000000000000000;
	add.f64 	%fd5110, %fd5090, 0d7FF0000000000000;
	selp.f64 	%fd5111, %fd5109, %fd5110, %p789;
	setp.eq.f64 	%p790, %fd5094, 0d7FF0000000000000;
	selp.f64 	%fd5112, 0d0000000000000000, %fd5111, %p790;
	mul.f64 	%fd5113, %fd416, %fd5112;
	mul.f64 	%fd781, %fd417, %fd5112;
	mul.f64 	%fd5114, %fd418, %fd5112;
	mul.f64 	%fd782, %fd759, %fd5113;
	fma.rn.f64 	%fd5115, %fd760, %fd781, %fd782;
	mul.f64 	%fd783, %fd761, %fd5114;
	add.f64 	%fd5116, %fd783, %fd5115;
	add.f64 	%fd5117, %fd5116, %fd5116;
	mul.f64 	%fd5118, %fd759, %fd5117;
	mul.f64 	%fd5119, %fd760, %fd5117;
	mul.f64 	%fd5120, %fd761, %fd5117;
	sub.f64 	%fd5121, %fd5113, %fd5118;
	sub.f64 	%fd5122, %fd781, %fd5119;
	sub.f64 	%fd5123, %fd5114, %fd5120;
	mul.f64 	%fd5124, %fd707, %fd760;
	fma.rn.f64 	%fd5125, %fd706, %fd759, %fd5124;
	fma.rn.f64 	%fd784, %fd708, %fd761, %fd5125;
	mul.f64 	%fd5126, %fd707, %fd5122;
	fma.rn.f64 	%fd5127, %fd706, %fd5121, %fd5126;
	fma.rn.f64 	%fd785, %fd708, %fd5123, %fd5127;
	fma.rn.f64 	%fd786, %fd759, 0d3F1A36E2EB1C432D, %fd703;
	fma.rn.f64 	%fd787, %fd760, 0d3F1A36E2EB1C432D, %fd704;
	fma.rn.f64 	%fd788, %fd761, 0d3F1A36E2EB1C432D, %fd705;
	mov.pred 	%p787, 0;
	mov.pred 	%p1529, %p787;
	@%p662 bra 	$L__BB0_640;
	mov.b32 	%r438, 0;
	bra.uni 	$L__BB0_592;
$L__BB0_591:
	add.s32 	%r438, %r438, 1;
	setp.ge.s32 	%p851, %r438, %r17;
	mov.pred 	%p1529, %p787;
	@%p851 bra 	$L__BB0_640;
$L__BB0_592:
	ld.param.u64 	%rd153, [_Z18cudaRaytraceKernelPK5Scene8Matrix4DPviii_param_0];
	cvta.to.global.u64 	%rd82, %rd153;
	mul.wide.u32 	%rd83, %r438, 272;
	add.s64 	%rd84, %rd82, %rd83;
	ld.global.f64 	%fd5129, [%rd84+136];
	ld.global.f64 	%fd5130, [%rd84+168];
	mul.f64 	%fd5131, %fd787, %fd5130;
	fma.rn.f64 	%fd5132, %fd786, %fd5129, %fd5131;
	ld.global.f64 	%fd5133, [%rd84+200];
	fma.rn.f64 	%fd5134, %fd788, %fd5133, %fd5132;
	ld.global.f64 	%fd5135, [%rd84+232];
	add.f64 	%fd789, %fd5135, %fd5134;
	ld.global.f64 	%fd5136, [%rd84+144];
	ld.global.f64 	%fd5137, [%rd84+176];
	mul.f64 	%fd5138, %fd787, %fd5137;
	fma.rn.f64 	%fd5139, %fd786, %fd5136, %fd5138;
	ld.global.f64 	%fd5140, [%rd84+208];
	fma.rn.f64 	%fd5141, %fd788, %fd5140, %fd5139;
	ld.global.f64 	%fd5142, [%rd84+240];
	add.f64 	%fd790, %fd5142, %fd5141;
	ld.global.f64 	%fd5143, [%rd84+152];
	ld.global.f64 	%fd5144, [%rd84+184];
	mul.f64 	%fd5145, %fd787, %fd5144;
	fma.rn.f64 	%fd5146, %fd786, %fd5143, %fd5145;
	ld.global.f64 	%fd5147, [%rd84+216];
	fma.rn.f64 	%fd5148, %fd788, %fd5147, %fd5146;
	ld.global.f64 	%fd5149, [%rd84+248];
	add.f64 	%fd791, %fd5149, %fd5148;
	mul.f64 	%fd5150, %fd707, %fd5130;
	fma.rn.f64 	%fd5151, %fd706, %fd5129, %fd5150;
	fma.rn.f64 	%fd792, %fd708, %fd5133, %fd5151;
	mul.f64 	%fd5152, %fd707, %fd5137;
	fma.rn.f64 	%fd5153, %fd706, %fd5136, %fd5152;
	fma.rn.f64 	%fd793, %fd708, %fd5140, %fd5153;
	mul.f64 	%fd5154, %fd707, %fd5144;
	fma.rn.f64 	%fd5155, %fd706, %fd5143, %fd5154;
	fma.rn.f64 	%fd794, %fd708, %fd5147, %fd5155;
	ld.global.u32 	%r229, [%rd84+264];
	mov.f64 	%fd8774, 0d7FEFFFFFFFFFFFFF;
	setp.eq.s32 	%p791, %r229, 3;
	mov.f64 	%fd8467, 0d7FEFFFFFFFFFFFFF;
	@%p791 bra 	$L__BB0_597;
	setp.eq.s32 	%p792, %r229, 2;
	@%p792 bra 	$L__BB0_596;
	setp.ne.s32 	%p793, %r229, 1;
	@%p793 bra 	$L__BB0_639;
	fma.rn.f64 	%fd5393, %fd789, 0d0000000000000000, %fd790;
	fma.rn.f64 	%fd5394, %fd791, 0d0000000000000000, %fd5393;
	mov.f64 	%fd5395, 0d0000000000000000;
	sub.f64 	%fd5396, %fd5395, %fd5394;
	fma.rn.f64 	%fd5397, %fd792, 0d0000000000000000, %fd793;
	fma.rn.f64 	%fd5398, %fd794, 0d0000000000000000, %fd5397;
	div.rn.f64 	%fd8774, %fd5396, %fd5398;
	bra.uni 	$L__BB0_639;
$L__BB0_596:
	mul.f64 	%fd5367, %fd793, %fd793;
	fma.rn.f64 	%fd5368, %fd792, %fd792, %fd5367;
	fma.rn.f64 	%fd5369, %fd794, %fd794, %fd5368;
	mul.f64 	%fd5370, %fd790, %fd793;
	fma.rn.f64 	%fd5371, %fd789, %fd792, %fd5370;
	fma.rn.f64 	%fd5372, %fd791, %fd794, %fd5371;
	add.f64 	%fd5373, %fd5372, %fd5372;
	mul.f64 	%fd5374, %fd790, %fd790;
	fma.rn.f64 	%fd5375, %fd789, %fd789, %fd5374;
	fma.rn.f64 	%fd5376, %fd791, %fd791, %fd5375;
	add.f64 	%fd5377, %fd5376, 0dBFF0000000000000;
	mul.f64 	%fd5378, %fd5369, 0dC010000000000000;
	mul.f64 	%fd5379, %fd5377, %fd5378;
	fma.rn.f64 	%fd5380, %fd5373, %fd5373, %fd5379;
	sqrt.rn.f64 	%fd5381, %fd5380;
	add.f64 	%fd5382, %fd5369, %fd5369;
	neg.f64 	%fd5383, %fd5373;
	sub.f64 	%fd5384, %fd5383, %fd5381;
	div.rn.f64 	%fd5385, %fd5384, %fd5382;
	sub.f64 	%fd5386, %fd5381, %fd5373;
	div.rn.f64 	%fd5387, %fd5386, %fd5382;
	setp.ge.f64 	%p842, %fd5385, 0d0000000000000000;
	setp.lt.f64 	%p843, %fd5385, 0d7FEFFFFFFFFFFFFF;
	selp.f64 	%fd5389, %fd5385, 0d7FEFFFFFFFFFFFFF, %p843;
	selp.f64 	%fd5390, %fd5389, 0d7FEFFFFFFFFFFFFF, %p842;
	setp.ge.f64 	%p844, %fd5387, 0d0000000000000000;
	setp.lt.f64 	%p845, %fd5387, %fd5390;
	selp.f64 	%fd5392, %fd5387, %fd5390, %p845;
	selp.f64 	%fd8774, %fd5392, %fd5390, %p844;
	bra.uni 	$L__BB0_639;
$L__BB0_597:
	mul.f64 	%fd5157, %fd790, 0d0000000000000000;
	sub.f64 	%fd5158, %fd5157, %fd789;
	fma.rn.f64 	%fd5159, %fd791, 0d0000000000000000, %fd5158;
	mov.f64 	%fd5160, 0d3FF0000000000000;
	sub.f64 	%fd5161, %fd5160, %fd5159;
	mul.f64 	%fd5162, %fd793, 0d0000000000000000;
	sub.f64 	%fd5163, %fd5162, %fd792;
	fma.rn.f64 	%fd5164, %fd794, 0d0000000000000000, %fd5163;
	div.rn.f64 	%fd797, %fd5161, %fd5164;
	setp.lt.f64 	%p794, %fd797, 0d0000000000000000;
	setp.gt.f64 	%p795, %fd797, 0d7FEFFFFFFFFFFFFF;
	or.pred  	%p796, %p794, %p795;
	mov.f64 	%fd8774, %fd8467;
	@%p796 bra 	$L__BB0_604;
	fma.rn.f64 	%fd5166, %fd792, %fd797, %fd789;
	fma.rn.f64 	%fd5167, %fd793, %fd797, %fd790;
	fma.rn.f64 	%fd5168, %fd794, %fd797, %fd791;
	fma.rn.f64 	%fd5169, %fd5167, 0d0000000000000000, %fd5166;
	fma.rn.f64 	%fd5170, %fd5168, 0d0000000000000000, %fd5169;
	add.f64 	%fd5171, %fd5170, 0dBFF0000000000000;
	setp.gt.f64 	%p797, %fd5171, 0d0000000000000000;
	mov.f64 	%fd8774, %fd8467;
	@%p797 bra 	$L__BB0_604;
	fma.rn.f64 	%fd5173, %fd792, %fd797, %fd789;
	mul.f64 	%fd5174, %fd5173, 0d0000000000000000;
	fma.rn.f64 	%fd5175, %fd793, %fd797, %fd790;
	sub.f64 	%fd5176, %fd5174, %fd5175;
	fma.rn.f64 	%fd5177, %fd794, %fd797, %fd791;
	fma.rn.f64 	%fd5178, %fd5177, 0d0000000000000000, %fd5176;
	add.f64 	%fd5179, %fd5178, 0dBFF0000000000000;
	setp.gt.f64 	%p798, %fd5179, 0d0000000000000000;
	mov.f64 	%fd8774, %fd8467;
	@%p798 bra 	$L__BB0_604;
	fma.rn.f64 	%fd5181, %fd793, %fd797, %fd790;
	fma.rn.f64 	%fd5182, %fd792, %fd797, %fd789;
	fma.rn.f64 	%fd5183, %fd5182, 0d0000000000000000, %fd5181;
	fma.rn.f64 	%fd5184, %fd794, %fd797, %fd791;
	fma.rn.f64 	%fd5185, %fd5184, 0d0000000000000000, %fd5183;
	add.f64 	%fd5186, %fd5185, 0dBFF0000000000000;
	setp.gt.f64 	%p799, %fd5186, 0d0000000000000000;
	mov.f64 	%fd8774, %fd8467;
	@%p799 bra 	$L__BB0_604;
	fma.rn.f64 	%fd5188, %fd793, %fd797, %fd790;
	mul.f64 	%fd5189, %fd5188, 0d0000000000000000;
	fma.rn.f64 	%fd5190, %fd792, %fd797, %fd789;
	fma.rn.f64 	%fd798, %fd5190, 0d0000000000000000, %fd5189;
	fma.rn.f64 	%fd5191, %fd794, %fd797, %fd791;
	sub.f64 	%fd5192, %fd798, %fd5191;
	add.f64 	%fd5193, %fd5192, 0dBFF0000000000000;
	setp.gt.f64 	%p800, %fd5193, 0d0000000000000000;
	mov.f64 	%fd8774, %fd8467;
	@%p800 bra 	$L__BB0_604;
	fma.rn.f64 	%fd5195, %fd794, %fd797, %fd791;
	add.f64 	%fd5196, %fd798, %fd5195;
	add.f64 	%fd5197, %fd5196, 0dBFF0000000000000;
	setp.gt.f64 	%p801, %fd5197, 0d0000000000000000;
	mov.f64 	%fd8774, %fd8467;
	@%p801 bra 	$L__BB0_604;
	mov.f64 	%fd8774, %fd797;
$L__BB0_604:
	fma.rn.f64 	%fd5198, %fd790, 0d0000000000000000, %fd789;
	fma.rn.f64 	%fd5199, %fd791, 0d0000000000000000, %fd5198;
	mov.f64 	%fd5200, 0d3FF0000000000000;
	sub.f64 	%fd5201, %fd5200, %fd5199;
	fma.rn.f64 	%fd5202, %fd793, 0d0000000000000000, %fd792;
	fma.rn.f64 	%fd5203, %fd794, 0d0000000000000000, %fd5202;
	div.rn.f64 	%fd800, %fd5201, %fd5203;
	setp.lt.f64 	%p802, %fd800, 0d0000000000000000;
	setp.gt.f64 	%p803, %fd800, %fd8774;
	or.pred  	%p804, %p802, %p803;
	@%p804 bra 	$L__BB0_611;
	fma.rn.f64 	%fd5204, %fd792, %fd800, %fd789;
	fma.rn.f64 	%fd5205, %fd793, %fd800, %fd790;
	fma.rn.f64 	%fd5206, %fd794, %fd800, %fd791;
	mul.f64 	%fd5207, %fd5205, 0d0000000000000000;
	sub.f64 	%fd5208, %fd5207, %fd5204;
	fma.rn.f64 	%fd5209, %fd5206, 0d0000000000000000, %fd5208;
	add.f64 	%fd5210, %fd5209, 0dBFF0000000000000;
	setp.gt.f64 	%p805, %fd5210, 0d0000000000000000;
	@%p805 bra 	$L__BB0_611;
	fma.rn.f64 	%fd5211, %fd792, %fd800, %fd789;
	mul.f64 	%fd5212, %fd5211, 0d0000000000000000;
	fma.rn.f64 	%fd5213, %fd793, %fd800, %fd790;
	sub.f64 	%fd5214, %fd5212, %fd5213;
	fma.rn.f64 	%fd5215, %fd794, %fd800, %fd791;
	fma.rn.f64 	%fd5216, %fd5215, 0d0000000000000000, %fd5214;
	add.f64 	%fd5217, %fd5216, 0dBFF0000000000000;
	setp.gt.f64 	%p806, %fd5217, 0d0000000000000000;
	@%p806 bra 	$L__BB0_611;
	fma.rn.f64 	%fd5218, %fd793, %fd800, %fd790;
	fma.rn.f64 	%fd5219, %fd792, %fd800, %fd789;
	fma.rn.f64 	%fd5220, %fd5219, 0d0000000000000000, %fd5218;
	fma.rn.f64 	%fd5221, %fd794, %fd800, %fd791;
	fma.rn.f64 	%fd5222, %fd5221, 0d0000000000000000, %fd5220;
	add.f64 	%fd5223, %fd5222, 0dBFF0000000000000;
	setp.gt.f64 	%p807, %fd5223, 0d0000000000000000;
	@%p807 bra 	$L__BB0_611;
	fma.rn.f64 	%fd5224, %fd793, %fd800, %fd790;
	mul.f64 	%fd5225, %fd5224, 0d0000000000000000;
	fma.rn.f64 	%fd5226, %fd792, %fd800, %fd789;
	fma.rn.f64 	%fd801, %fd5226, 0d0000000000000000, %fd5225;
	fma.rn.f64 	%fd5227, %fd794, %fd800, %fd791;
	sub.f64 	%fd5228, %fd801, %fd5227;
	add.f64 	%fd5229, %fd5228, 0dBFF0000000000000;
	setp.gt.f64 	%p808, %fd5229, 0d0000000000000000;
	@%p808 bra 	$L__BB0_611;
	fma.rn.f64 	%fd5230, %fd794, %fd800, %fd791;
	add.f64 	%fd5231, %fd801, %fd5230;
	add.f64 	%fd5232, %fd5231, 0dBFF0000000000000;
	setp.gt.f64 	%p809, %fd5232, 0d0000000000000000;
	@%p809 bra 	$L__BB0_611;
	mov.f64 	%fd8774, %fd800;
$L__BB0_611:
	mul.f64 	%fd5233, %fd789, 0d0000000000000000;
	sub.f64 	%fd5234, %fd5233, %fd790;
	fma.rn.f64 	%fd5235, %fd791, 0d0000000000000000, %fd5234;
	mov.f64 	%fd5236, 0d3FF0000000000000;
	sub.f64 	%fd5237, %fd5236, %fd5235;
	mul.f64 	%fd5238, %fd792, 0d0000000000000000;
	sub.f64 	%fd5239, %fd5238, %fd793;
	fma.rn.f64 	%fd5240, %fd794, 0d0000000000000000, %fd5239;
	div.rn.f64 	%fd803, %fd5237, %fd5240;
	setp.lt.f64 	%p810, %fd803, 0d0000000000000000;
	setp.gt.f64 	%p811, %fd803, %fd8774;
	or.pred  	%p812, %p810, %p811;
	@%p812 bra 	$L__BB0_618;
	fma.rn.f64 	%fd5241, %fd792, %fd803, %fd789;
	fma.rn.f64 	%fd5242, %fd793, %fd803, %fd790;
	fma.rn.f64 	%fd5243, %fd794, %fd803, %fd791;
	mul.f64 	%fd5244, %fd5242, 0d0000000000000000;
	sub.f64 	%fd5245, %fd5244, %fd5241;
	fma.rn.f64 	%fd5246, %fd5243, 0d0000000000000000, %fd5245;
	add.f64 	%fd5247, %fd5246, 0dBFF0000000000000;
	setp.gt.f64 	%p813, %fd5247, 0d0000000000000000;
	@%p813 bra 	$L__BB0_618;
	fma.rn.f64 	%fd5248, %fd793, %fd803, %fd790;
	fma.rn.f64 	%fd5249, %fd792, %fd803, %fd789;
	fma.rn.f64 	%fd5250, %fd5248, 0d0000000000000000, %fd5249;
	fma.rn.f64 	%fd5251, %fd794, %fd803, %fd791;
	fma.rn.f64 	%fd5252, %fd5251, 0d0000000000000000, %fd5250;
	add.f64 	%fd5253, %fd5252, 0dBFF0000000000000;
	setp.gt.f64 	%p814, %fd5253, 0d0000000000000000;
	@%p814 bra 	$L__BB0_618;
	fma.rn.f64 	%fd5254, %fd792, %fd803, %fd789;
	fma.rn.f64 	%fd5255, %fd793, %fd803, %fd790;
	fma.rn.f64 	%fd5256, %fd5254, 0d0000000000000000, %fd5255;
	fma.rn.f64 	%fd5257, %fd794, %fd803, %fd791;
	fma.rn.f64 	%fd5258, %fd5257, 0d0000000000000000, %fd5256;
	add.f64 	%fd5259, %fd5258, 0dBFF0000000000000;
	setp.gt.f64 	%p815, %fd5259, 0d0000000000000000;
	@%p815 bra 	$L__BB0_618;
	fma.rn.f64 	%fd5260, %fd792, %fd803, %fd789;
	fma.rn.f64 	%fd5261, %fd793, %fd803, %fd790;
	mul.f64 	%fd5262, %fd5261, 0d0000000000000000;
	fma.rn.f64 	%fd804, %fd5260, 0d0000000000000000, %fd5262;
	fma.rn.f64 	%fd5263, %fd794, %fd803, %fd791;
	sub.f64 	%fd5264, %fd804, %fd5263;
	add.f64 	%fd5265, %fd5264, 0dBFF0000000000000;
	setp.gt.f64 	%p816, %fd5265, 0d0000000000000000;
	@%p816 bra 	$L__BB0_618;
	fma.rn.f64 	%fd5266, %fd794, %fd803, %fd791;
	add.f64 	%fd5267, %fd804, %fd5266;
	add.f64 	%fd5268, %fd5267, 0dBFF0000000000000;
	setp.gt.f64 	%p817, %fd5268, 0d0000000000000000;
	@%p817 bra 	$L__BB0_618;
	mov.f64 	%fd8774, %fd803;
$L__BB0_618:
	fma.rn.f64 	%fd5269, %fd789, 0d0000000000000000, %fd790;
	fma.rn.f64 	%fd5270, %fd791, 0d0000000000000000, %fd5269;
	mov.f64 	%fd5271, 0d3FF0000000000000;
	sub.f64 	%fd5272, %fd5271, %fd5270;
	fma.rn.f64 	%fd5273, %fd792, 0d0000000000000000, %fd793;
	fma.rn.f64 	%fd5274, %fd794, 0d0000000000000000, %fd5273;
	div.rn.f64 	%fd806, %fd5272, %fd5274;
	setp.lt.f64 	%p818, %fd806, 0d0000000000000000;
	setp.gt.f64 	%p819, %fd806, %fd8774;
	or.pred  	%p820, %p818, %p819;
	@%p820 bra 	$L__BB0_625;
	fma.rn.f64 	%fd5275, %fd792, %fd806, %fd789;
	fma.rn.f64 	%fd5276, %fd793, %fd806, %fd790;
	fma.rn.f64 	%fd5277, %fd794, %fd806, %fd791;
	mul.f64 	%fd5278, %fd5276, 0d0000000000000000;
	sub.f64 	%fd5279, %fd5278, %fd5275;
	fma.rn.f64 	%fd5280, %fd5277, 0d0000000000000000, %fd5279;
	add.f64 	%fd5281, %fd5280, 0dBFF0000000000000;
	setp.gt.f64 	%p821, %fd5281, 0d0000000000000000;
	@%p821 bra 	$L__BB0_625;
	fma.rn.f64 	%fd5282, %fd793, %fd806, %fd790;
	fma.rn.f64 	%fd5283, %fd792, %fd806, %fd789;
	fma.rn.f64 	%fd5284, %fd5282, 0d0000000000000000, %fd5283;
	fma.rn.f64 	%fd5285, %fd794, %fd806, %fd791;
	fma.rn.f64 	%fd5286, %fd5285, 0d0000000000000000, %fd5284;
	add.f64 	%fd5287, %fd5286, 0dBFF0000000000000;
	setp.gt.f64 	%p822, %fd5287, 0d0000000000000000;
	@%p822 bra 	$L__BB0_625;
	fma.rn.f64 	%fd5288, %fd792, %fd806, %fd789;
	mul.f64 	%fd5289, %fd5288, 0d0000000000000000;
	fma.rn.f64 	%fd5290, %fd793, %fd806, %fd790;
	sub.f64 	%fd5291, %fd5289, %fd5290;
	fma.rn.f64 	%fd5292, %fd794, %fd806, %fd791;
	fma.rn.f64 	%fd5293, %fd5292, 0d0000000000000000, %fd5291;
	add.f64 	%fd5294, %fd5293, 0dBFF0000000000000;
	setp.gt.f64 	%p823, %fd5294, 0d0000000000000000;
	@%p823 bra 	$L__BB0_625;
	fma.rn.f64 	%fd5295, %fd792, %fd806, %fd789;
	fma.rn.f64 	%fd5296, %fd793, %fd806, %fd790;
	mul.f64 	%fd5297, %fd5296, 0d0000000000000000;
	fma.rn.f64 	%fd807, %fd5295, 0d0000000000000000, %fd5297;
	fma.rn.f64 	%fd5298, %fd794, %fd806, %fd791;
	sub.f64 	%fd5299, %fd807, %fd5298;
	add.f64 	%fd5300, %fd5299, 0dBFF0000000000000;
	setp.gt.f64 	%p824, %fd5300, 0d0000000000000000;
	@%p824 bra 	$L__BB0_625;
	fma.rn.f64 	%fd5301, %fd794, %fd806, %fd791;
	add.f64 	%fd5302, %fd807, %fd5301;
	add.f64 	%fd5303, %fd5302, 0dBFF0000000000000;
	setp.gt.f64 	%p825, %fd5303, 0d0000000000000000;
	@%p825 bra 	$L__BB0_625;
	mov.f64 	%fd8774, %fd806;
$L__BB0_625:
	mul.f64 	%fd5304, %fd790, 0d0000000000000000;
	fma.rn.f64 	%fd5305, %fd789, 0d0000000000000000, %fd5304;
	sub.f64 	%fd5306, %fd791, %fd5305;
	add.f64 	%fd5307, %fd5306, 0d3FF0000000000000;
	mul.f64 	%fd5308, %fd793, 0d0000000000000000;
	fma.rn.f64 	%fd5309, %fd792, 0d0000000000000000, %fd5308;
	sub.f64 	%fd5310, %fd5309, %fd794;
	div.rn.f64 	%fd809, %fd5307, %fd5310;
	setp.lt.f64 	%p826, %fd809, 0d0000000000000000;
	setp.gt.f64 	%p827, %fd809, %fd8774;
	or.pred  	%p828, %p826, %p827;
	@%p828 bra 	$L__BB0_632;
	fma.rn.f64 	%fd5311, %fd792, %fd809, %fd789;
	fma.rn.f64 	%fd5312, %fd793, %fd809, %fd790;
	fma.rn.f64 	%fd5313, %fd794, %fd809, %fd791;
	mul.f64 	%fd5314, %fd5312, 0d0000000000000000;
	sub.f64 	%fd5315, %fd5314, %fd5311;
	fma.rn.f64 	%fd5316, %fd5313, 0d0000000000000000, %fd5315;
	add.f64 	%fd5317, %fd5316, 0dBFF0000000000000;
	setp.gt.f64 	%p829, %fd5317, 0d0000000000000000;
	@%p829 bra 	$L__BB0_632;
	fma.rn.f64 	%fd5318, %fd793, %fd809, %fd790;
	fma.rn.f64 	%fd5319, %fd792, %fd809, %fd789;
	fma.rn.f64 	%fd5320, %fd5318, 0d0000000000000000, %fd5319;
	fma.rn.f64 	%fd5321, %fd794, %fd809, %fd791;
	fma.rn.f64 	%fd5322, %fd5321, 0d0000000000000000, %fd5320;
	add.f64 	%fd5323, %fd5322, 0dBFF0000000000000;
	setp.gt.f64 	%p830, %fd5323, 0d0000000000000000;
	@%p830 bra 	$L__BB0_632;
	fma.rn.f64 	%fd5324, %fd792, %fd809, %fd789;
	mul.f64 	%fd5325, %fd5324, 0d0000000000000000;
	fma.rn.f64 	%fd5326, %fd793, %fd809, %fd790;
	sub.f64 	%fd5327, %fd5325, %fd5326;
	fma.rn.f64 	%fd5328, %fd794, %fd809, %fd791;
	fma.rn.f64 	%fd5329, %fd5328, 0d0000000000000000, %fd5327;
	add.f64 	%fd5330, %fd5329, 0dBFF0000000000000;
	setp.gt.f64 	%p831, %fd5330, 0d0000000000000000;
	@%p831 bra 	$L__BB0_632;
	fma.rn.f64 	%fd5331, %fd793, %fd809, %fd790;
	fma.rn.f64 	%fd5332, %fd792, %fd809, %fd789;
	fma.rn.f64 	%fd5333, %fd5332, 0d0000000000000000, %fd5331;
	fma.rn.f64 	%fd5334, %fd794, %fd809, %fd791;
	fma.rn.f64 	%fd5335, %fd5334, 0d0000000000000000, %fd5333;
	add.f64 	%fd5336, %fd5335, 0dBFF0000000000000;
	setp.gt.f64 	%p832, %fd5336, 0d0000000000000000;
	@%p832 bra 	$L__BB0_632;
	fma.rn.f64 	%fd5337, %fd793, %fd809, %fd790;
	mul.f64 	%fd5338, %fd5337, 0d0000000000000000;
	fma.rn.f64 	%fd5339, %fd792, %fd809, %fd789;
	fma.rn.f64 	%fd5340, %fd5339, 0d0000000000000000, %fd5338;
	fma.rn.f64 	%fd5341, %fd794, %fd809, %fd791;
	add.f64 	%fd5342, %fd5340, %fd5341;
	add.f64 	%fd5343, %fd5342, 0dBFF0000000000000;
	setp.gt.f64 	%p833, %fd5343, 0d0000000000000000;
	@%p833 bra 	$L__BB0_632;
	mov.f64 	%fd8774, %fd809;
$L__BB0_632:
	mul.f64 	%fd5344, %fd790, 0d0000000000000000;
	fma.rn.f64 	%fd5345, %fd789, 0d0000000000000000, %fd5344;
	add.f64 	%fd5346, %fd5345, %fd791;
	mov.f64 	%fd5347, 0d3FF0000000000000;
	sub.f64 	%fd5348, %fd5347, %fd5346;
	mul.f64 	%fd5349, %fd793, 0d0000000000000000;
	fma.rn.f64 	%fd5350, %fd792, 0d0000000000000000, %fd5349;
	add.f64 	%fd5351, %fd5350, %fd794;
	div.rn.f64 	%fd811, %fd5348, %fd5351;
	setp.lt.f64 	%p834, %fd811, 0d0000000000000000;
	setp.gt.f64 	%p835, %fd811, %fd8774;
	or.pred  	%p836, %p834, %p835;
	@%p836 bra 	$L__BB0_639;
	fma.rn.f64 	%fd812, %fd792, %fd811, %fd789;
	fma.rn.f64 	%fd813, %fd793, %fd811, %fd790;
	fma.rn.f64 	%fd814, %fd794, %fd811, %fd791;
	mul.f64 	%fd815, %fd813, 0d0000000000000000;
	sub.f64 	%fd5352, %fd815, %fd812;
	fma.rn.f64 	%fd5353, %fd814, 0d0000000000000000, %fd5352;
	add.f64 	%fd5354, %fd5353, 0dBFF0000000000000;
	setp.gt.f64 	%p837, %fd5354, 0d0000000000000000;
	@%p837 bra 	$L__BB0_639;
	add.f64 	%fd5355, %fd812, %fd815;
	fma.rn.f64 	%fd5356, %fd814, 0d0000000000000000, %fd5355;
	add.f64 	%fd5357, %fd5356, 0dBFF0000000000000;
	setp.gt.f64 	%p838, %fd5357, 0d0000000000000000;
	@%p838 bra 	$L__BB0_639;
	mul.f64 	%fd816, %fd812, 0d0000000000000000;
	sub.f64 	%fd5358, %fd816, %fd813;
	fma.rn.f64 	%fd5359, %fd814, 0d0000000000000000, %fd5358;
	add.f64 	%fd5360, %fd5359, 0dBFF0000000000000;
	setp.gt.f64 	%p839, %fd5360, 0d0000000000000000;
	@%p839 bra 	$L__BB0_639;
	add.f64 	%fd5361, %fd816, %fd813;
	fma.rn.f64 	%fd5362, %fd814, 0d0000000000000000, %fd5361;
	add.f64 	%fd5363, %fd5362, 0dBFF0000000000000;
	setp.gt.f64 	%p840, %fd5363, 0d0000000000000000;
	@%p840 bra 	$L__BB0_639;
	add.f64 	%fd5364, %fd816, %fd815;
	sub.f64 	%fd5365, %fd5364, %fd814;
	add.f64 	%fd5366, %fd5365, 0dBFF0000000000000;
	setp.gt.f64 	%p841, %fd5366, 0d0000000000000000;
	@%p841 bra 	$L__BB0_639;
	mov.f64 	%fd8774, %fd811;
$L__BB0_639:
	setp.ltu.f64 	%p847, %fd8774, 0d0000000000000000;
	setp.geu.f64 	%p848, %fd8774, 0d7FEFFFFFFFFFFFFF;
	mov.pred 	%p1529, -1;
	or.pred  	%p849, %p847, %p848;
	@%p849 bra 	$L__BB0_591;
$L__BB0_640:
	and.b32  	%r230, %r1, 2146435072;
	setp.eq.s32 	%p852, %r230, 1076887552;
	max.f64 	%fd5399, %fd784, 0d0000000000000000;
	max.f64 	%fd5400, %fd785, 0d0000000000000000;
	{
	.reg .b32 %temp; 
	mov.b64 	{%temp, %r231}, %fd5400;
	}
	{ // callseq 6, 0
	.param .b64 param0;
	st.param.f64 	[param0], %fd5400;
	.param .b64 param1;
	st.param.f64 	[param1], 0d4059000000000000;
	.param .b64 retval0;
	call.uni (retval0), 
	__internal_accurate_pow, 
	(
	param0, 
	param1
	);
	ld.param.f64 	%fd5401, [retval0];
	} // callseq 6
	setp.lt.s32 	%p853, %r231, 0;
	selp.b32 	%r232, %r231, 0, %p852;
	setp.eq.f64 	%p854, %fd5400, 0d3FF0000000000000;
	and.b32  	%r233, %r1, 2147483647;
	setp.ne.s32 	%p855, %r233, 1071644672;
	setp.lt.s32 	%p856, %r1, 0;
	selp.b32 	%r234, 0, 2146435072, %p856;
	or.b32  	%r235, %r234, -2147483648;
	selp.b32 	%r236, %r235, %r234, %p855;
	selp.b32 	%r237, %r236, %r234, %p852;
	selp.b32 	%r238, %r237, %r234, %p853;
	mov.b32 	%r239, 0;
	mov.b64 	%fd5403, {%r239, %r238};
	setp.eq.f64 	%p857, %fd5400, 0d7FF0000000000000;
	add.f64 	%fd5404, %fd5400, 0d4059000000000000;
	{
	.reg .b32 %temp; 
	mov.b64 	{%temp, %r240}, %fd5404;
	}
	and.b32  	%r241, %r240, 2146435072;
	setp.eq.s32 	%p858, %r241, 2146435072;
	or.b32  	%r242, %r232, 2146435072;
	selp.b32 	%r243, %r242, %r232, %p856;
	mov.b64 	%fd5405, {%r239, %r243};
	setp.eq.f64 	%p859, %fd5400, 0d0000000000000000;
	neg.f64 	%fd5406, %fd5401;
	selp.f64 	%fd5407, %fd5406, %fd5401, %p852;
	selp.f64 	%fd5408, %fd5407, %fd5401, %p853;
	selp.f64 	%fd5409, %fd5405, %fd5408, %p859;
	selp.f64 	%fd5410, %fd5403, %fd5409, %p858;
	selp.f64 	%fd5411, %fd5410, %fd5409, %p857;
	selp.f64 	%fd5412, 0d3FF0000000000000, %fd5411, %p854;
	mul.f64 	%fd5413, %fd5399, 0d3FE0000000000000;
	selp.f64 	%fd5414, %fd5413, %fd5399, %p1529;
	mul.f64 	%fd5415, %fd8767, %fd5414;
	mul.f64 	%fd5416, %fd8768, %fd5414;
	mul.f64 	%fd5417, %fd8769, %fd5414;
	fma.rn.f64 	%fd8784, %fd8764, %fd5412, %fd5415;
	fma.rn.f64 	%fd8785, %fd8765, %fd5412, %fd5416;
	fma.rn.f64 	%fd8786, %fd8766, %fd5412, %fd5417;
	setp.leu.f64 	%p860, %fd8771, 0d0000000000000000;
	@%p860 bra 	$L__BB0_647;
	setp.lt.s32 	%p861, %r2, 0;
	and.b32  	%r244, %r2, 2146435072;
	setp.eq.s32 	%p862, %r244, 1074790400;
	mov.f64 	%fd5418, 0d3FF0000000000000;
	sub.f64 	%fd5419, %fd5418, %fd8772;
	add.f64 	%fd5420, %fd8772, 0d3FF0000000000000;
	div.rn.f64 	%fd821, %fd5419, %fd5420;
	neg.f64 	%fd5421, %fd781;
	mul.f64 	%fd5422, %fd760, %fd5421;
	sub.f64 	%fd5423, %fd5422, %fd782;
	sub.f64 	%fd5424, %fd783, %fd5423;
	add.f64 	%fd822, %fd5424, 0d3FF0000000000000;
	{
	.reg .b32 %temp; 
	mov.b64 	{%temp, %r32}, %fd822;
	}
	abs.f64 	%fd823, %fd822;
	{ // callseq 7, 0
	.param .b64 param0;
	st.param.f64 	[param0], %fd823;
	.param .b64 param1;
	st.param.f64 	[param1], 0d4014000000000000;
	.param .b64 retval0;
	call.uni (retval0), 
	__internal_accurate_pow, 
	(
	param0, 
	param1
	);
	ld.param.f64 	%fd5425, [retval0];
	} // callseq 7
	setp.lt.s32 	%p863, %r32, 0;
	neg.f64 	%fd5427, %fd5425;
	selp.f64 	%fd5428, %fd5427, %fd5425, %p862;
	selp.f64 	%fd5429, %fd5428, %fd5425, %p863;
	setp.eq.f64 	%p864, %fd822, 0d0000000000000000;
	selp.b32 	%r245, %r32, 0, %p862;
	or.b32  	%r246, %r245, 2146435072;
	selp.b32 	%r247, %r246, %r245, %p861;
	mov.b32 	%r248, 0;
	mov.b64 	%fd5430, {%r248, %r247};
	selp.f64 	%fd8779, %fd5430, %fd5429, %p864;
	add.f64 	%fd5431, %fd822, 0d4014000000000000;
	{
	.reg .b32 %temp; 
	mov.b64 	{%temp, %r249}, %fd5431;
	}
	and.b32  	%r250, %r249, 2146435072;
	setp.ne.s32 	%p865, %r250, 2146435072;
	@%p865 bra 	$L__BB0_646;
	setp.num.f64 	%p866, %fd822, %fd822;
	@%p866 bra 	$L__BB0_644;
	mov.f64 	%fd5432, 0d4014000000000000;
	add.rn.f64 	%fd8779, %fd822, %fd5432;
	bra.uni 	$L__BB0_646;
$L__BB0_644:
	setp.neu.f64 	%p867, %fd823, 0d7FF0000000000000;
	@%p867 bra 	$L__BB0_646;
	and.b32  	%r251, %r2, 2146435072;
	setp.eq.s32 	%p869, %r251, 1074790400;
	and.b32  	%r252, %r2, 2147483647;
	setp.ne.s32 	%p870, %r252, 1071644672;
	selp.b32 	%r253, 0, 2146435072, %p861;
	or.b32  	%r254, %r253, -2147483648;
	selp.b32 	%r255, %r254, %r253, %p870;
	selp.b32 	%r256, %r255, %r253, %p869;
	selp.b32 	%r257, %r256, %r253, %p863;
	mov.b32 	%r258, 0;
	mov.b64 	%fd8779, {%r258, %r257};
$L__BB0_646:
	mul.f64 	%fd5433, %fd821, %fd821;
	setp.eq.f64 	%p872, %fd822, 0d3FF0000000000000;
	selp.f64 	%fd5434, 0d3FF0000000000000, %fd8779, %p872;
	mov.f64 	%fd5435, 0d3FF0000000000000;
	sub.f64 	%fd5436, %fd5435, %fd5433;
	fma.rn.f64 	%fd8770, %fd5436, %fd5434, %fd5433;
	fma.rn.f64 	%fd8784, %fd8771, 0d0000000000000000, %fd8784;
	fma.rn.f64 	%fd8785, %fd8771, 0d0000000000000000, %fd8785;
	fma.rn.f64 	%fd8786, %fd8771, 0d0000000000000000, %fd8786;
$L__BB0_647:
	setp.leu.f64 	%p873, %fd8770, 0d0000000000000000;
	@%p873 bra 	$L__BB0_649;
	fma.rn.f64 	%fd8784, %fd8770, 0d0000000000000000, %fd8784;
	fma.rn.f64 	%fd8785, %fd8770, 0d0000000000000000, %fd8785;
	fma.rn.f64 	%fd8786, %fd8770, 0d0000000000000000, %fd8786;
$L__BB0_649:
	fma.rn.f64 	%fd8790, %fd8644, %fd8784, %fd8790;
	fma.rn.f64 	%fd8791, %fd8644, %fd8785, %fd8791;
	fma.rn.f64 	%fd8792, %fd8644, %fd8786, %fd8792;
$L__BB0_650:
	fma.rn.f64 	%fd9025, %fd8586, %fd8790, %fd9025;
	fma.rn.f64 	%fd9024, %fd8586, %fd8791, %fd9024;
	fma.rn.f64 	%fd9023, %fd8586, %fd8792, %fd9023;
$L__BB0_651:
	setp.leu.f64 	%p874, %fd8585, 0d0000000000000000;
	mov.f64 	%fd9022, 0d3FF0000000000000;
	@%p874 bra 	$L__BB0_1138;
	ld.param.u64 	%rd154, [_Z18cudaRaytraceKernelPK5Scene8Matrix4DPviii_param_0];
	fma.rn.f64 	%fd876, %fd233, 0d3F50624DD2F1A9FC, %fd119;
	fma.rn.f64 	%fd877, %fd234, 0d3F50624DD2F1A9FC, %fd120;
	fma.rn.f64 	%fd878, %fd235, 0d3F50624DD2F1A9FC, %fd121;
	cvta.to.global.u64 	%rd86, %rd154;
	ld.global.u32 	%r33, [%rd86+4];
	setp.lt.s32 	%p875, %r33, 1;
	mov.b64 	%rd179, 0;
	mov.f64 	%fd8822, 0d7FEFFFFFFFFFFFFF;
	@%p875 bra 	$L__BB0_702;
	mov.f64 	%fd8822, 0d7FEFFFFFFFFFFFFF;
	mov.b64 	%rd179, 0;
	mov.b32 	%r439, 0;
$L__BB0_654:
	ld.param.u64 	%rd155, [_Z18cudaRaytraceKernelPK5Scene8Matrix4DPviii_param_0];
	cvta.to.global.u64 	%rd88, %rd155;
	mul.wide.u32 	%rd89, %r439, 272;
	add.s64 	%rd90, %rd88, %rd89;
	ld.global.f64 	%fd5441, [%rd90+136];
	ld.global.f64 	%fd5442, [%rd90+168];
	mul.f64 	%fd5443, %fd877, %fd5442;
	fma.rn.f64 	%fd5444, %fd876, %fd5441, %fd5443;
	ld.global.f64 	%fd5445, [%rd90+200];
	fma.rn.f64 	%fd5446, %fd878, %fd5445, %fd5444;
	ld.global.f64 	%fd5447, [%rd90+232];
	add.f64 	%fd880, %fd5447, %fd5446;
	ld.global.f64 	%fd5448, [%rd90+144];
	ld.global.f64 	%fd5449, [%rd90+176];
	mul.f64 	%fd5450, %fd877, %fd5449;
	fma.rn.f64 	%fd5451, %fd876, %fd5448, %fd5450;
	ld.global.f64 	%fd5452, [%rd90+208];
	fma.rn.f64 	%fd5453, %fd878, %fd5452, %fd5451;
	ld.global.f64 	%fd5454, [%rd90+240];
	add.f64 	%fd881, %fd5454, %fd5453;
	ld.global.f64 	%fd5455, [%rd90+152];
	ld.global.f64 	%fd5456, [%rd90+184];
	mul.f64 	%fd5457, %fd877, %fd5456;
	fma.rn.f64 	%fd5458, %fd876, %fd5455, %fd5457;
	ld.global.f64 	%fd5459, [%rd90+216];
	fma.rn.f64 	%fd5460, %fd878, %fd5459, %fd5458;
	ld.global.f64 	%fd5461, [%rd90+248];
	add.f64 	%fd882, %fd5461, %fd5460;
	mul.f64 	%fd5462, %fd234, %fd5442;
	fma.rn.f64 	%fd5463, %fd233, %fd5441, %fd5462;
	fma.rn.f64 	%fd883, %fd235, %fd5445, %fd5463;
	mul.f64 	%fd5464, %fd234, %fd5449;
	fma.rn.f64 	%fd5465, %fd233, %fd5448, %fd5464;
	fma.rn.f64 	%fd884, %fd235, %fd5452, %fd5465;
	mul.f64 	%fd5466, %fd234, %fd5456;
	fma.rn.f64 	%fd5467, %fd233, %fd5455, %fd5466;
	fma.rn.f64 	%fd885, %fd235, %fd5459, %fd5467;
	ld.global.u32 	%r260, [%rd90+264];
	mov.f64 	%fd8817, 0d7FEFFFFFFFFFFFFF;
	setp.eq.s32 	%p876, %r260, 3;
	mov.f64 	%fd8468, 0d7FEFFFFFFFFFFFFF;
	@%p876 bra 	$L__BB0_659;
	setp.eq.s32 	%p877, %r260, 2;
	@%p877 bra 	$L__BB0_658;
	setp.ne.s32 	%p878, %r260, 1;
	@%p878 bra 	$L__BB0_701;
	fma.rn.f64 	%fd5701, %fd880, 0d0000000000000000, %fd881;
	fma.rn.f64 	%fd5702, %fd882, 0d0000000000000000, %fd5701;
	mov.f64 	%fd5703, 0d0000000000000000;
	sub.f64 	%fd5704, %fd5703, %fd5702;
	fma.rn.f64 	%fd5705, %fd883, 0d0000000000000000, %fd884;
	fma.rn.f64 	%fd5706, %fd885, 0d0000000000000000, %fd5705;
	div.rn.f64 	%fd8817, %fd5704, %fd5706;
	bra.uni 	$L__BB0_701;
$L__BB0_658:
	mul.f64 	%fd5675, %fd884, %fd884;
	fma.rn.f64 	%fd5676, %fd883, %fd883, %fd5675;
	fma.rn.f64 	%fd5677, %fd885, %fd885, %fd5676;
	mul.f64 	%fd5678, %fd881, %fd884;
	fma.rn.f64 	%fd5679, %fd880, %fd883, %fd5678;
	fma.rn.f64 	%fd5680, %fd882, %fd885, %fd5679;
	add.f64 	%fd5681, %fd5680, %fd5680;
	mul.f64 	%fd5682, %fd881, %fd881;
	fma.rn.f64 	%fd5683, %fd880, %fd880, %fd5682;
	fma.rn.f64 	%fd5684, %fd882, %fd882, %fd5683;
	add.f64 	%fd5685, %fd5684, 0dBFF0000000000000;
	mul.f64 	%fd5686, %fd5677, 0dC010000000000000;
	mul.f64 	%fd5687, %fd5685, %fd5686;
	fma.rn.f64 	%fd5688, %fd5681, %fd5681, %fd5687;
	sqrt.rn.f64 	%fd5689, %fd5688;
	add.f64 	%fd5690, %fd5677, %fd5677;
	neg.f64 	%fd5691, %fd5681;
	sub.f64 	%fd5692, %fd5691, %fd5689;
	div.rn.f64 	%fd5693, %fd5692, %fd5690;
	sub.f64 	%fd5694, %fd5689, %fd5681;
	div.rn.f64 	%fd5695, %fd5694, %fd5690;
	setp.ge.f64 	%p927, %fd5693, 0d0000000000000000;
	setp.lt.f64 	%p928, %fd5693, 0d7FEFFFFFFFFFFFFF;
	selp.f64 	%fd5697, %fd5693, 0d7FEFFFFFFFFFFFFF, %p928;
	selp.f64 	%fd5698, %fd5697, 0d7FEFFFFFFFFFFFFF, %p927;
	setp.ge.f64 	%p929, %fd5695, 0d0000000000000000;
	setp.lt.f64 	%p930, %fd5695, %fd5698;
	selp.f64 	%fd5700, %fd5695, %fd5698, %p930;
	selp.f64 	%fd8817, %fd5700, %fd5698, %p929;
	bra.uni 	$L__BB0_701;
$L__BB0_659:
	mul.f64 	%fd5469, %fd881, 0d0000000000000000;
	sub.f64 	%fd5470, %fd5469, %fd880;
	fma.rn.f64 	%fd5471, %fd882, 0d0000000000000000, %fd5470;
	mov.f64 	%fd5472, 0d3FF0000000000000;
	sub.f64 	%fd5473, %fd5472, %fd5471;
	mul.f64 	%fd5474, %fd884, 0d0000000000000000;
	sub.f64 	%fd5475, %fd5474, %fd883;
	fma.rn.f64 	%fd5476, %fd885, 0d0000000000000000, %fd5475;
	div.rn.f64 	%fd888, %fd5473, %fd5476;
	setp.lt.f64 	%p879, %fd888, 0d0000000000000000;
	setp.gt.f64 	%p880, %fd888, 0d7FEFFFFFFFFFFFFF;
	or.pred  	%p881, %p879, %p880;
	mov.f64 	%fd8817, %fd8468;
	@%p881 bra 	$L__BB0_666;
	fma.rn.f64 	%fd5478, %fd883, %fd888, %fd880;
	fma.rn.f64 	%fd5479, %fd884, %fd888, %fd881;
	fma.rn.f64 	%fd5480, %fd885, %fd888, %fd882;
	fma.rn.f64 	%fd5481, %fd5479, 0d0000000000000000, %fd5478;
	fma.rn.f64 	%fd5482, %fd5480, 0d0000000000000000, %fd5481;
	add.f64 	%fd5483, %fd5482, 0dBFF0000000000000;
	setp.gt.f64 	%p882, %fd5483, 0d0000000000000000;
	mov.f64 	%fd8817, %fd8468;
	@%p882 bra 	$L__BB0_666;
	fma.rn.f64 	%fd5485, %fd883, %fd888, %fd880;
	mul.f64 	%fd5486, %fd5485, 0d0000000000000000;
	fma.rn.f64 	%fd5487, %fd884, %fd888, %fd881;
	sub.f64 	%fd5488, %fd5486, %fd5487;
	fma.rn.f64 	%fd5489, %fd885, %fd888, %fd882;
	fma.rn.f64 	%fd5490, %fd5489, 0d0000000000000000, %fd5488;
	add.f64 	%fd5491, %fd5490, 0dBFF0000000000000;
	setp.gt.f64 	%p883, %fd5491, 0d0000000000000000;
	mov.f64 	%fd8817, %fd8468;
	@%p883 bra 	$L__BB0_666;
	fma.rn.f64 	%fd5493, %fd883, %fd888, %fd880;
	fma.rn.f64 	%fd5494, %fd884, %fd888, %fd881;
	fma.rn.f64 	%fd5495, %fd5493, 0d0000000000000000, %fd5494;
	fma.rn.f64 	%fd5496, %fd885, %fd888, %fd882;
	fma.rn.f64 	%fd5497, %fd5496, 0d0000000000000000, %fd5495;
	add.f64 	%fd5498, %fd5497, 0dBFF0000000000000;
	setp.gt.f64 	%p884, %fd5498, 0d0000000000000000;
	mov.f64 	%fd8817, %fd8468;
	@%p884 bra 	$L__BB0_666;
	fma.rn.f64 	%fd5500, %fd884, %fd888, %fd881;
	mul.f64 	%fd5501, %fd5500, 0d0000000000000000;
	fma.rn.f64 	%fd5502, %fd883, %fd888, %fd880;
	fma.rn.f64 	%fd889, %fd5502, 0d0000000000000000, %fd5501;
	fma.rn.f64 	%fd5503, %fd885, %fd888, %fd882;
	sub.f64 	%fd5504, %fd889, %fd5503;
	add.f64 	%fd5505, %fd5504, 0dBFF0000000000000;
	setp.gt.f64 	%p885, %fd5505, 0d0000000000000000;
	mov.f64 	%fd8817, %fd8468;
	@%p885 bra 	$L__BB0_666;
	fma.rn.f64 	%fd5507, %fd885, %fd888, %fd882;
	add.f64 	%fd5508, %fd889, %fd5507;
	add.f64 	%fd5509, %fd5508, 0dBFF0000000000000;
	setp.gt.f64 	%p886, %fd5509, 0d0000000000000000;
	mov.f64 	%fd8817, %fd8468;
	@%p886 bra 	$L__BB0_666;
	mov.f64 	%fd8817, %fd888;
$L__BB0_666:
	fma.rn.f64 	%fd5510, %fd881, 0d0000000000000000, %fd880;
	fma.rn.f64 	%fd5511, %fd882, 0d0000000000000000, %fd5510;
	mov.f64 	%fd5512, 0d3FF0000000000000;
	sub.f64 	%fd5513, %fd5512, %fd5511;
	fma.rn.f64 	%fd5514, %fd884, 0d0000000000000000, %fd883;
	fma.rn.f64 	%fd5515, %fd885, 0d0000000000000000, %fd5514;
	div.rn.f64 	%fd891, %fd5513, %fd5515;
	setp.lt.f64 	%p887, %fd891, 0d0000000000000000;
	setp.gt.f64 	%p888, %fd891, %fd8817;
	or.pred  	%p889, %p887, %p888;
	@%p889 bra 	$L__BB0_673;
	fma.rn.f64 	%fd5516, %fd883, %fd891, %fd880;
	fma.rn.f64 	%fd5517, %fd884, %fd891, %fd881;
	fma.rn.f64 	%fd5518, %fd885, %fd891, %fd882;
	mul.f64 	%fd5519, %fd5517, 0d0000000000000000;
	sub.f64 	%fd5520, %fd5519, %fd5516;
	fma.rn.f64 	%fd5521, %fd5518, 0d0000000000000000, %fd5520;
	add.f64 	%fd5522, %fd5521, 0dBFF0000000000000;
	setp.gt.f64 	%p890, %fd5522, 0d0000000000000000;
	@%p890 bra 	$L__BB0_673;
	fma.rn.f64 	%fd5523, %fd883, %fd891, %fd880;
	mul.f64 	%fd5524, %fd5523, 0d0000000000000000;
	fma.rn.f64 	%fd5525, %fd884, %fd891, %fd881;
	sub.f64 	%fd5526, %fd5524, %fd5525;
	fma.rn.f64 	%fd5527, %fd885, %fd891, %fd882;
	fma.rn.f64 	%fd5528, %fd5527, 0d0000000000000000, %fd5526;
	add.f64 	%fd5529, %fd5528, 0dBFF0000000000000;
	setp.gt.f64 	%p891, %fd5529, 0d0000000000000000;
	@%p891 bra 	$L__BB0_673;
	fma.rn.f64 	%fd5530, %fd883, %fd891, %fd880;
	fma.rn.f64 	%fd5531, %fd884, %fd891, %fd881;
	fma.rn.f64 	%fd5532, %fd5530, 0d0000000000000000, %fd5531;
	fma.rn.f64 	%fd5533, %fd885, %fd891, %fd882;
	fma.rn.f64 	%fd5534, %fd5533, 0d0000000000000000, %fd5532;
	add.f64 	%fd5535, %fd5534, 0dBFF0000000000000;
	setp.gt.f64 	%p892, %fd5535, 0d0000000000000000;
	@%p892 bra 	$L__BB0_673;
	fma.rn.f64 	%fd5536, %fd884, %fd891, %fd881;
	mul.f64 	%fd5537, %fd5536, 0d0000000000000000;
	fma.rn.f64 	%fd5538, %fd883, %fd891, %fd880;
	fma.rn.f64 	%fd892, %fd5538, 0d0000000000000000, %fd5537;
	fma.rn.f64 	%fd5539, %fd885, %fd891, %fd882;
	sub.f64 	%fd5540, %fd892, %fd5539;
	add.f64 	%fd5541, %fd5540, 0dBFF0000000000000;
	setp.gt.f64 	%p893, %fd5541, 0d0000000000000000;
	@%p893 bra 	$L__BB0_673;
	fma.rn.f64 	%fd5542, %fd885, %fd891, %fd882;
	add.f64 	%fd5543, %fd892, %fd5542;
	add.f64 	%fd5544, %fd5543, 0dBFF0000000000000;
	setp.gt.f64 	%p894, %fd5544, 0d0000000000000000;
	@%p894 bra 	$L__BB0_673;
	mov.f64 	%fd8817, %fd891;
$L__BB0_673:
	mul.f64 	%fd5545, %fd880, 0d0000000000000000;
	sub.f64 	%fd5546, %fd5545, %fd881;
	fma.rn.f64 	%fd5547, %fd882, 0d0000000000000000, %fd5546;
	mov.f64 	%fd5548, 0d3FF0000000000000;
	sub.f64 	%fd5549, %fd5548, %fd5547;
	mul.f64 	%fd5550, %fd883, 0d0000000000000000;
	sub.f64 	%fd5551, %fd5550, %fd884;
	fma.rn.f64 	%fd5552, %fd885, 0d0000000000000000, %fd5551;
	div.rn.f64 	%fd894, %fd5549, %fd5552;
	setp.lt.f64 	%p895, %fd894, 0d0000000000000000;
	setp.gt.f64 	%p896, %fd894, %fd8817;
	or.pred  	%p897, %p895, %p896;
	@%p897 bra 	$L__BB0_680;
	fma.rn.f64 	%fd5553, %fd883, %fd894, %fd880;
	fma.rn.f64 	%fd5554, %fd884, %fd894, %fd881;
	fma.rn.f64 	%fd5555, %fd885, %fd894, %fd882;
	mul.f64 	%fd5556, %fd5554, 0d0000000000000000;
	sub.f64 	%fd5557, %fd5556, %fd5553;
	fma.rn.f64 	%fd5558, %fd5555, 0d0000000000000000, %fd5557;
	add.f64 	%fd5559, %fd5558, 0dBFF0000000000000;
	setp.gt.f64 	%p898, %fd5559, 0d0000000000000000;
	@%p898 bra 	$L__BB0_680;
	fma.rn.f64 	%fd5560, %fd884, %fd894, %fd881;
	fma.rn.f64 	%fd5561, %fd883, %fd894, %fd880;
	fma.rn.f64 	%fd5562, %fd5560, 0d0000000000000000, %fd5561;
	fma.rn.f64 	%fd5563, %fd885, %fd894, %fd882;
	fma.rn.f64 	%fd5564, %fd5563, 0d0000000000000000, %fd5562;
	add.f64 	%fd5565, %fd5564, 0dBFF0000000000000;
	setp.gt.f64 	%p899, %fd5565, 0d0000000000000000;
	@%p899 bra 	$L__BB0_680;
	fma.rn.f64 	%fd5566, %fd883, %fd894, %fd880;
	fma.rn.f64 	%fd5567, %fd884, %fd894, %fd881;
	fma.rn.f64 	%fd5568, %fd5566, 0d0000000000000000, %fd5567;
	fma.rn.f64 	%fd5569, %fd885, %fd894, %fd882;
	fma.rn.f64 	%fd5570, %fd5569, 0d0000000000000000, %fd5568;
	add.f64 	%fd5571, %fd5570, 0dBFF0000000000000;
	setp.gt.f64 	%p900, %fd5571, 0d0000000000000000;
	@%p900 bra 	$L__BB0_680;
	fma.rn.f64 	%fd5572, %fd883, %fd894, %fd880;
	fma.rn.f64 	%fd5573, %fd884, %fd894, %fd881;
	mul.f64 	%fd5574, %fd5573, 0d0000000000000000;
	fma.rn.f64 	%fd895, %fd5572, 0d0000000000000000, %fd5574;
	fma.rn.f64 	%fd5575, %fd885, %fd894, %fd882;
	sub.f64 	%fd5576, %fd895, %fd5575;
	add.f64 	%fd5577, %fd5576, 0dBFF0000000000000;
	setp.gt.f64 	%p901, %fd5577, 0d0000000000000000;
	@%p901 bra 	$L__BB0_680;
	fma.rn.f64 	%fd5578, %fd885, %fd894, %fd882;
	add.f64 	%fd5579, %fd895, %fd5578;
	add.f64 	%fd5580, %fd5579, 0dBFF0000000000000;
	setp.gt.f64 	%p902, %fd5580, 0d0000000000000000;
	@%p902 bra 	$L__BB0_680;
	mov.f64 	%fd8817, %fd894;
$L__BB0_680:
	fma.rn.f64 	%fd5581, %fd880, 0d0000000000000000, %fd881;
	fma.rn.f64 	%fd5582, %fd882, 0d0000000000000000, %fd5581;
	mov.f64 	%fd5583, 0d3FF0000000000000;
	sub.f64 	%fd5584, %fd5583, %fd5582;
	fma.rn.f64 	%fd5585, %fd883, 0d0000000000000000, %fd884;
	fma.rn.f64 	%fd5586, %fd885, 0d0000000000000000, %fd5585;
	div.rn.f64 	%fd897, %fd5584, %fd5586;
	setp.lt.f64 	%p903, %fd897, 0d0000000000000000;
	setp.gt.f64 	%p904, %fd897, %fd8817;
	or.pred  	%p905, %p903, %p904;
	@%p905 bra 	$L__BB0_687;
	fma.rn.f64 	%fd5587, %fd883, %fd897, %fd880;
	fma.rn.f64 	%fd5588, %fd884, %fd897, %fd881;
	fma.rn.f64 	%fd5589, %fd885, %fd897, %fd882;
	mul.f64 	%fd5590, %fd5588, 0d0000000000000000;
	sub.f64 	%fd5591, %fd5590, %fd5587;
	fma.rn.f64 	%fd5592, %fd5589, 0d0000000000000000, %fd5591;
	add.f64 	%fd5593, %fd5592, 0dBFF0000000000000;
	setp.gt.f64 	%p906, %fd5593, 0d0000000000000000;
	@%p906 bra 	$L__BB0_687;
	fma.rn.f64 	%fd5594, %fd884, %fd897, %fd881;
	fma.rn.f64 	%fd5595, %fd883, %fd897, %fd880;
	fma.rn.f64 	%fd5596, %fd5594, 0d0000000000000000, %fd5595;
	fma.rn.f64 	%fd5597, %fd885, %fd897, %fd882;
	fma.rn.f64 	%fd5598, %fd5597, 0d0000000000000000, %fd5596;
	add.f64 	%fd5599, %fd5598, 0dBFF0000000000000;
	setp.gt.f64 	%p907, %fd5599, 0d0000000000000000;
	@%p907 bra 	$L__BB0_687;
	fma.rn.f64 	%fd5600, %fd883, %fd897, %fd880;
	mul.f64 	%fd5601, %fd5600, 0d0000000000000000;
	fma.rn.f64 	%fd5602, %fd884, %fd897, %fd881;
	sub.f64 	%fd5603, %fd5601, %fd5602;
	fma.rn.f64 	%fd5604, %fd885, %fd897, %fd882;
	fma.rn.f64 	%fd5605, %fd5604, 0d0000000000000000, %fd5603;
	add.f64 	%fd5606, %fd5605, 0dBFF0000000000000;
	setp.gt.f64 	%p908, %fd5606, 0d0000000000000000;
	@%p908 bra 	$L__BB0_687;
	fma.rn.f64 	%fd5607, %fd883, %fd897, %fd880;
	fma.rn.f64 	%fd5608, %fd884, %fd897, %fd881;
	mul.f64 	%fd5609, %fd5608, 0d0000000000000000;
	fma.rn.f64 	%fd898, %fd5607, 0d0000000000000000, %fd5609;
	fma.rn.f64 	%fd5610, %fd885, %fd897, %fd882;
	sub.f64 	%fd5611, %fd898, %fd5610;
	add.f64 	%fd5612, %fd5611, 0dBFF0000000000000;
	setp.gt.f64 	%p909, %fd5612, 0d0000000000000000;
	@%p909 bra 	$L__BB0_687;
	fma.rn.f64 	%fd5613, %fd885, %fd897, %fd882;
	add.f64 	%fd5614, %fd898, %fd5613;
	add.f64 	%fd5615, %fd5614, 0dBFF0000000000000;
	setp.gt.f64 	%p910, %fd5615, 0d0000000000000000;
	@%p910 bra 	$L__BB0_687;
	mov.f64 	%fd8817, %fd897;
$L__BB0_687:
	mul.f64 	%fd5616, %fd881, 0d0000000000000000;
	fma.rn.f64 	%fd5617, %fd880, 0d0000000000000000, %fd5616;
	sub.f64 	%fd5618, %fd882, %fd5617;
	add.f64 	%fd5619, %fd5618, 0d3FF0000000000000;
	mul.f64 	%fd5620, %fd884, 0d0000000000000000;
	fma.rn.f64 	%fd5621, %fd883, 0d0000000000000000, %fd5620;
	sub.f64 	%fd5622, %fd5621, %fd885;
	div.rn.f64 	%fd900, %fd5619, %fd5622;
	setp.lt.f64 	%p911, %fd900, 0d0000000000000000;
	setp.gt.f64 	%p912, %fd900, %fd8817;
	or.pred  	%p913, %p911, %p912;
	@%p913 bra 	$L__BB0_694;
	fma.rn.f64 	%fd5623, %fd883, %fd900, %fd880;
	fma.rn.f64 	%fd5624, %fd884, %fd900, %fd881;
	fma.rn.f64 	%fd5625, %fd885, %fd900, %fd882;
	mul.f64 	%fd5626, %fd5624, 0d0000000000000000;
	sub.f64 	%fd5627, %fd5626, %fd5623;
	fma.rn.f64 	%fd5628, %fd5625, 0d0000000000000000, %fd5627;
	add.f64 	%fd5629, %fd5628, 0dBFF0000000000000;
	setp.gt.f64 	%p914, %fd5629, 0d0000000000000000;
	@%p914 bra 	$L__BB0_694;
	fma.rn.f64 	%fd5630, %fd884, %fd900, %fd881;
	fma.rn.f64 	%fd5631, %fd883, %fd900, %fd880;
	fma.rn.f64 	%fd5632, %fd5630, 0d0000000000000000, %fd5631;
	fma.rn.f64 	%fd5633, %fd885, %fd900, %fd882;
	fma.rn.f64 	%fd5634, %fd5633, 0d0000000000000000, %fd5632;
	add.f64 	%fd5635, %fd5634, 0dBFF0000000000000;
	setp.gt.f64 	%p915, %fd5635, 0d0000000000000000;
	@%p915 bra 	$L__BB0_694;
	fma.rn.f64 	%fd5636, %fd883, %fd900, %fd880;
	mul.f64 	%fd901, %fd5636, 0d0000000000000000;
	fma.rn.f64 	%fd5637, %fd884, %fd900, %fd881;
	sub.f64 	%fd5638, %fd901, %fd5637;
	fma.rn.f64 	%fd5639, %fd885, %fd900, %fd882;
	fma.rn.f64 	%fd5640, %fd5639, 0d0000000000000000, %fd5638;
	add.f64 	%fd5641, %fd5640, 0dBFF0000000000000;
	setp.gt.f64 	%p916, %fd5641, 0d0000000000000000;
	@%p916 bra 	$L__BB0_694;
	fma.rn.f64 	%fd5642, %fd884, %fd900, %fd881;
	add.f64 	%fd5643, %fd901, %fd5642;
	fma.rn.f64 	%fd5644, %fd885, %fd900, %fd882;
	fma.rn.f64 	%fd5645, %fd5644, 0d0000000000000000, %fd5643;
	add.f64 	%fd5646, %fd5645, 0dBFF0000000000000;
	setp.gt.f64 	%p917, %fd5646, 0d0000000000000000;
	@%p917 bra 	$L__BB0_694;
	fma.rn.f64 	%fd5647, %fd884, %fd900, %fd881;
	fma.rn.f64 	%fd5648, %fd5647, 0d0000000000000000, %fd901;
	fma.rn.f64 	%fd5649, %fd885, %fd900, %fd882;
	add.f64 	%fd5650, %fd5648, %fd5649;
	add.f64 	%fd5651, %fd5650, 0dBFF0000000000000;
	setp.gt.f64 	%p918, %fd5651, 0d0000000000000000;
	@%p918 bra 	$L__BB0_694;
	mov.f64 	%fd8817, %fd900;
$L__BB0_694:
	mul.f64 	%fd5652, %fd881, 0d0000000000000000;
	fma.rn.f64 	%fd5653, %fd880, 0d0000000000000000, %fd5652;
	add.f64 	%fd5654, %fd5653, %fd882;
	mov.f64 	%fd5655, 0d3FF0000000000000;
	sub.f64 	%fd5656, %fd5655, %fd5654;
	mul.f64 	%fd5657, %fd884, 0d0000000000000000;
	fma.rn.f64 	%fd5658, %fd883, 0d0000000000000000, %fd5657;
	add.f64 	%fd5659, %fd5658, %fd885;
	div.rn.f64 	%fd903, %fd5656, %fd5659;
	setp.lt.f64 	%p919, %fd903, 0d0000000000000000;
	setp.gt.f64 	%p920, %fd903, %fd8817;
	or.pred  	%p921, %p919, %p920;
	@%p921 bra 	$L__BB0_701;
	fma.rn.f64 	%fd904, %fd883, %fd903, %fd880;
	fma.rn.f64 	%fd905, %fd884, %fd903, %fd881;
	fma.rn.f64 	%fd906, %fd885, %fd903, %fd882;
	mul.f64 	%fd907, %fd905, 0d0000000000000000;
	sub.f64 	%fd5660, %fd907, %fd904;
	mul.f64 	%fd908, %fd906, 0d0000000000000000;
	add.f64 	%fd5661, %fd5660, %fd908;
	add.f64 	%fd5662, %fd5661, 0dBFF0000000000000;
	setp.gt.f64 	%p922, %fd5662, 0d0000000000000000;
	@%p922 bra 	$L__BB0_701;
	add.f64 	%fd5663, %fd904, %fd907;
	add.f64 	%fd5664, %fd5663, %fd908;
	add.f64 	%fd5665, %fd5664, 0dBFF0000000000000;
	setp.gt.f64 	%p923, %fd5665, 0d0000000000000000;
	@%p923 bra 	$L__BB0_701;
	mul.f64 	%fd909, %fd904, 0d0000000000000000;
	sub.f64 	%fd5666, %fd909, %fd905;
	add.f64 	%fd5667, %fd5666, %fd908;
	add.f64 	%fd5668, %fd5667, 0dBFF0000000000000;
	setp.gt.f64 	%p924, %fd5668, 0d0000000000000000;
	@%p924 bra 	$L__BB0_701;
	add.f64 	%fd5669, %fd909, %fd905;
	add.f64 	%fd5670, %fd5669, %fd908;
	add.f64 	%fd5671, %fd5670, 0dBFF0000000000000;
	setp.gt.f64 	%p925, %fd5671, 0d0000000000000000;
	@%p925 bra 	$L__BB0_701;
	add.f64 	%fd5672, %fd909, %fd907;
	sub.f64 	%fd5673, %fd5672, %fd906;
	add.f64 	%fd5674, %fd5673, 0dBFF0000000000000;
	setp.gt.f64 	%p926, %fd5674, 0d0000000000000000;
	@%p926 bra 	$L__BB0_701;
	mov.f64 	%fd8817, %fd903;
$L__BB0_701:
	ld.param.u64 	%rd156, [_Z18cudaRaytraceKernelPK5Scene8Matrix4DPviii_param_0];
	setp.ge.f64 	%p931, %fd8817, 0d0000000000000000;
	setp.lt.f64 	%p932, %fd8817, %fd8822;
	and.pred  	%p933, %p931, %p932;
	selp.f64 	%fd8822, %fd8817, %fd8822, %p933;
	cvta.to.global.u64 	%rd91, %rd156;
	mul.wide.u32 	%rd92, %r439, 272;
	add.s64 	%rd93, %rd91, %rd92;
	add.s64 	%rd94, %rd93, 8;
	selp.b64 	%rd179, %rd94, %rd179, %p933;
	add.s32 	%r439, %r439, 1;
	setp.ne.s32 	%p934, %r439, %r33;
	@%p934 bra 	$L__BB0_654;
$L__BB0_702:
	setp.eq.f64 	%p935, %fd8822, 0d7FEFFFFFFFFFFFFF;
	mov.f64 	%fd9001, 0d0000000000000000;
	mov.f64 	%fd8470, 0d0000000000000000;
	mov.f64 	%fd9002, %fd9001;
	mov.f64 	%fd9003, %fd9001;
	@%p935 bra 	$L__BB0_1137;
	fma.rn.f64 	%fd913, %fd233, %fd8822, %fd876;
	fma.rn.f64 	%fd914, %fd234, %fd8822, %fd877;
	fma.rn.f64 	%fd915, %fd235, %fd8822, %fd878;
	mov.f64 	%fd5710, 0d4024000000000000;
	sub.f64 	%fd5711, %fd5710, %fd913;
	sub.f64 	%fd5712, %fd5710, %fd914;
	mov.f64 	%fd5713, 0dC024000000000000;
	sub.f64 	%fd5714, %fd5713, %fd915;
	abs.f64 	%fd5715, %fd5711;
	abs.f64 	%fd5716, %fd5712;
	abs.f64 	%fd5717, %fd5714;
	add.f64 	%fd5718, %fd5715, %fd5716;
	add.f64 	%fd5719, %fd5717, %fd5718;
	min.f64 	%fd5720, %fd5715, %fd5716;
	max.f64 	%fd5721, %fd5715, %fd5716;
	min.f64 	%fd5722, %fd5721, %fd5717;
	max.f64 	%fd5723, %fd5721, %fd5717;
	{
	.reg .b32 %temp; 
	mov.b64 	{%temp, %r262}, %fd5723;
	}
	and.b32  	%r263, %r262, -4194304;
	xor.b32  	%r264, %r263, 2144337920;
	mov.b32 	%r265, 0;
	mov.b64 	%fd5724, {%r265, %r264};
	mul.f64 	%fd5725, %fd5722, %fd5724;
	mul.f64 	%fd5726, %fd5720, %fd5724;
	mul.f64 	%fd5727, %fd5723, %fd5724;
	mul.f64 	%fd5728, %fd5725, %fd5725;
	fma.rn.f64 	%fd5729, %fd5726, %fd5726, %fd5728;
	fma.rn.f64 	%fd5730, %fd5727, %fd5727, %fd5729;
	rsqrt.approx.ftz.f64 	%fd5731, %fd5730;
	mul.rn.f64 	%fd5732, %fd5731, %fd5731;
	neg.f64 	%fd5733, %fd5732;
	fma.rn.f64 	%fd5734, %fd5730, %fd5733, 0d3FF0000000000000;
	fma.rn.f64 	%fd5735, %fd5734, 0d3FD8000000000000, 0d3FE0000000000000;
	mul.rn.f64 	%fd5736, %fd5734, %fd5731;
	fma.rn.f64 	%fd5737, %fd5735, %fd5736, %fd5731;
	mul.f64 	%fd5738, %fd5724, %fd5737;
	setp.gt.f64 	%p936, %fd5719, 0d0000000000000000;
	add.f64 	%fd5739, %fd5719, 0d7FF0000000000000;
	selp.f64 	%fd5740, %fd5738, %fd5739, %p936;
	setp.eq.f64 	%p937, %fd5723, 0d7FF0000000000000;
	selp.f64 	%fd5741, 0d0000000000000000, %fd5740, %p937;
	mul.f64 	%fd916, %fd5711, %fd5741;
	mul.f64 	%fd917, %fd5712, %fd5741;
	mul.f64 	%fd918, %fd5714, %fd5741;
	ld.global.f64 	%fd5742, [%rd179+128];
	ld.global.f64 	%fd5743, [%rd179+160];
	mul.f64 	%fd5744, %fd877, %fd5743;
	fma.rn.f64 	%fd5745, %fd876, %fd5742, %fd5744;
	ld.global.f64 	%fd5746, [%rd179+192];
	fma.rn.f64 	%fd5747, %fd878, %fd5746, %fd5745;
	ld.global.f64 	%fd5748, [%rd179+224];
	add.f64 	%fd919, %fd5748, %fd5747;
	ld.global.f64 	%fd5749, [%rd179+136];
	ld.global.f64 	%fd5750, [%rd179+168];
	mul.f64 	%fd5751, %fd877, %fd5750;
	fma.rn.f64 	%fd5752, %fd876, %fd5749, %fd5751;
	ld.global.f64 	%fd5753, [%rd179+200];
	fma.rn.f64 	%fd5754, %fd878, %fd5753, %fd5752;
	ld.global.f64 	%fd5755, [%rd179+232];
	add.f64 	%fd920, %fd5755, %fd5754;
	ld.global.f64 	%fd5756, [%rd179+144];
	ld.global.f64 	%fd5757, [%rd179+176];
	mul.f64 	%fd5758, %fd877, %fd5757;
	fma.rn.f64 	%fd5759, %fd876, %fd5756, %fd5758;
	ld.global.f64 	%fd5760, [%rd179+208];
	fma.rn.f64 	%fd5761, %fd878, %fd5760, %fd5759;
	ld.global.f64 	%fd5762, [%rd179+240];
	add.f64 	%fd921, %fd5762, %fd5761;
	mul.f64 	%fd5763, %fd234, %fd5743;
	fma.rn.f64 	%fd5764, %fd233, %fd5742, %fd5763;
	fma.rn.f64 	%fd922, %fd235, %fd5746, %fd5764;
	mul.f64 	%fd5765, %fd234, %fd5750;
	fma.rn.f64 	%fd5766, %fd233, %fd5749, %fd5765;
	fma.rn.f64 	%fd923, %fd235, %fd5753, %fd5766;
	mul.f64 	%fd5767, %fd234, %fd5757;
	fma.rn.f64 	%fd5768, %fd233, %fd5756, %fd5767;
	fma.rn.f64 	%fd924, %fd235, %fd5760, %fd5768;
	ld.global.u32 	%r261, [%rd179+256];
	mov.f64 	%fd8828, 0d3FF0000000000000;
	mov.f64 	%fd8829, 0d0000000000000000;
	setp.eq.s32 	%p938, %r261, 3;
	mov.f64 	%fd8830, 0d7FEFFFFFFFFFFFFF;
	@%p938 bra 	$L__BB0_706;
	setp.ne.s32 	%p939, %r261, 2;
	mov.f64 	%fd8827, %fd8470;
	@%p939 bra 	$L__BB0_748;
	mul.f64 	%fd5769, %fd923, %fd923;
	fma.rn.f64 	%fd5770, %fd922, %fd922, %fd5769;
	fma.rn.f64 	%fd5771, %fd924, %fd924, %fd5770;
	mul.f64 	%fd5772, %fd920, %fd923;
	fma.rn.f64 	%fd5773, %fd919, %fd922, %fd5772;
	fma.rn.f64 	%fd5774, %fd921, %fd924, %fd5773;
	add.f64 	%fd5775, %fd5774, %fd5774;
	mul.f64 	%fd5776, %fd920, %fd920;
	fma.rn.f64 	%fd5777, %fd919, %fd919, %fd5776;
	fma.rn.f64 	%fd5778, %fd921, %fd921, %fd5777;
	add.f64 	%fd5779, %fd5778, 0dBFF0000000000000;
	mul.f64 	%fd5780, %fd5771, 0dC010000000000000;
	mul.f64 	%fd5781, %fd5779, %fd5780;
	fma.rn.f64 	%fd5782, %fd5775, %fd5775, %fd5781;
	sqrt.rn.f64 	%fd5783, %fd5782;
	add.f64 	%fd5784, %fd5771, %fd5771;
	neg.f64 	%fd5785, %fd5775;
	sub.f64 	%fd5786, %fd5785, %fd5783;
	div.rn.f64 	%fd5787, %fd5786, %fd5784;
	sub.f64 	%fd5788, %fd5783, %fd5775;
	div.rn.f64 	%fd5789, %fd5788, %fd5784;
	setp.ge.f64 	%p940, %fd5787, 0d0000000000000000;
	setp.lt.f64 	%p941, %fd5787, 0d7FEFFFFFFFFFFFFF;
	selp.f64 	%fd5791, %fd5787, 0d7FEFFFFFFFFFFFFF, %p941;
	selp.f64 	%fd5792, %fd5791, 0d7FEFFFFFFFFFFFFF, %p940;
	setp.ge.f64 	%p942, %fd5789, 0d0000000000000000;
	setp.lt.f64 	%p943, %fd5789, %fd5792;
	selp.f64 	%fd5794, %fd5789, %fd5792, %p943;
	selp.f64 	%fd5795, %fd5794, %fd5792, %p942;
	fma.rn.f64 	%fd8827, %fd922, %fd5795, %fd919;
	fma.rn.f64 	%fd8828, %fd923, %fd5795, %fd920;
	fma.rn.f64 	%fd8829, %fd924, %fd5795, %fd921;
	bra.uni 	$L__BB0_748;
$L__BB0_706:
	mul.f64 	%fd5797, %fd920, 0d0000000000000000;
	sub.f64 	%fd5798, %fd5797, %fd919;
	fma.rn.f64 	%fd5799, %fd921, 0d0000000000000000, %fd5798;
	mov.f64 	%fd5800, 0d3FF0000000000000;
	sub.f64 	%fd5801, %fd5800, %fd5799;
	mul.f64 	%fd5802, %fd923, 0d0000000000000000;
	sub.f64 	%fd5803, %fd5802, %fd922;
	fma.rn.f64 	%fd5804, %fd924, 0d0000000000000000, %fd5803;
	div.rn.f64 	%fd928, %fd5801, %fd5804;
	setp.lt.f64 	%p944, %fd928, 0d0000000000000000;
	setp.gt.f64 	%p945, %fd928, 0d7FEFFFFFFFFFFFFF;
	or.pred  	%p946, %p944, %p945;
	mov.f64 	%fd8827, %fd8846;
	mov.f64 	%fd8828, %fd8847;
	mov.f64 	%fd8829, %fd8848;
	@%p946 bra 	$L__BB0_713;
	fma.rn.f64 	%fd5806, %fd922, %fd928, %fd919;
	fma.rn.f64 	%fd929, %fd923, %fd928, %fd920;
	fma.rn.f64 	%fd5807, %fd924, %fd928, %fd921;
	fma.rn.f64 	%fd5808, %fd929, 0d0000000000000000, %fd5806;
	fma.rn.f64 	%fd5809, %fd5807, 0d0000000000000000, %fd5808;
	add.f64 	%fd5810, %fd5809, 0dBFF0000000000000;
	setp.gt.f64 	%p947, %fd5810, 0d0000000000000000;
	mov.f64 	%fd8827, %fd8846;
	mov.f64 	%fd8828, %fd8847;
	mov.f64 	%fd8829, %fd8848;
	@%p947 bra 	$L__BB0_713;
	fma.rn.f64 	%fd5812, %fd922, %fd928, %fd919;
	mul.f64 	%fd930, %fd5812, 0d0000000000000000;
	sub.f64 	%fd5813, %fd930, %fd929;
	fma.rn.f64 	%fd5814, %fd924, %fd928, %fd921;
	fma.rn.f64 	%fd5815, %fd5814, 0d0000000000000000, %fd5813;
	add.f64 	%fd5816, %fd5815, 0dBFF0000000000000;
	setp.gt.f64 	%p948, %fd5816, 0d0000000000000000;
	mov.f64 	%fd8827, %fd8846;
	mov.f64 	%fd8828, %fd8847;
	mov.f64 	%fd8829, %fd8848;
	@%p948 bra 	$L__BB0_713;
	add.f64 	%fd5818, %fd930, %fd929;
	fma.rn.f64 	%fd931, %fd924, %fd928, %fd921;
	fma.rn.f64 	%fd5819, %fd931, 0d0000000000000000, %fd5818;
	add.f64 	%fd5820, %fd5819, 0dBFF0000000000000;
	setp.gt.f64 	%p949, %fd5820, 0d0000000000000000;
	mov.f64 	%fd8827, %fd8846;
	mov.f64 	%fd8828, %fd8847;
	mov.f64 	%fd8829, %fd8848;
	@%p949 bra 	$L__BB0_713;
	fma.rn.f64 	%fd5822, %fd923, %fd928, %fd920;
	fma.rn.f64 	%fd932, %fd5822, 0d0000000000000000, %fd930;
	sub.f64 	%fd5823, %fd932, %fd931;
	add.f64 	%fd5824, %fd5823, 0dBFF0000000000000;
	setp.gt.f64 	%p950, %fd5824, 0d0000000000000000;
	mov.f64 	%fd8827, %fd8846;
	mov.f64 	%fd8828, %fd8847;
	mov.f64 	%fd8829, %fd8848;
	@%p950 bra 	$L__BB0_713;
	add.f64 	%fd5826, %fd932, %fd931;
	add.f64 	%fd5827, %fd5826, 0dBFF0000000000000;
	setp.gt.f64 	%p951, %fd5827, 0d0000000000000000;
	mov.f64 	%fd8827, %fd8846;
	mov.f64 	%fd8828, %fd8847;
	mov.f64 	%fd8829, %fd8848;
	@%p951 bra 	$L__BB0_713;
	mov.f64 	%fd8828, 0d0000000000000000;
	mov.f64 	%fd8827, 0dBFF0000000000000;
	mov.f64 	%fd8829, %fd8828;
	mov.f64 	%fd8830, %fd928;
$L__BB0_713:
	fma.rn.f64 	%fd5830, %fd920, 0d0000000000000000, %fd919;
	fma.rn.f64 	%fd5831, %fd921, 0d0000000000000000, %fd5830;
	mov.f64 	%fd5832, 0d3FF0000000000000;
	sub.f64 	%fd5833, %fd5832, %fd5831;
	fma.rn.f64 	%fd5834, %fd923, 0d0000000000000000, %fd922;
	fma.rn.f64 	%fd5835, %fd924, 0d0000000000000000, %fd5834;
	div.rn.f64 	%fd937, %fd5833, %fd5835;
	setp.lt.f64 	%p952, %fd937, 0d0000000000000000;
	setp.gt.f64 	%p953, %fd937, %fd8830;
	or.pred  	%p954, %p952, %p953;
	@%p954 bra 	$L__BB0_720;
	fma.rn.f64 	%fd5836, %fd922, %fd937, %fd919;
	fma.rn.f64 	%fd5837, %fd923, %fd937, %fd920;
	fma.rn.f64 	%fd5838, %fd924, %fd937, %fd921;
	mul.f64 	%fd5839, %fd5837, 0d0000000000000000;
	sub.f64 	%fd5840, %fd5839, %fd5836;
	fma.rn.f64 	%fd5841, %fd5838, 0d0000000000000000, %fd5840;
	add.f64 	%fd5842, %fd5841, 0dBFF0000000000000;
	setp.gt.f64 	%p955, %fd5842, 0d0000000000000000;
	@%p955 bra 	$L__BB0_720;
	fma.rn.f64 	%fd5843, %fd922, %fd937, %fd919;
	mul.f64 	%fd938, %fd5843, 0d0000000000000000;
	fma.rn.f64 	%fd5844, %fd923, %fd937, %fd920;
	sub.f64 	%fd5845, %fd938, %fd5844;
	fma.rn.f64 	%fd5846, %fd924, %fd937, %fd921;
	fma.rn.f64 	%fd5847, %fd5846, 0d0000000000000000, %fd5845;
	add.f64 	%fd5848, %fd5847, 0dBFF0000000000000;
	setp.gt.f64 	%p956, %fd5848, 0d0000000000000000;
	@%p956 bra 	$L__BB0_720;
	fma.rn.f64 	%fd5849, %fd923, %fd937, %fd920;
	add.f64 	%fd5850, %fd938, %fd5849;
	fma.rn.f64 	%fd5851, %fd924, %fd937, %fd921;
	fma.rn.f64 	%fd5852, %fd5851, 0d0000000000000000, %fd5850;
	add.f64 	%fd5853, %fd5852, 0dBFF0000000000000;
	setp.gt.f64 	%p957, %fd5853, 0d0000000000000000;
	@%p957 bra 	$L__BB0_720;
	fma.rn.f64 	%fd5854, %fd923, %fd937, %fd920;
	fma.rn.f64 	%fd939, %fd5854, 0d0000000000000000, %fd938;
	fma.rn.f64 	%fd5855, %fd924, %fd937, %fd921;
	sub.f64 	%fd5856, %fd939, %fd5855;
	add.f64 	%fd5857, %fd5856, 0dBFF0000000000000;
	setp.gt.f64 	%p958, %fd5857, 0d0000000000000000;
	@%p958 bra 	$L__BB0_720;
	fma.rn.f64 	%fd5858, %fd924, %fd937, %fd921;
	add.f64 	%fd5859, %fd939, %fd5858;
	add.f64 	%fd5860, %fd5859, 0dBFF0000000000000;
	setp.gt.f64 	%p959, %fd5860, 0d0000000000000000;
	@%p959 bra 	$L__BB0_720;
	mov.f64 	%fd8828, 0d0000000000000000;
	mov.f64 	%fd8827, 0d3FF0000000000000;
	mov.f64 	%fd8829, %fd8828;
	mov.f64 	%fd8830, %fd937;
$L__BB0_720:
	mul.f64 	%fd5863, %fd919, 0d0000000000000000;
	sub.f64 	%fd5864, %fd5863, %fd920;
	fma.rn.f64 	%fd5865, %fd921, 0d0000000000000000, %fd5864;
	mov.f64 	%fd5866, 0d3FF0000000000000;
	sub.f64 	%fd5867, %fd5866, %fd5865;
	mul.f64 	%fd5868, %fd922, 0d0000000000000000;
	sub.f64 	%fd5869, %fd5868, %fd923;
	fma.rn.f64 	%fd5870, %fd924, 0d0000000000000000, %fd5869;
	div.rn.f64 	%fd944, %fd5867, %fd5870;
	setp.lt.f64 	%p960, %fd944, 0d0000000000000000;
	setp.gt.f64 	%p961, %fd944, %fd8830;
	or.pred  	%p962, %p960, %p961;
	@%p962 bra 	$L__BB0_727;
	fma.rn.f64 	%fd5871, %fd922, %fd944, %fd919;
	fma.rn.f64 	%fd5872, %fd923, %fd944, %fd920;
	fma.rn.f64 	%fd5873, %fd924, %fd944, %fd921;
	mul.f64 	%fd5874, %fd5872, 0d0000000000000000;
	sub.f64 	%fd5875, %fd5874, %fd5871;
	fma.rn.f64 	%fd5876, %fd5873, 0d0000000000000000, %fd5875;
	add.f64 	%fd5877, %fd5876, 0dBFF0000000000000;
	setp.gt.f64 	%p963, %fd5877, 0d0000000000000000;
	@%p963 bra 	$L__BB0_727;
	fma.rn.f64 	%fd5878, %fd923, %fd944, %fd920;
	fma.rn.f64 	%fd945, %fd922, %fd944, %fd919;
	fma.rn.f64 	%fd5879, %fd5878, 0d0000000000000000, %fd945;
	fma.rn.f64 	%fd5880, %fd924, %fd944, %fd921;
	fma.rn.f64 	%fd5881, %fd5880, 0d0000000000000000, %fd5879;
	add.f64 	%fd5882, %fd5881, 0dBFF0000000000000;
	setp.gt.f64 	%p964, %fd5882, 0d0000000000000000;
	@%p964 bra 	$L__BB0_727;
	fma.rn.f64 	%fd5883, %fd923, %fd944, %fd920;
	fma.rn.f64 	%fd5884, %fd945, 0d0000000000000000, %fd5883;
	fma.rn.f64 	%fd5885, %fd924, %fd944, %fd921;
	fma.rn.f64 	%fd5886, %fd5885, 0d0000000000000000, %fd5884;
	add.f64 	%fd5887, %fd5886, 0dBFF0000000000000;
	setp.gt.f64 	%p965, %fd5887, 0d0000000000000000;
	@%p965 bra 	$L__BB0_727;
	fma.rn.f64 	%fd5888, %fd922, %fd944, %fd919;
	fma.rn.f64 	%fd5889, %fd923, %fd944, %fd920;
	mul.f64 	%fd5890, %fd5889, 0d0000000000000000;
	fma.rn.f64 	%fd946, %fd5888, 0d0000000000000000, %fd5890;
	fma.rn.f64 	%fd5891, %fd924, %fd944, %fd921;
	sub.f64 	%fd5892, %fd946, %fd5891;
	add.f64 	%fd5893, %fd5892, 0dBFF0000000000000;
	setp.gt.f64 	%p966, %fd5893, 0d0000000000000000;
	@%p966 bra 	$L__BB0_727;
	fma.rn.f64 	%fd5894, %fd924, %fd944, %fd921;
	add.f64 	%fd5895, %fd946, %fd5894;
	add.f64 	%fd5896, %fd5895, 0dBFF0000000000000;
	setp.gt.f64 	%p967, %fd5896, 0d0000000000000000;
	@%p967 bra 	$L__BB0_727;
	mov.f64 	%fd8828, 0dBFF0000000000000;
	mov.f64 	%fd8827, 0d0000000000000000;
	mov.f64 	%fd8829, %fd8827;
	mov.f64 	%fd8830, %fd944;
$L__BB0_727:
	fma.rn.f64 	%fd5899, %fd919, 0d0000000000000000, %fd920;
	fma.rn.f64 	%fd5900, %fd921, 0d0000000000000000, %fd5899;
	mov.f64 	%fd5901, 0d3FF0000000000000;
	sub.f64 	%fd5902, %fd5901, %fd5900;
	fma.rn.f64 	%fd5903, %fd922, 0d0000000000000000, %fd923;
	fma.rn.f64 	%fd5904, %fd924, 0d0000000000000000, %fd5903;
	div.rn.f64 	%fd951, %fd5902, %fd5904;
	setp.lt.f64 	%p968, %fd951, 0d0000000000000000;
	setp.gt.f64 	%p969, %fd951, %fd8830;
	or.pred  	%p970, %p968, %p969;
	@%p970 bra 	$L__BB0_734;
	fma.rn.f64 	%fd5905, %fd922, %fd951, %fd919;
	fma.rn.f64 	%fd5906, %fd923, %fd951, %fd920;
	fma.rn.f64 	%fd5907, %fd924, %fd951, %fd921;
	mul.f64 	%fd5908, %fd5906, 0d0000000000000000;
	sub.f64 	%fd5909, %fd5908, %fd5905;
	fma.rn.f64 	%fd5910, %fd5907, 0d0000000000000000, %fd5909;
	add.f64 	%fd5911, %fd5910, 0dBFF0000000000000;
	setp.gt.f64 	%p971, %fd5911, 0d0000000000000000;
	@%p971 bra 	$L__BB0_734;
	fma.rn.f64 	%fd5912, %fd923, %fd951, %fd920;
	fma.rn.f64 	%fd952, %fd922, %fd951, %fd919;
	fma.rn.f64 	%fd5913, %fd5912, 0d0000000000000000, %fd952;
	fma.rn.f64 	%fd5914, %fd924, %fd951, %fd921;
	fma.rn.f64 	%fd5915, %fd5914, 0d0000000000000000, %fd5913;
	add.f64 	%fd5916, %fd5915, 0dBFF0000000000000;
	setp.gt.f64 	%p972, %fd5916, 0d0000000000000000;
	@%p972 bra 	$L__BB0_734;
	mul.f64 	%fd5917, %fd952, 0d0000000000000000;
	fma.rn.f64 	%fd5918, %fd923, %fd951, %fd920;
	sub.f64 	%fd5919, %fd5917, %fd5918;
	fma.rn.f64 	%fd5920, %fd924, %fd951, %fd921;
	fma.rn.f64 	%fd5921, %fd5920, 0d0000000000000000, %fd5919;
	add.f64 	%fd5922, %fd5921, 0dBFF0000000000000;
	setp.gt.f64 	%p973, %fd5922, 0d0000000000000000;
	@%p973 bra 	$L__BB0_734;
	fma.rn.f64 	%fd5923, %fd922, %fd951, %fd919;
	fma.rn.f64 	%fd5924, %fd923, %fd951, %fd920;
	mul.f64 	%fd5925, %fd5924, 0d0000000000000000;
	fma.rn.f64 	%fd953, %fd5923, 0d0000000000000000, %fd5925;
	fma.rn.f64 	%fd5926, %fd924, %fd951, %fd921;
	sub.f64 	%fd5927, %fd953, %fd5926;
	add.f64 	%fd5928, %fd5927, 0dBFF0000000000000;
	setp.gt.f64 	%p974, %fd5928, 0d0000000000000000;
	@%p974 bra 	$L__BB0_734;
	fma.rn.f64 	%fd5929, %fd924, %fd951, %fd921;
	add.f64 	%fd5930, %fd953, %fd5929;
	add.f64 	%fd5931, %fd5930, 0dBFF0000000000000;
	setp.gt.f64 	%p975, %fd5931, 0d0000000000000000;
	@%p975 bra 	$L__BB0_734;
	mov.f64 	%fd8828, 0d3FF0000000000000;
	mov.f64 	%fd8827, 0d0000000000000000;
	mov.f64 	%fd8829, %fd8827;
	mov.f64 	%fd8830, %fd951;
$L__BB0_734:
	mul.f64 	%fd5934, %fd920, 0d0000000000000000;
	fma.rn.f64 	%fd5935, %fd919, 0d0000000000000000, %fd5934;
	sub.f64 	%fd5936, %fd921, %fd5935;
	add.f64 	%fd5937, %fd5936, 0d3FF0000000000000;
	mul.f64 	%fd5938, %fd923, 0d0000000000000000;
	fma.rn.f64 	%fd5939, %fd922, 0d0000000000000000, %fd5938;
	sub.f64 	%fd5940, %fd5939, %fd924;
	div.rn.f64 	%fd958, %fd5937, %fd5940;
	setp.lt.f64 	%p976, %fd958, 0d0000000000000000;
	setp.gt.f64 	%p977, %fd958, %fd8830;
	or.pred  	%p978, %p976, %p977;
	@%p978 bra 	$L__BB0_741;
	fma.rn.f64 	%fd5941, %fd922, %fd958, %fd919;
	fma.rn.f64 	%fd5942, %fd923, %fd958, %fd920;
	fma.rn.f64 	%fd5943, %fd924, %fd958, %fd921;
	mul.f64 	%fd5944, %fd5942, 0d0000000000000000;
	sub.f64 	%fd5945, %fd5944, %fd5941;
	fma.rn.f64 	%fd5946, %fd5943, 0d0000000000000000, %fd5945;
	add.f64 	%fd5947, %fd5946, 0dBFF0000000000000;
	setp.gt.f64 	%p979, %fd5947, 0d0000000000000000;
	@%p979 bra 	$L__BB0_741;
	fma.rn.f64 	%fd5948, %fd923, %fd958, %fd920;
	fma.rn.f64 	%fd5949, %fd922, %fd958, %fd919;
	fma.rn.f64 	%fd5950, %fd5948, 0d0000000000000000, %fd5949;
	fma.rn.f64 	%fd5951, %fd924, %fd958, %fd921;
	fma.rn.f64 	%fd5952, %fd5951, 0d0000000000000000, %fd5950;
	add.f64 	%fd5953, %fd5952, 0dBFF0000000000000;
	setp.gt.f64 	%p980, %fd5953, 0d0000000000000000;
	@%p980 bra 	$L__BB0_741;
	fma.rn.f64 	%fd5954, %fd922, %fd958, %fd919;
	mul.f64 	%fd959, %fd5954, 0d0000000000000000;
	fma.rn.f64 	%fd5955, %fd923, %fd958, %fd920;
	sub.f64 	%fd5956, %fd959, %fd5955;
	fma.rn.f64 	%fd5957, %fd924, %fd958, %fd921;
	fma.rn.f64 	%fd5958, %fd5957, 0d0000000000000000, %fd5956;
	add.f64 	%fd5959, %fd5958, 0dBFF0000000000000;
	setp.gt.f64 	%p981, %fd5959, 0d0000000000000000;
	@%p981 bra 	$L__BB0_741;
	fma.rn.f64 	%fd5960, %fd923, %fd958, %fd920;
	add.f64 	%fd5961, %fd959, %fd5960;
	fma.rn.f64 	%fd5962, %fd924, %fd958, %fd921;
	fma.rn.f64 	%fd5963, %fd5962, 0d0000000000000000, %fd5961;
	add.f64 	%fd5964, %fd5963, 0dBFF0000000000000;
	setp.gt.f64 	%p982, %fd5964, 0d0000000000000000;
	@%p982 bra 	$L__BB0_741;
	fma.rn.f64 	%fd5965, %fd923, %fd958, %fd920;
	fma.rn.f64 	%fd5966, %fd5965, 0d0000000000000000, %fd959;
	fma.rn.f64 	%fd5967, %fd924, %fd958, %fd921;
	add.f64 	%fd5968, %fd5966, %fd5967;
	add.f64 	%fd5969, %fd5968, 0dBFF0000000000000;
	setp.gt.f64 	%p983, %fd5969, 0d0000000000000000;
	@%p983 bra 	$L__BB0_741;
	mov.f64 	%fd8829, 0dBFF0000000000000;
	mov.f64 	%fd8827, 0d0000000000000000;
	mov.f64 	%fd8828, %fd8827;
	mov.f64 	%fd8830, %fd958;
$L__BB0_741:
	mul.f64 	%fd5972, %fd920, 0d0000000000000000;
	fma.rn.f64 	%fd5973, %fd919, 0d0000000000000000, %fd5972;
	add.f64 	%fd5974, %fd5973, %fd921;
	mov.f64 	%fd5975, 0d3FF0000000000000;
	sub.f64 	%fd5976, %fd5975, %fd5974;
	mul.f64 	%fd5977, %fd923, 0d0000000000000000;
	fma.rn.f64 	%fd5978, %fd922, 0d0000000000000000, %fd5977;
	add.f64 	%fd5979, %fd5978, %fd924;
	div.rn.f64 	%fd964, %fd5976, %fd5979;
	setp.lt.f64 	%p984, %fd964, 0d0000000000000000;
	setp.gt.f64 	%p985, %fd964, %fd8830;
	or.pred  	%p986, %p984, %p985;
	mov.f64 	%fd8846, %fd8827;
	mov.f64 	%fd8847, %fd8828;
	mov.f64 	%fd8848, %fd8829;
	@%p986 bra 	$L__BB0_748;
	fma.rn.f64 	%fd965, %fd922, %fd964, %fd919;
	fma.rn.f64 	%fd966, %fd923, %fd964, %fd920;
	fma.rn.f64 	%fd967, %fd924, %fd964, %fd921;
	mul.f64 	%fd968, %fd966, 0d0000000000000000;
	sub.f64 	%fd5980, %fd968, %fd965;
	mul.f64 	%fd969, %fd967, 0d0000000000000000;
	add.f64 	%fd5981, %fd5980, %fd969;
	add.f64 	%fd5982, %fd5981, 0dBFF0000000000000;
	setp.gt.f64 	%p987, %fd5982, 0d0000000000000000;
	mov.f64 	%fd8846, %fd8827;
	mov.f64 	%fd8847, %fd8828;
	mov.f64 	%fd8848, %fd8829;
	@%p987 bra 	$L__BB0_748;
	add.f64 	%fd5983, %fd965, %fd968;
	add.f64 	%fd5984, %fd5983, %fd969;
	add.f64 	%fd5985, %fd5984, 0dBFF0000000000000;
	setp.gt.f64 	%p988, %fd5985, 0d0000000000000000;
	mov.f64 	%fd8846, %fd8827;
	mov.f64 	%fd8847, %fd8828;
	mov.f64 	%fd8848, %fd8829;
	@%p988 bra 	$L__BB0_748;
	mul.f64 	%fd970, %fd965, 0d0000000000000000;
	sub.f64 	%fd5986, %fd970, %fd966;
	add.f64 	%fd5987, %fd5986, %fd969;
	add.f64 	%fd5988, %fd5987, 0dBFF0000000000000;
	setp.gt.f64 	%p989, %fd5988, 0d0000000000000000;
	mov.f64 	%fd8846, %fd8827;
	mov.f64 	%fd8847, %fd8828;
	mov.f64 	%fd8848, %fd8829;
	@%p989 bra 	$L__BB0_748;
	add.f64 	%fd5989, %fd970, %fd966;
	add.f64 	%fd5990, %fd5989, %fd969;
	add.f64 	%fd5991, %fd5990, 0dBFF0000000000000;
	setp.gt.f64 	%p990, %fd5991, 0d0000000000000000;
	mov.f64 	%fd8846, %fd8827;
	mov.f64 	%fd8847, %fd8828;
	mov.f64 	%fd8848, %fd8829;
	@%p990 bra 	$L__BB0_748;
	add.f64 	%fd5992, %fd970, %fd968;
	sub.f64 	%fd5993, %fd5992, %fd967;
	add.f64 	%fd5994, %fd5993, 0dBFF0000000000000;
	setp.gt.f64 	%p991, %fd5994, 0d0000000000000000;
	mov.f64 	%fd8846, %fd8827;
	mov.f64 	%fd8847, %fd8828;
	mov.f64 	%fd8848, %fd8829;
	@%p991 bra 	$L__BB0_748;
	mov.f64 	%fd8829, 0d3FF0000000000000;
	mov.f64 	%fd8828, 0d0000000000000000;
	mov.f64 	%fd8827, %fd8470;
	mov.f64 	%fd8846, %fd8828;
	mov.f64 	%fd8847, %fd8828;
	mov.f64 	%fd8848, %fd8829;
$L__BB0_748:
	ld.global.f64 	%fd5999, [%rd179];
	ld.global.f64 	%fd6000, [%rd179+32];
	mul.f64 	%fd6001, %fd8828, %fd6000;
	fma.rn.f64 	%fd6002, %fd8827, %fd5999, %fd6001;
	ld.global.f64 	%fd6003, [%rd179+64];
	fma.rn.f64 	%fd6004, %fd8829, %fd6003, %fd6002;
	ld.global.f64 	%fd6005, [%rd179+8];
	ld.global.f64 	%fd6006, [%rd179+40];
	mul.f64 	%fd6007, %fd8828, %fd6006;
	fma.rn.f64 	%fd6008, %fd8827, %fd6005, %fd6007;
	ld.global.f64 	%fd6009, [%rd179+72];
	fma.rn.f64 	%fd6010, %fd8829, %fd6009, %fd6008;
	ld.global.f64 	%fd6011, [%rd179+16];
	ld.global.f64 	%fd6012, [%rd179+48];
	mul.f64 	%fd6013, %fd8828, %fd6012;
	fma.rn.f64 	%fd6014, %fd8827, %fd6011, %fd6013;
	ld.global.f64 	%fd6015, [%rd179+80];
	fma.rn.f64 	%fd6016, %fd8829, %fd6015, %fd6014;
	abs.f64 	%fd6017, %fd6004;
	abs.f64 	%fd6018, %fd6010;
	abs.f64 	%fd6019, %fd6016;
	add.f64 	%fd6020, %fd6017, %fd6018;
	add.f64 	%fd6021, %fd6020, %fd6019;
	min.f64 	%fd6022, %fd6017, %fd6018;
	max.f64 	%fd6023, %fd6017, %fd6018;
	min.f64 	%fd6024, %fd6023, %fd6019;
	max.f64 	%fd6025, %fd6023, %fd6019;
	{
	.reg .b32 %temp; 
	mov.b64 	{%temp, %r267}, %fd6025;
	}
	and.b32  	%r268, %r267, -4194304;
	xor.b32  	%r269, %r268, 2144337920;
	mov.b32 	%r270, 0;
	mov.b64 	%fd6026, {%r270, %r269};
	mul.f64 	%fd6027, %fd6024, %fd6026;
	mul.f64 	%fd6028, %fd6022, %fd6026;
	mul.f64 	%fd6029, %fd6025, %fd6026;
	mul.f64 	%fd6030, %fd6027, %fd6027;
	fma.rn.f64 	%fd6031, %fd6028, %fd6028, %fd6030;
	fma.rn.f64 	%fd6032, %fd6029, %fd6029, %fd6031;
	rsqrt.approx.ftz.f64 	%fd6033, %fd6032;
	mul.rn.f64 	%fd6034, %fd6033, %fd6033;
	neg.f64 	%fd6035, %fd6034;
	fma.rn.f64 	%fd6036, %fd6032, %fd6035, 0d3FF0000000000000;
	fma.rn.f64 	%fd6037, %fd6036, 0d3FD8000000000000, 0d3FE0000000000000;
	mul.rn.f64 	%fd6038, %fd6036, %fd6033;
	fma.rn.f64 	%fd6039, %fd6037, %fd6038, %fd6033;
	mul.f64 	%fd6040, %fd6026, %fd6039;
	setp.gt.f64 	%p992, %fd6021, 0d0000000000000000;
	add.f64 	%fd6041, %fd6021, 0d7FF0000000000000;
	selp.f64 	%fd6042, %fd6040, %fd6041, %p992;
	setp.eq.f64 	%p993, %fd6025, 0d7FF0000000000000;
	selp.f64 	%fd6043, 0d0000000000000000, %fd6042, %p993;
	mul.f64 	%fd977, %fd6004, %fd6043;
	mul.f64 	%fd978, %fd6010, %fd6043;
	mul.f64 	%fd979, %fd6016, %fd6043;
	ld.global.u32 	%r266, [%rd179+264];
	mov.f64 	%fd8855, 0d0000000000000000;
	mov.f64 	%fd8852, 0d3FF0000000000000;
	setp.eq.s32 	%p994, %r266, 2;
	mov.f64 	%fd8849, 0d3FF0000000000000;
	mov.f64 	%fd8850, 0d3FF0000000000000;
	mov.f64 	%fd8851, 0d3FF0000000000000;
	mov.f64 	%fd8856, 0d0000000000000000;
	mov.f64 	%fd8857, 0d3FF0000000000000;
	@%p994 bra 	$L__BB0_752;
	setp.ne.s32 	%p995, %r266, 1;
	mov.f64 	%fd8853, %fd8852;
	mov.f64 	%fd8854, %fd8852;
	@%p995 bra 	$L__BB0_753;
	ld.global.u32 	%r36, [%rd179+268];
	setp.eq.s32 	%p999, %r36, 0;
	mov.f64 	%fd8855, 0d0000000000000000;
	mov.f64 	%fd8852, 0d3FF0000000000000;
	mov.f64 	%fd8853, %fd8852;
	mov.f64 	%fd8854, %fd8852;
	@%p999 bra 	$L__BB0_753;
	ld.param.u64 	%rd157, [_Z18cudaRaytraceKernelPK5Scene8Matrix4DPviii_param_0];
	cvt.s64.s32 	%rd95, %r36;
	cvta.to.global.u64 	%rd96, %rd157;
	add.s64 	%rd97, %rd96, %rd95;
	ld.global.v2.f64 	{%fd8852, %fd8853}, [%rd97+32];
	ld.global.f64 	%fd8854, [%rd97+48];
	ld.global.v2.f64 	{%fd8849, %fd8850}, [%rd97+64];
	ld.global.f64 	%fd8851, [%rd97+80];
	ld.global.f64 	%fd8855, [%rd97+120];
	ld.global.f64 	%fd8856, [%rd97+152];
	ld.global.f64 	%fd8857, [%rd97+160];
	bra.uni 	$L__BB0_753;
$L__BB0_752:
	cvt.rmi.f64.f64 	%fd6046, %fd913;
	sub.f64 	%fd6047, %fd913, %fd6046;
	setp.geu.f64 	%p996, %fd6047, 0d3FE0000000000000;
	cvt.rmi.f64.f64 	%fd6048, %fd915;
	sub.f64 	%fd6049, %fd915, %fd6048;
	setp.geu.f64 	%p997, %fd6049, 0d3FE0000000000000;
	xor.pred  	%p998, %p996, %p997;
	selp.u32 	%r271, 1, 0, %p998;
	cvt.rn.f64.u32 	%fd8852, %r271;
	mov.f64 	%fd8855, 0d3FF0000000000000;
	mov.f64 	%fd8853, %fd8852;
	mov.f64 	%fd8854, %fd8852;
$L__BB0_753:
	abs.f64 	%fd6052, %fd233;
	abs.f64 	%fd6053, %fd234;
	abs.f64 	%fd6054, %fd235;
	add.f64 	%fd6055, %fd6052, %fd6053;
	add.f64 	%fd6056, %fd6054, %fd6055;
	min.f64 	%fd6057, %fd6052, %fd6053;
	max.f64 	%fd6058, %fd6052, %fd6053;
	min.f64 	%fd6059, %fd6058, %fd6054;
	max.f64 	%fd6060, %fd6058, %fd6054;
	{
	.reg .b32 %temp; 
	mov.b64 	{%temp, %r272}, %fd6060;
	}
	and.b32  	%r273, %r272, -4194304;
	xor.b32  	%r274, %r273, 2144337920;
	mov.b32 	%r275, 0;
	mov.b64 	%fd6061, {%r275, %r274};
	mul.f64 	%fd6062, %fd6059, %fd6061;
	mul.f64 	%fd6063, %fd6057, %fd6061;
	mul.f64 	%fd6064, %fd6060, %fd6061;
	mul.f64 	%fd6065, %fd6062, %fd6062;
	fma.rn.f64 	%fd6066, %fd6063, %fd6063, %fd6065;
	fma.rn.f64 	%fd6067, %fd6064, %fd6064, %fd6066;
	rsqrt.approx.ftz.f64 	%fd6068, %fd6067;
	mul.rn.f64 	%fd6069, %fd6068, %fd6068;
	neg.f64 	%fd6070, %fd6069;
	fma.rn.f64 	%fd6071, %fd6067, %fd6070, 0d3FF0000000000000;
	fma.rn.f64 	%fd6072, %fd6071, 0d3FD8000000000000, 0d3FE0000000000000;
	mul.rn.f64 	%fd6073, %fd6071, %fd6068;
	fma.rn.f64 	%fd6074, %fd6072, %fd6073, %fd6068;
	mul.f64 	%fd6075, %fd6061, %fd6074;
	setp.gt.f64 	%p1000, %fd6056, 0d0000000000000000;
	add.f64 	%fd6076, %fd6056, 0d7FF0000000000000;
	selp.f64 	%fd6077, %fd6075, %fd6076, %p1000;
	setp.eq.f64 	%p1001, %fd6060, 0d7FF0000000000000;
	selp.f64 	%fd6078, 0d0000000000000000, %fd6077, %p1001;
	mul.f64 	%fd999, %fd233, %fd6078;
	mul.f64 	%fd1000, %fd234, %fd6078;
	mul.f64 	%fd1001, %fd235, %fd6078;
	mul.f64 	%fd1002, %fd977, %fd999;
	fma.rn.f64 	%fd6079, %fd978, %fd1000, %fd1002;
	mul.f64 	%fd1003, %fd979, %fd1001;
	add.f64 	%fd6080, %fd1003, %fd6079;
	add.f64 	%fd6081, %fd6080, %fd6080;
	mul.f64 	%fd6082, %fd977, %fd6081;
	mul.f64 	%fd6083, %fd978, %fd6081;
	mul.f64 	%fd6084, %fd979, %fd6081;
	sub.f64 	%fd1004, %fd999, %fd6082;
	sub.f64 	%fd1005, %fd1000, %fd6083;
	sub.f64 	%fd1006, %fd1001, %fd6084;
	setp.lt.f64 	%p1002, %fd6080, 0dBFF0000000000000;
	setp.gt.f64 	%p1003, %fd6080, 0d3FF0000000000000;
	selp.f64 	%fd6085, 0d3FF0000000000000, %fd6080, %p1003;
	selp.f64 	%fd6086, 0dBFF0000000000000, %fd6085, %p1002;
	setp.geu.f64 	%p1004, %fd6086, 0d0000000000000000;
	@%p1004 bra 	$L__BB0_755;
	fma.rn.f64 	%fd6092, %fd978, %fd1000, %fd1002;
	add.f64 	%fd6093, %fd1003, %fd6092;
	setp.lt.f64 	%p1007, %fd6093, 0dBFF0000000000000;
	setp.gt.f64 	%p1008, %fd6093, 0d3FF0000000000000;
	selp.f64 	%fd6094, 0d3FF0000000000000, %fd6093, %p1008;
	selp.f64 	%fd6095, 0dBFF0000000000000, %fd6094, %p1007;
	neg.f64 	%fd8861, %fd6095;
	mov.f64 	%fd8862, 0d3FF0000000000000;
	mov.f64 	%fd8858, %fd977;
	mov.f64 	%fd8859, %fd978;
	mov.f64 	%fd8860, %fd979;
	mov.f64 	%fd8863, %fd8857;
	bra.uni 	$L__BB0_756;
$L__BB0_755:
	fma.rn.f64 	%fd6088, %fd978, %fd1000, %fd1002;
	add.f64 	%fd6089, %fd1003, %fd6088;
	setp.lt.f64 	%p1005, %fd6089, 0dBFF0000000000000;
	setp.gt.f64 	%p1006, %fd6089, 0d3FF0000000000000;
	selp.f64 	%fd6090, 0d3FF0000000000000, %fd6089, %p1006;
	selp.f64 	%fd8861, 0dBFF0000000000000, %fd6090, %p1005;
	neg.f64 	%fd8858, %fd977;
	neg.f64 	%fd8859, %fd978;
	neg.f64 	%fd8860, %fd979;
	mov.f64 	%fd8863, 0d3FF0000000000000;
	mov.f64 	%fd8862, %fd8857;
$L__BB0_756:
	div.rn.f64 	%fd1018, %fd8862, %fd8863;
	mul.f64 	%fd6099, %fd1018, %fd1018;
	mul.f64 	%fd6100, %fd8861, %fd8861;
	mov.f64 	%fd6101, 0d3FF0000000000000;
	sub.f64 	%fd6102, %fd6101, %fd6100;
	mul.f64 	%fd6103, %fd6102, %fd6099;
	sub.f64 	%fd6104, %fd6101, %fd6103;
	setp.lt.f64 	%p1009, %fd6104, 0d0000000000000000;
	mov.f64 	%fd8864, 0d0000000000000000;
	mov.f64 	%fd8865, %fd8864;
	mov.f64 	%fd8866, %fd8864;
	@%p1009 bra 	$L__BB0_758;
	mul.f64 	%fd6105, %fd8861, %fd1018;
	mul.f64 	%fd6106, %fd8861, %fd8861;
	mov.f64 	%fd6107, 0d3FF0000000000000;
	sub.f64 	%fd6108, %fd6107, %fd6106;
	mul.f64 	%fd6109, %fd1018, %fd1018;
	mul.f64 	%fd6110, %fd6108, %fd6109;
	sub.f64 	%fd6111, %fd6107, %fd6110;
	sqrt.rn.f64 	%fd6112, %fd6111;
	sub.f64 	%fd6113, %fd6105, %fd6112;
	mul.f64 	%fd6114, %fd8858, %fd6113;
	mul.f64 	%fd6115, %fd8859, %fd6113;
	mul.f64 	%fd6116, %fd8860, %fd6113;
	fma.rn.f64 	%fd8864, %fd999, %fd1018, %fd6114;
	fma.rn.f64 	%fd8865, %fd1000, %fd1018, %fd6115;
	fma.rn.f64 	%fd8866, %fd1001, %fd1018, %fd6116;
$L__BB0_758:
	mul.f64 	%fd6117, %fd917, %fd978;
	fma.rn.f64 	%fd6118, %fd916, %fd977, %fd6117;
	fma.rn.f64 	%fd1028, %fd918, %fd979, %fd6118;
	mul.f64 	%fd6119, %fd917, %fd1005;
	fma.rn.f64 	%fd6120, %fd916, %fd1004, %fd6119;
	fma.rn.f64 	%fd1029, %fd918, %fd1006, %fd6120;
	fma.rn.f64 	%fd1030, %fd977, 0d3F1A36E2EB1C432D, %fd913;
	fma.rn.f64 	%fd1031, %fd979, 0d3F1A36E2EB1C432D, %fd915;
	mov.pred 	%p1530, 0;
	@%p875 bra 	$L__BB0_808;
	mov.b32 	%r440, 0;
$L__BB0_760:
	ld.param.u64 	%rd158, [_Z18cudaRaytraceKernelPK5Scene8Matrix4DPviii_param_0];
	cvta.to.global.u64 	%rd98, %rd158;
	mul.wide.u32 	%rd99, %r440, 272;
	add.s64 	%rd100, %rd98, %rd99;
	ld.global.f64 	%fd6122, [%rd100+136];
	ld.global.f64 	%fd6123, [%rd100+168];
	fma.rn.f64 	%fd6124, %fd978, 0d3F1A36E2EB1C432D, %fd914;
	mul.f64 	%fd6125, %fd6124, %fd6123;
	fma.rn.f64 	%fd6126, %fd1030, %fd6122, %fd6125;
	ld.global.f64 	%fd6127, [%rd100+200];
	fma.rn.f64 	%fd6128, %fd1031, %fd6127, %fd6126;
	ld.global.f64 	%fd6129, [%rd100+232];
	add.f64 	%fd1032, %fd6129, %fd6128;
	ld.global.f64 	%fd6130, [%rd100+144];
	ld.global.f64 	%fd6131, [%rd100+176];
	mul.f64 	%fd6132, %fd6124, %fd6131;
	fma.rn.f64 	%fd6133, %fd1030, %fd6130, %fd6132;
	ld.global.f64 	%fd6134, [%rd100+208];
	fma.rn.f64 	%fd6135, %fd1031, %fd6134, %fd6133;
	ld.global.f64 	%fd6136, [%rd100+240];
	add.f64 	%fd1033, %fd6136, %fd6135;
	ld.global.f64 	%fd6137, [%rd100+152];
	ld.global.f64 	%fd6138, [%rd100+184];
	mul.f64 	%fd6139, %fd6124, %fd6138;
	fma.rn.f64 	%fd6140, %fd1030, %fd6137, %fd6139;
	ld.global.f64 	%fd6141, [%rd100+216];
	fma.rn.f64 	%fd6142, %fd1031, %fd6141, %fd6140;
	ld.global.f64 	%fd6143, [%rd100+248];
	add.f64 	%fd1034, %fd6143, %fd6142;
	mul.f64 	%fd6144, %fd917, %fd6123;
	fma.rn.f64 	%fd6145, %fd916, %fd6122, %fd6144;
	fma.rn.f64 	%fd1035, %fd918, %fd6127, %fd6145;
	mul.f64 	%fd6146, %fd917, %fd6131;
	fma.rn.f64 	%fd6147, %fd916, %fd6130, %fd6146;
	fma.rn.f64 	%fd1036, %fd918, %fd6134, %fd6147;
	mul.f64 	%fd6148, %fd917, %fd6138;
	fma.rn.f64 	%fd6149, %fd916, %fd6137, %fd6148;
	fma.rn.f64 	%fd1037, %fd918, %fd6141, %fd6149;
	ld.global.u32 	%r277, [%rd100+264];
	mov.f64 	%fd8868, 0d7FEFFFFFFFFFFFFF;
	setp.eq.s32 	%p1012, %r277, 3;
	mov.f64 	%fd8476, 0d7FEFFFFFFFFFFFFF;
	@%p1012 bra 	$L__BB0_765;
	setp.eq.s32 	%p1013, %r277, 2;
	@%p1013 bra 	$L__BB0_764;
	setp.ne.s32 	%p1014, %r277, 1;
	@%p1014 bra 	$L__BB0_807;
	fma.rn.f64 	%fd6387, %fd1032, 0d0000000000000000, %fd1033;
	fma.rn.f64 	%fd6388, %fd1034, 0d0000000000000000, %fd6387;
	mov.f64 	%fd6389, 0d0000000000000000;
	sub.f64 	%fd6390, %fd6389, %fd6388;
	fma.rn.f64 	%fd6391, %fd1035, 0d0000000000000000, %fd1036;
	fma.rn.f64 	%fd6392, %fd1037, 0d0000000000000000, %fd6391;
	div.rn.f64 	%fd8868, %fd6390, %fd6392;
	bra.uni 	$L__BB0_807;
$L__BB0_764:
	mul.f64 	%fd6361, %fd1036, %fd1036;
	fma.rn.f64 	%fd6362, %fd1035, %fd1035, %fd6361;
	fma.rn.f64 	%fd6363, %fd1037, %fd1037, %fd6362;
	mul.f64 	%fd6364, %fd1033, %fd1036;
	fma.rn.f64 	%fd6365, %fd1032, %fd1035, %fd6364;
	fma.rn.f64 	%fd6366, %fd1034, %fd1037, %fd6365;
	add.f64 	%fd6367, %fd6366, %fd6366;
	mul.f64 	%fd6368, %fd1033, %fd1033;
	fma.rn.f64 	%fd6369, %fd1032, %fd1032, %fd6368;
	fma.rn.f64 	%fd6370, %fd1034, %fd1034, %fd6369;
	add.f64 	%fd6371, %fd6370, 0dBFF0000000000000;
	mul.f64 	%fd6372, %fd6363, 0dC010000000000000;
	mul.f64 	%fd6373, %fd6371, %fd6372;
	fma.rn.f64 	%fd6374, %fd6367, %fd6367, %fd6373;
	sqrt.rn.f64 	%fd6375, %fd6374;
	add.f64 	%fd6376, %fd6363, %fd6363;
	neg.f64 	%fd6377, %fd6367;
	sub.f64 	%fd6378, %fd6377, %fd6375;
	div.rn.f64 	%fd6379, %fd6378, %fd6376;
	sub.f64 	%fd6380, %fd6375, %fd6367;
	div.rn.f64 	%fd6381, %fd6380, %fd6376;
	setp.ge.f64 	%p1063, %fd6379, 0d0000000000000000;
	setp.lt.f64 	%p1064, %fd6379, 0d7FEFFFFFFFFFFFFF;
	selp.f64 	%fd6383, %fd6379, 0d7FEFFFFFFFFFFFFF, %p1064;
	selp.f64 	%fd6384, %fd6383, 0d7FEFFFFFFFFFFFFF, %p1063;
	setp.ge.f64 	%p1065, %fd6381, 0d0000000000000000;
	setp.lt.f64 	%p1066, %fd6381, %fd6384;
	selp.f64 	%fd6386, %fd6381, %fd6384, %p1066;
	selp.f64 	%fd8868, %fd6386, %fd6384, %p1065;
	bra.uni 	$L__BB0_807;
$L__BB0_765:
	mul.f64 	%fd6151, %fd1033, 0d0000000000000000;
	sub.f64 	%fd6152, %fd6151, %fd1032;
	fma.rn.f64 	%fd6153, %fd1034, 0d0000000000000000, %fd6152;
	mov.f64 	%fd6154, 0d3FF0000000000000;
	sub.f64 	%fd6155, %fd6154, %fd6153;
	mul.f64 	%fd6156, %fd1036, 0d0000000000000000;
	sub.f64 	%fd6157, %fd6156, %fd1035;
	fma.rn.f64 	%fd6158, %fd1037, 0d0000000000000000, %fd6157;
	div.rn.f64 	%fd1040, %fd6155, %fd6158;
	setp.lt.f64 	%p1015, %fd1040, 0d0000000000000000;
	setp.gt.f64 	%p1016, %fd1040, 0d7FEFFFFFFFFFFFFF;
	or.pred  	%p1017, %p1015, %p1016;
	mov.f64 	%fd8868, %fd8476;
	@%p1017 bra 	$L__BB0_772;
	fma.rn.f64 	%fd6160, %fd1035, %fd1040, %fd1032;
	fma.rn.f64 	%fd6161, %fd1036, %fd1040, %fd1033;
	fma.rn.f64 	%fd6162, %fd1037, %fd1040, %fd1034;
	fma.rn.f64 	%fd6163, %fd6161, 0d0000000000000000, %fd6160;
	fma.rn.f64 	%fd6164, %fd6162, 0d0000000000000000, %fd6163;
	add.f64 	%fd6165, %fd6164, 0dBFF0000000000000;
	setp.gt.f64 	%p1018, %fd6165, 0d0000000000000000;
	mov.f64 	%fd8868, %fd8476;
	@%p1018 bra 	$L__BB0_772;
	fma.rn.f64 	%fd6167, %fd1035, %fd1040, %fd1032;
	mul.f64 	%fd6168, %fd6167, 0d0000000000000000;
	fma.rn.f64 	%fd6169, %fd1036, %fd1040, %fd1033;
	sub.f64 	%fd6170, %fd6168, %fd6169;
	fma.rn.f64 	%fd6171, %fd1037, %fd1040, %fd1034;
	fma.rn.f64 	%fd6172, %fd6171, 0d0000000000000000, %fd6170;
	add.f64 	%fd6173, %fd6172, 0dBFF0000000000000;
	setp.gt.f64 	%p1019, %fd6173, 0d0000000000000000;
	mov.f64 	%fd8868, %fd8476;
	@%p1019 bra 	$L__BB0_772;
	fma.rn.f64 	%fd6175, %fd1036, %fd1040, %fd1033;
	fma.rn.f64 	%fd6176, %fd1035, %fd1040, %fd1032;
	fma.rn.f64 	%fd6177, %fd6176, 0d0000000000000000, %fd6175;
	fma.rn.f64 	%fd6178, %fd1037, %fd1040, %fd1034;
	fma.rn.f64 	%fd6179, %fd6178, 0d0000000000000000, %fd6177;
	add.f64 	%fd6180, %fd6179, 0dBFF0000000000000;
	setp.gt.f64 	%p1020, %fd6180, 0d0000000000000000;
	mov.f64 	%fd8868, %fd8476;
	@%p1020 bra 	$L__BB0_772;
	fma.rn.f64 	%fd6182, %fd1036, %fd1040, %fd1033;
	mul.f64 	%fd6183, %fd6182, 0d0000000000000000;
	fma.rn.f64 	%fd6184, %fd1035, %fd1040, %fd1032;
	fma.rn.f64 	%fd1041, %fd6184, 0d0000000000000000, %fd6183;
	fma.rn.f64 	%fd6185, %fd1037, %fd1040, %fd1034;
	sub.f64 	%fd6186, %fd1041, %fd6185;
	add.f64 	%fd6187, %fd6186, 0dBFF0000000000000;
	setp.gt.f64 	%p1021, %fd6187, 0d0000000000000000;
	mov.f64 	%fd8868, %fd8476;
	@%p1021 bra 	$L__BB0_772;
	fma.rn.f64 	%fd6189, %fd1037, %fd1040, %fd1034;
	add.f64 	%fd6190, %fd1041, %fd6189;
	add.f64 	%fd6191, %fd6190, 0dBFF0000000000000;
	setp.gt.f64 	%p1022, %fd6191, 0d0000000000000000;
	mov.f64 	%fd8868, %fd8476;
	@%p1022 bra 	$L__BB0_772;
	mov.f64 	%fd8868, %fd1040;
$L__BB0_772:
	fma.rn.f64 	%fd6192, %fd1033, 0d0000000000000000, %fd1032;
	fma.rn.f64 	%fd6193, %fd1034, 0d0000000000000000, %fd6192;
	mov.f64 	%fd6194, 0d3FF0000000000000;
	sub.f64 	%fd6195, %fd6194, %fd6193;
	fma.rn.f64 	%fd6196, %fd1036, 0d0000000000000000, %fd1035;
	fma.rn.f64 	%fd6197, %fd1037, 0d0000000000000000, %fd6196;
	div.rn.f64 	%fd1043, %fd6195, %fd6197;
	setp.lt.f64 	%p1023, %fd1043, 0d0000000000000000;
	setp.gt.f64 	%p1024, %fd1043, %fd8868;
	or.pred  	%p1025, %p1023, %p1024;
	@%p1025 bra 	$L__BB0_779;
	fma.rn.f64 	%fd6198, %fd1035, %fd1043, %fd1032;
	fma.rn.f64 	%fd6199, %fd1036, %fd1043, %fd1033;
	fma.rn.f64 	%fd6200, %fd1037, %fd1043, %fd1034;
	mul.f64 	%fd6201, %fd6199, 0d0000000000000000;
	sub.f64 	%fd6202, %fd6201, %fd6198;
	fma.rn.f64 	%fd6203, %fd6200, 0d0000000000000000, %fd6202;
	add.f64 	%fd6204, %fd6203, 0dBFF0000000000000;
	setp.gt.f64 	%p1026, %fd6204, 0d0000000000000000;
	@%p1026 bra 	$L__BB0_779;
	fma.rn.f64 	%fd6205, %fd1035, %fd1043, %fd1032;
	mul.f64 	%fd6206, %fd6205, 0d0000000000000000;
	fma.rn.f64 	%fd6207, %fd1036, %fd1043, %fd1033;
	sub.f64 	%fd6208, %fd6206, %fd6207;
	fma.rn.f64 	%fd6209, %fd1037, %fd1043, %fd1034;
	fma.rn.f64 	%fd6210, %fd6209, 0d0000000000000000, %fd6208;
	add.f64 	%fd6211, %fd6210, 0dBFF0000000000000;
	setp.gt.f64 	%p1027, %fd6211, 0d0000000000000000;
	@%p1027 bra 	$L__BB0_779;
	fma.rn.f64 	%fd6212, %fd1036, %fd1043, %fd1033;
	fma.rn.f64 	%fd6213, %fd1035, %fd1043, %fd1032;
	fma.rn.f64 	%fd6214, %fd6213, 0d0000000000000000, %fd6212;
	fma.rn.f64 	%fd6215, %fd1037, %fd1043, %fd1034;
	fma.rn.f64 	%fd6216, %fd6215, 0d0000000000000000, %fd6214;
	add.f64 	%fd6217, %fd6216, 0dBFF0000000000000;
	setp.gt.f64 	%p1028, %fd6217, 0d0000000000000000;
	@%p1028 bra 	$L__BB0_779;
	fma.rn.f64 	%fd6218, %fd1036, %fd1043, %fd1033;
	mul.f64 	%fd6219, %fd6218, 0d0000000000000000;
	fma.rn.f64 	%fd6220, %fd1035, %fd1043, %fd1032;
	fma.rn.f64 	%fd1044, %fd6220, 0d0000000000000000, %fd6219;
	fma.rn.f64 	%fd6221, %fd1037, %fd1043, %fd1034;
	sub.f64 	%fd6222, %fd1044, %fd6221;
	add.f64 	%fd6223, %fd6222, 0dBFF0000000000000;
	setp.gt.f64 	%p1029, %fd6223, 0d0000000000000000;
	@%p1029 bra 	$L__BB0_779;
	fma.rn.f64 	%fd6224, %fd1037, %fd1043, %fd1034;
	add.f64 	%fd6225, %fd1044, %fd6224;
	add.f64 	%fd6226, %fd6225, 0dBFF0000000000000;
	setp.gt.f64 	%p1030, %fd6226, 0d0000000000000000;
	@%p1030 bra 	$L__BB0_779;
	mov.f64 	%fd8868, %fd1043;
$L__BB0_779:
	mul.f64 	%fd6227, %fd1032, 0d0000000000000000;
	sub.f64 	%fd6228, %fd6227, %fd1033;
	fma.rn.f64 	%fd6229, %fd1034, 0d0000000000000000, %fd6228;
	mov.f64 	%fd6230, 0d3FF0000000000000;
	sub.f64 	%fd6231, %fd6230, %fd6229;
	mul.f64 	%fd6232, %fd1035, 0d0000000000000000;
	sub.f64 	%fd6233, %fd6232, %fd1036;
	fma.rn.f64 	%fd6234, %fd1037, 0d0000000000000000, %fd6233;
	div.rn.f64 	%fd1046, %fd6231, %fd6234;
	setp.lt.f64 	%p1031, %fd1046, 0d0000000000000000;
	setp.gt.f64 	%p1032, %fd1046, %fd8868;
	or.pred  	%p1033, %p1031, %p1032;
	@%p1033 bra 	$L__BB0_786;
	fma.rn.f64 	%fd6235, %fd1035, %fd1046, %fd1032;
	fma.rn.f64 	%fd6236, %fd1036, %fd1046, %fd1033;
	fma.rn.f64 	%fd6237, %fd1037, %fd1046, %fd1034;
	mul.f64 	%fd6238, %fd6236, 0d0000000000000000;
	sub.f64 	%fd6239, %fd6238, %fd6235;
	fma.rn.f64 	%fd6240, %fd6237, 0d0000000000000000, %fd6239;
	add.f64 	%fd6241, %fd6240, 0dBFF0000000000000;
	setp.gt.f64 	%p1034, %fd6241, 0d0000000000000000;
	@%p1034 bra 	$L__BB0_786;
	fma.rn.f64 	%fd6242, %fd1036, %fd1046, %fd1033;
	fma.rn.f64 	%fd6243, %fd1035, %fd1046, %fd1032;
	fma.rn.f64 	%fd6244, %fd6242, 0d0000000000000000, %fd6243;
	fma.rn.f64 	%fd6245, %fd1037, %fd1046, %fd1034;
	fma.rn.f64 	%fd6246, %fd6245, 0d0000000000000000, %fd6244;
	add.f64 	%fd6247, %fd6246, 0dBFF0000000000000;
	setp.gt.f64 	%p1035, %fd6247, 0d0000000000000000;
	@%p1035 bra 	$L__BB0_786;
	fma.rn.f64 	%fd6248, %fd1035, %fd1046, %fd1032;
	fma.rn.f64 	%fd6249, %fd1036, %fd1046, %fd1033;
	fma.rn.f64 	%fd6250, %fd6248, 0d0000000000000000, %fd6249;
	fma.rn.f64 	%fd6251, %fd1037, %fd1046, %fd1034;
	fma.rn.f64 	%fd6252, %fd6251, 0d0000000000000000, %fd6250;
	add.f64 	%fd6253, %fd6252, 0dBFF0000000000000;
	setp.gt.f64 	%p1036, %fd6253, 0d0000000000000000;
	@%p1036 bra 	$L__BB0_786;
	fma.rn.f64 	%fd6254, %fd1035, %fd1046, %fd1032;
	fma.rn.f64 	%fd6255, %fd1036, %fd1046, %fd1033;
	mul.f64 	%fd6256, %fd6255, 0d0000000000000000;
	fma.rn.f64 	%fd1047, %fd6254, 0d0000000000000000, %fd6256;
	fma.rn.f64 	%fd6257, %fd1037, %fd1046, %fd1034;
	sub.f64 	%fd6258, %fd1047, %fd6257;
	add.f64 	%fd6259, %fd6258, 0dBFF0000000000000;
	setp.gt.f64 	%p1037, %fd6259, 0d0000000000000000;
	@%p1037 bra 	$L__BB0_786;
	fma.rn.f64 	%fd6260, %fd1037, %fd1046, %fd1034;
	add.f64 	%fd6261, %fd1047, %fd6260;
	add.f64 	%fd6262, %fd6261, 0dBFF0000000000000;
	setp.gt.f64 	%p1038, %fd6262, 0d0000000000000000;
	@%p1038 bra 	$L__BB0_786;
	mov.f64 	%fd8868, %fd1046;
$L__BB0_786:
	fma.rn.f64 	%fd6263, %fd1032, 0d0000000000000000, %fd1033;
	fma.rn.f64 	%fd6264, %fd1034, 0d0000000000000000, %fd6263;
	mov.f64 	%fd6265, 0d3FF0000000000000;
	sub.f64 	%fd6266, %fd6265, %fd6264;
	fma.rn.f64 	%fd6267, %fd1035, 0d0000000000000000, %fd1036;
	fma.rn.f64 	%fd6268, %fd1037, 0d0000000000000000, %fd6267;
	div.rn.f64 	%fd1049, %fd6266, %fd6268;
	setp.lt.f64 	%p1039, %fd1049, 0d0000000000000000;
	setp.gt.f64 	%p1040, %fd1049, %fd8868;
	or.pred  	%p1041, %p1039, %p1040;
	@%p1041 bra 	$L__BB0_793;
	fma.rn.f64 	%fd6269, %fd1035, %fd1049, %fd1032;
	fma.rn.f64 	%fd6270, %fd1036, %fd1049, %fd1033;
	fma.rn.f64 	%fd6271, %fd1037, %fd1049, %fd1034;
	mul.f64 	%fd6272, %fd6270, 0d0000000000000000;
	sub.f64 	%fd6273, %fd6272, %fd6269;
	fma.rn.f64 	%fd6274, %fd6271, 0d0000000000000000, %fd6273;
	add.f64 	%fd6275, %fd6274, 0dBFF0000000000000;
	setp.gt.f64 	%p1042, %fd6275, 0d0000000000000000;
	@%p1042 bra 	$L__BB0_793;
	fma.rn.f64 	%fd6276, %fd1036, %fd1049, %fd1033;
	fma.rn.f64 	%fd6277, %fd1035, %fd1049, %fd1032;
	fma.rn.f64 	%fd6278, %fd6276, 0d0000000000000000, %fd6277;
	fma.rn.f64 	%fd6279, %fd1037, %fd1049, %fd1034;
	fma.rn.f64 	%fd6280, %fd6279, 0d0000000000000000, %fd6278;
	add.f64 	%fd6281, %fd6280, 0dBFF0000000000000;
	setp.gt.f64 	%p1043, %fd6281, 0d0000000000000000;
	@%p1043 bra 	$L__BB0_793;
	fma.rn.f64 	%fd6282, %fd1035, %fd1049, %fd1032;
	mul.f64 	%fd6283, %fd6282, 0d0000000000000000;
	fma.rn.f64 	%fd6284, %fd1036, %fd1049, %fd1033;
	sub.f64 	%fd6285, %fd6283, %fd6284;
	fma.rn.f64 	%fd6286, %fd1037, %fd1049, %fd1034;
	fma.rn.f64 	%fd6287, %fd6286, 0d0000000000000000, %fd6285;
	add.f64 	%fd6288, %fd6287, 0dBFF0000000000000;
	setp.gt.f64 	%p1044, %fd6288, 0d0000000000000000;
	@%p1044 bra 	$L__BB0_793;
	fma.rn.f64 	%fd6289, %fd1035, %fd1049, %fd1032;
	fma.rn.f64 	%fd6290, %fd1036, %fd1049, %fd1033;
	mul.f64 	%fd6291, %fd6290, 0d0000000000000000;
	fma.rn.f64 	%fd1050, %fd6289, 0d0000000000000000, %fd6291;
	fma.rn.f64 	%fd6292, %fd1037, %fd1049, %fd1034;
	sub.f64 	%fd6293, %fd1050, %fd6292;
	add.f64 	%fd6294, %fd6293, 0dBFF0000000000000;
	setp.gt.f64 	%p1045, %fd6294, 0d0000000000000000;
	@%p1045 bra 	$L__BB0_793;
	fma.rn.f64 	%fd6295, %fd1037, %fd1049, %fd1034;
	add.f64 	%fd6296, %fd1050, %fd6295;
	add.f64 	%fd6297, %fd6296, 0dBFF0000000000000;
	setp.gt.f64 	%p1046, %fd6297, 0d0000000000000000;
	@%p1046 bra 	$L__BB0_793;
	mov.f64 	%fd8868, %fd1049;
$L__BB0_793:
	mul.f64 	%fd6298, %fd1033, 0d0000000000000000;
	fma.rn.f64 	%fd6299, %fd1032, 0d0000000000000000, %fd6298;
	sub.f64 	%fd6300, %fd1034, %fd6299;
	add.f64 	%fd6301, %fd6300, 0d3FF0000000000000;
	mul.f64 	%fd6302, %fd1036, 0d0000000000000000;
	fma.rn.f64 	%fd6303, %fd1035, 0d0000000000000000, %fd6302;
	sub.f64 	%fd6304, %fd6303, %fd1037;
	div.rn.f64 	%fd1052, %fd6301, %fd6304;
	setp.lt.f64 	%p1047, %fd1052, 0d0000000000000000;
	setp.gt.f64 	%p1048, %fd1052, %fd8868;
	or.pred  	%p1049, %p1047, %p1048;
	@%p1049 bra 	$L__BB0_800;
	fma.rn.f64 	%fd6305, %fd1035, %fd1052, %fd1032;
	fma.rn.f64 	%fd6306, %fd1036, %fd1052, %fd1033;
	fma.rn.f64 	%fd6307, %fd1037, %fd1052, %fd1034;
	mul.f64 	%fd6308, %fd6306, 0d0000000000000000;
	sub.f64 	%fd6309, %fd6308, %fd6305;
	fma.rn.f64 	%fd6310, %fd6307, 0d0000000000000000, %fd6309;
	add.f64 	%fd6311, %fd6310, 0dBFF0000000000000;
	setp.gt.f64 	%p1050, %fd6311, 0d0000000000000000;
	@%p1050 bra 	$L__BB0_800;
	fma.rn.f64 	%fd6312, %fd1036, %fd1052, %fd1033;
	fma.rn.f64 	%fd6313, %fd1035, %fd1052, %fd1032;
	fma.rn.f64 	%fd6314, %fd6312, 0d0000000000000000, %fd6313;
	fma.rn.f64 	%fd6315, %fd1037, %fd1052, %fd1034;
	fma.rn.f64 	%fd6316, %fd6315, 0d0000000000000000, %fd6314;
	add.f64 	%fd6317, %fd6316, 0dBFF0000000000000;
	setp.gt.f64 	%p1051, %fd6317, 0d0000000000000000;
	@%p1051 bra 	$L__BB0_800;
	fma.rn.f64 	%fd6318, %fd1035, %fd1052, %fd1032;
	mul.f64 	%fd6319, %fd6318, 0d0000000000000000;
	fma.rn.f64 	%fd6320, %fd1036, %fd1052, %fd1033;
	sub.f64 	%fd6321, %fd6319, %fd6320;
	fma.rn.f64 	%fd6322, %fd1037, %fd1052, %fd1034;
	fma.rn.f64 	%fd6323, %fd6322, 0d0000000000000000, %fd6321;
	add.f64 	%fd6324, %fd6323, 0dBFF0000000000000;
	setp.gt.f64 	%p1052, %fd6324, 0d0000000000000000;
	@%p1052 bra 	$L__BB0_800;
	fma.rn.f64 	%fd6325, %fd1036, %fd1052, %fd1033;
	fma.rn.f64 	%fd6326, %fd1035, %fd1052, %fd1032;
	fma.rn.f64 	%fd6327, %fd6326, 0d0000000000000000, %fd6325;
	fma.rn.f64 	%fd6328, %fd1037, %fd1052, %fd1034;
	fma.rn.f64 	%fd6329, %fd6328, 0d0000000000000000, %fd6327;
	add.f64 	%fd6330, %fd6329, 0dBFF0000000000000;
	setp.gt.f64 	%p1053, %fd6330, 0d0000000000000000;
	@%p1053 bra 	$L__BB0_800;
	fma.rn.f64 	%fd6331, %fd1036, %fd1052, %fd1033;
	mul.f64 	%fd6332, %fd6331, 0d0000000000000000;
	fma.rn.f64 	%fd6333, %fd1035, %fd1052, %fd1032;
	fma.rn.f64 	%fd6334, %fd6333, 0d0000000000000000, %fd6332;
	fma.rn.f64 	%fd6335, %fd1037, %fd1052, %fd1034;
	add.f64 	%fd6336, %fd6334, %fd6335;
	add.f64 	%fd6337, %fd6336, 0dBFF0000000000000;
	setp.gt.f64 	%p1054, %fd6337, 0d0000000000000000;
	@%p1054 bra 	$L__BB0_800;
	mov.f64 	%fd8868, %fd1052;
$L__BB0_800:
	mul.f64 	%fd6338, %fd1033, 0d0000000000000000;
	fma.rn.f64 	%fd6339, %fd1032, 0d0000000000000000, %fd6338;
	add.f64 	%fd6340, %fd6339, %fd1034;
	mov.f64 	%fd6341, 0d3FF0000000000000;
	sub.f64 	%fd6342, %fd6341, %fd6340;
	mul.f64 	%fd6343, %fd1036, 0d0000000000000000;
	fma.rn.f64 	%fd6344, %fd1035, 0d0000000000000000, %fd6343;
	add.f64 	%fd6345, %fd6344, %fd1037;
	div.rn.f64 	%fd1054, %fd6342, %fd6345;
	setp.lt.f64 	%p1055, %fd1054, 0d0000000000000000;
	setp.gt.f64 	%p1056, %fd1054, %fd8868;
	or.pred  	%p1057, %p1055, %p1056;
	@%p1057 bra 	$L__BB0_807;
	fma.rn.f64 	%fd1055, %fd1035, %fd1054, %fd1032;
	fma.rn.f64 	%fd1056, %fd1036, %fd1054, %fd1033;
	fma.rn.f64 	%fd1057, %fd1037, %fd1054, %fd1034;
	mul.f64 	%fd1058, %fd1056, 0d0000000000000000;
	sub.f64 	%fd6346, %fd1058, %fd1055;
	fma.rn.f64 	%fd6347, %fd1057, 0d0000000000000000, %fd6346;
	add.f64 	%fd6348, %fd6347, 0dBFF0000000000000;
	setp.gt.f64 	%p1058, %fd6348, 0d0000000000000000;
	@%p1058 bra 	$L__BB0_807;
	add.f64 	%fd6349, %fd1055, %fd1058;
	fma.rn.f64 	%fd6350, %fd1057, 0d0000000000000000, %fd6349;
	add.f64 	%fd6351, %fd6350, 0dBFF0000000000000;
	setp.gt.f64 	%p1059, %fd6351, 0d0000000000000000;
	@%p1059 bra 	$L__BB0_807;
	mul.f64 	%fd1059, %fd1055, 0d0000000000000000;
	sub.f64 	%fd6352, %fd1059, %fd1056;
	fma.rn.f64 	%fd6353, %fd1057, 0d0000000000000000, %fd6352;
	add.f64 	%fd6354, %fd6353, 0dBFF0000000000000;
	setp.gt.f64 	%p1060, %fd6354, 0d0000000000000000;
	@%p1060 bra 	$L__BB0_807;
	add.f64 	%fd6355, %fd1059, %fd1056;
	fma.rn.f64 	%fd6356, %fd1057, 0d0000000000000000, %fd6355;
	add.f64 	%fd6357, %fd6356, 0dBFF0000000000000;
	setp.gt.f64 	%p1061, %fd6357, 0d0000000000000000;
	@%p1061 bra 	$L__BB0_807;
	add.f64 	%fd6358, %fd1059, %fd1058;
	sub.f64 	%fd6359, %fd6358, %fd1057;
	add.f64 	%fd6360, %fd6359, 0dBFF0000000000000;
	setp.gt.f64 	%p1062, %fd6360, 0d0000000000000000;
	@%p1062 bra 	$L__BB0_807;
	mov.f64 	%fd8868, %fd1054;
$L__BB0_807:
	setp.ge.f64 	%p1067, %fd8868, 0d0000000000000000;
	setp.lt.f64 	%p1068, %fd8868, 0d7FEFFFFFFFFFFFFF;
	and.pred  	%p1530, %p1067, %p1068;
	not.pred 	%p1069, %p1530;
	add.s32 	%r440, %r440, 1;
	setp.lt.s32 	%p1070, %r440, %r33;
	and.pred  	%p1071, %p1069, %p1070;
	@%p1071 bra 	$L__BB0_760;
$L__BB0_808:
	and.b32  	%r278, %r1, 2146435072;
	setp.eq.s32 	%p1072, %r278, 1076887552;
	max.f64 	%fd6393, %fd1028, 0d0000000000000000;
	max.f64 	%fd6394, %fd1029, 0d0000000000000000;
	{
	.reg .b32 %temp; 
	mov.b64 	{%temp, %r279}, %fd6394;
	}
	{ // callseq 8, 0
	.param .b64 param0;
	st.param.f64 	[param0], %fd6394;
	.param .b64 param1;
	st.param.f64 	[param1], 0d4059000000000000;
	.param .b64 retval0;
	call.uni (retval0), 
	__internal_accurate_pow, 
	(
	param0, 
	param1
	);
	ld.param.f64 	%fd6395, [retval0];
	} // callseq 8
	setp.lt.s32 	%p1073, %r279, 0;
	selp.b32 	%r280, %r279, 0, %p1072;
	setp.eq.f64 	%p1074, %fd6394, 0d3FF0000000000000;
	and.b32  	%r281, %r1, 2147483647;
	setp.ne.s32 	%p1075, %r281, 1071644672;
	setp.lt.s32 	%p1076, %r1, 0;
	selp.b32 	%r282, 0, 2146435072, %p1076;
	or.b32  	%r283, %r282, -2147483648;
	selp.b32 	%r284, %r283, %r282, %p1075;
	selp.b32 	%r285, %r284, %r282, %p1072;
	selp.b32 	%r286, %r285, %r282, %p1073;
	mov.b32 	%r287, 0;
	mov.b64 	%fd6397, {%r287, %r286};
	setp.eq.f64 	%p1077, %fd6394, 0d7FF0000000000000;
	add.f64 	%fd6398, %fd6394, 0d4059000000000000;
	{
	.reg .b32 %temp; 
	mov.b64 	{%temp, %r288}, %fd6398;
	}
	and.b32  	%r289, %r288, 2146435072;
	setp.eq.s32 	%p1078, %r289, 2146435072;
	or.b32  	%r290, %r280, 2146435072;
	selp.b32 	%r291, %r290, %r280, %p1076;
	mov.b64 	%fd6399, {%r287, %r291};
	setp.eq.f64 	%p1079, %fd6394, 0d0000000000000000;
	neg.f64 	%fd6400, %fd6395;
	selp.f64 	%fd6401, %fd6400, %fd6395, %p1072;
	selp.f64 	%fd6402, %fd6401, %fd6395, %p1073;
	selp.f64 	%fd6403, %fd6399, %fd6402, %p1079;
	selp.f64 	%fd6404, %fd6397, %fd6403, %p1078;
	selp.f64 	%fd6405, %fd6404, %fd6403, %p1077;
	selp.f64 	%fd6406, 0d3FF0000000000000, %fd6405, %p1074;
	mul.f64 	%fd6407, %fd6393, 0d3FE0000000000000;
	selp.f64 	%fd6408, %fd6407, %fd6393, %p1530;
	mul.f64 	%fd6409, %fd8852, %fd6408;
	mul.f64 	%fd6410, %fd8853, %fd6408;
	mul.f64 	%fd6411, %fd8854, %fd6408;
	fma.rn.f64 	%fd9001, %fd8849, %fd6406, %fd6409;
	fma.rn.f64 	%fd9002, %fd8850, %fd6406, %fd6410;
	fma.rn.f64 	%fd9003, %fd8851, %fd6406, %fd6411;
	setp.leu.f64 	%p1080, %fd8856, 0d0000000000000000;
	@%p1080 bra 	$L__BB0_975;
	setp.lt.s32 	%p1081, %r2, 0;
	and.b32  	%r292, %r2, 2146435072;
	setp.eq.s32 	%p1082, %r292, 1074790400;
	mov.f64 	%fd6412, 0d3FF0000000000000;
	sub.f64 	%fd6413, %fd6412, %fd8857;
	add.f64 	%fd6414, %fd8857, 0d3FF0000000000000;
	div.rn.f64 	%fd1064, %fd6413, %fd6414;
	neg.f64 	%fd6415, %fd1000;
	mul.f64 	%fd6416, %fd978, %fd6415;
	sub.f64 	%fd6417, %fd6416, %fd1002;
	sub.f64 	%fd6418, %fd1003, %fd6417;
	add.f64 	%fd1065, %fd6418, 0d3FF0000000000000;
	{
	.reg .b32 %temp; 
	mov.b64 	{%temp, %r39}, %fd1065;
	}
	abs.f64 	%fd1066, %fd1065;
	{ // callseq 9, 0
	.param .b64 param0;
	st.param.f64 	[param0], %fd1066;
	.param .b64 param1;
	st.param.f64 	[param1], 0d4014000000000000;
	.param .b64 retval0;
	call.uni (retval0), 
	__internal_accurate_pow, 
	(
	param0, 
	param1
	);
	ld.param.f64 	%fd6419, [retval0];
	} // callseq 9
	setp.lt.s32 	%p1083, %r39, 0;
	neg.f64 	%fd6421, %fd6419;
	selp.f64 	%fd6422, %fd6421, %fd6419, %p1082;
	selp.f64 	%fd6423, %fd6422, %fd6419, %p1083;
	setp.eq.f64 	%p1084, %fd1065, 0d0000000000000000;
	selp.b32 	%r293, %r39, 0, %p1082;
	or.b32  	%r294, %r293, 2146435072;
	selp.b32 	%r295, %r294, %r293, %p1081;
	mov.b32 	%r296, 0;
	mov.b64 	%fd6424, {%r296, %r295};
	selp.f64 	%fd8873, %fd6424, %fd6423, %p1084;
	add.f64 	%fd6425, %fd1065, 0d4014000000000000;
	{
	.reg .b32 %temp; 
	mov.b64 	{%temp, %r297}, %fd6425;
	}
	and.b32  	%r298, %r297, 2146435072;
	setp.ne.s32 	%p1085, %r298, 2146435072;
	@%p1085 bra 	$L__BB0_814;
	setp.num.f64 	%p1086, %fd1065, %fd1065;
	@%p1086 bra 	$L__BB0_812;
	mov.f64 	%fd6426, 0d4014000000000000;
	add.rn.f64 	%fd8873, %fd1065, %fd6426;
	bra.uni 	$L__BB0_814;
$L__BB0_812:
	setp.neu.f64 	%p1087, %fd1066, 0d7FF0000000000000;
	@%p1087 bra 	$L__BB0_814;
	and.b32  	%r299, %r2, 2146435072;
	setp.eq.s32 	%p1089, %r299, 1074790400;
	and.b32  	%r300, %r2, 2147483647;
	setp.ne.s32 	%p1090, %r300, 1071644672;
	selp.b32 	%r301, 0, 2146435072, %p1081;
	or.b32  	%r302, %r301, -2147483648;
	selp.b32 	%r303, %r302, %r301, %p1090;
	selp.b32 	%r304, %r303, %r301, %p1089;
	selp.b32 	%r305, %r304, %r301, %p1083;
	mov.b32 	%r306, 0;
	mov.b64 	%fd8873, {%r306, %r305};
$L__BB0_814:
	mul.f64 	%fd6428, %fd1064, %fd1064;
	setp.lt.s32 	%p1092, %r33, 1;
	setp.eq.f64 	%p1093, %fd1065, 0d3FF0000000000000;
	selp.f64 	%fd6429, 0d3FF0000000000000, %fd8873, %p1093;
	mov.f64 	%fd6430, 0d3FF0000000000000;
	sub.f64 	%fd6431, %fd6430, %fd6428;
	fma.rn.f64 	%fd8855, %fd6431, %fd6429, %fd6428;
	mov.b64 	%rd181, 0;
	mov.f64 	%fd8881, 0d7FEFFFFFFFFFFFFF;
	@%p1092 bra 	$L__BB0_864;
	mov.f64 	%fd8881, 0d7FEFFFFFFFFFFFFF;
	mov.b64 	%rd181, 0;
	mov.b32 	%r441, 0;
$L__BB0_816:
	ld.param.u64 	%rd159, [_Z18cudaRaytraceKernelPK5Scene8Matrix4DPviii_param_0];
	cvta.to.global.u64 	%rd103, %rd159;
	mul.wide.u32 	%rd104, %r441, 272;
	add.s64 	%rd105, %rd103, %rd104;
	ld.global.f64 	%fd6434, [%rd105+136];
	fma.rn.f64 	%fd6435, %fd8864, 0d3F50624DD2F1A9FC, %fd913;
	ld.global.f64 	%fd6436, [%rd105+168];
	fma.rn.f64 	%fd6437, %fd8865, 0d3F50624DD2F1A9FC, %fd914;
	mul.f64 	%fd6438, %fd6437, %fd6436;
	fma.rn.f64 	%fd6439, %fd6435, %fd6434, %fd6438;
	ld.global.f64 	%fd6440, [%rd105+200];
	fma.rn.f64 	%fd6441, %fd8866, 0d3F50624DD2F1A9FC, %fd915;
	fma.rn.f64 	%fd6442, %fd6441, %fd6440, %fd6439;
	ld.global.f64 	%fd6443, [%rd105+232];
	add.f64 	%fd1073, %fd6443, %fd6442;
	ld.global.f64 	%fd6444, [%rd105+144];
	ld.global.f64 	%fd6445, [%rd105+176];
	mul.f64 	%fd6446, %fd6437, %fd6445;
	fma.rn.f64 	%fd6447, %fd6435, %fd6444, %fd6446;
	ld.global.f64 	%fd6448, [%rd105+208];
	fma.rn.f64 	%fd6449, %fd6441, %fd6448, %fd6447;
	ld.global.f64 	%fd6450, [%rd105+240];
	add.f64 	%fd1074, %fd6450, %fd6449;
	ld.global.f64 	%fd6451, [%rd105+152];
	ld.global.f64 	%fd6452, [%rd105+184];
	mul.f64 	%fd6453, %fd6437, %fd6452;
	fma.rn.f64 	%fd6454, %fd6435, %fd6451, %fd6453;
	ld.global.f64 	%fd6455, [%rd105+216];
	fma.rn.f64 	%fd6456, %fd6441, %fd6455, %fd6454;
	ld.global.f64 	%fd6457, [%rd105+248];
	add.f64 	%fd1075, %fd6457, %fd6456;
	mul.f64 	%fd6458, %fd8865, %fd6436;
	fma.rn.f64 	%fd6459, %fd8864, %fd6434, %fd6458;
	fma.rn.f64 	%fd1076, %fd8866, %fd6440, %fd6459;
	mul.f64 	%fd6460, %fd8865, %fd6445;
	fma.rn.f64 	%fd6461, %fd8864, %fd6444, %fd6460;
	fma.rn.f64 	%fd1077, %fd8866, %fd6448, %fd6461;
	mul.f64 	%fd6462, %fd8865, %fd6452;
	fma.rn.f64 	%fd6463, %fd8864, %fd6451, %fd6462;
	fma.rn.f64 	%fd1078, %fd8866, %fd6455, %fd6463;
	ld.global.u32 	%r308, [%rd105+264];
	mov.f64 	%fd8876, 0d7FEFFFFFFFFFFFFF;
	setp.eq.s32 	%p1094, %r308, 3;
	mov.f64 	%fd8477, 0d7FEFFFFFFFFFFFFF;
	@%p1094 bra 	$L__BB0_821;
	setp.eq.s32 	%p1095, %r308, 2;
	@%p1095 bra 	$L__BB0_820;
	setp.ne.s32 	%p1096, %r308, 1;
	@%p1096 bra 	$L__BB0_863;
	fma.rn.f64 	%fd6701, %fd1073, 0d0000000000000000, %fd1074;
	fma.rn.f64 	%fd6702, %fd1075, 0d0000000000000000, %fd6701;
	mov.f64 	%fd6703, 0d0000000000000000;
	sub.f64 	%fd6704, %fd6703, %fd6702;
	fma.rn.f64 	%fd6705, %fd1076, 0d0000000000000000, %fd1077;
	fma.rn.f64 	%fd6706, %fd1078, 0d0000000000000000, %fd6705;
	div.rn.f64 	%fd8876, %fd6704, %fd6706;
	bra.uni 	$L__BB0_863;
$L__BB0_820:
	mul.f64 	%fd6675, %fd1077, %fd1077;
	fma.rn.f64 	%fd6676, %fd1076, %fd1076, %fd6675;
	fma.rn.f64 	%fd6677, %fd1078, %fd1078, %fd6676;
	mul.f64 	%fd6678, %fd1074, %fd1077;
	fma.rn.f64 	%fd6679, %fd1073, %fd1076, %fd6678;
	fma.rn.f64 	%fd6680, %fd1075, %fd1078, %fd6679;
	add.f64 	%fd6681, %fd6680, %fd6680;
	mul.f64 	%fd6682, %fd1074, %fd1074;
	fma.rn.f64 	%fd6683, %fd1073, %fd1073, %fd6682;
	fma.rn.f64 	%fd6684, %fd1075, %fd1075, %fd6683;
	add.f64 	%fd6685, %fd6684, 0dBFF0000000000000;
	mul.f64 	%fd6686, %fd6677, 0dC010000000000000;
	mul.f64 	%fd6687, %fd6685, %fd6686;
	fma.rn.f64 	%fd6688, %fd6681, %fd6681, %fd6687;
	sqrt.rn.f64 	%fd6689, %fd6688;
	add.f64 	%fd6690, %fd6677, %fd6677;
	neg.f64 	%fd6691, %fd6681;
	sub.f64 	%fd6692, %fd6691, %fd6689;
	div.rn.f64 	%fd6693, %fd6692, %fd6690;
	sub.f64 	%fd6694, %fd6689, %fd6681;
	div.rn.f64 	%fd6695, %fd6694, %fd6690;
	setp.ge.f64 	%p1145, %fd6693, 0d0000000000000000;
	setp.lt.f64 	%p1146, %fd6693, 0d7FEFFFFFFFFFFFFF;
	selp.f64 	%fd6697, %fd6693, 0d7FEFFFFFFFFFFFFF, %p1146;
	selp.f64 	%fd6698, %fd6697, 0d7FEFFFFFFFFFFFFF, %p1145;
	setp.ge.f64 	%p1147, %fd6695, 0d0000000000000000;
	setp.lt.f64 	%p1148, %fd6695, %fd6698;
	selp.f64 	%fd6700, %fd6695, %fd6698, %p1148;
	selp.f64 	%fd8876, %fd6700, %fd6698, %p1147;
	bra.uni 	$L__BB0_863;
$L__BB0_821:
	mul.f64 	%fd6465, %fd1074, 0d0000000000000000;
	sub.f64 	%fd6466, %fd6465, %fd1073;
	fma.rn.f64 	%fd6467, %fd1075, 0d0000000000000000, %fd6466;
	mov.f64 	%fd6468, 0d3FF0000000000000;
	sub.f64 	%fd6469, %fd6468, %fd6467;
	mul.f64 	%fd6470, %fd1077, 0d0000000000000000;
	sub.f64 	%fd6471, %fd6470, %fd1076;
	fma.rn.f64 	%fd6472, %fd1078, 0d0000000000000000, %fd6471;
	div.rn.f64 	%fd1081, %fd6469, %fd6472;
	setp.lt.f64 	%p1097, %fd1081, 0d0000000000000000;
	setp.gt.f64 	%p1098, %fd1081, 0d7FEFFFFFFFFFFFFF;
	or.pred  	%p1099, %p1097, %p1098;
	mov.f64 	%fd8876, %fd8477;
	@%p1099 bra 	$L__BB0_828;
	fma.rn.f64 	%fd6474, %fd1076, %fd1081, %fd1073;
	fma.rn.f64 	%fd6475, %fd1077, %fd1081, %fd1074;
	fma.rn.f64 	%fd6476, %fd1078, %fd1081, %fd1075;
	fma.rn.f64 	%fd6477, %fd6475, 0d0000000000000000, %fd6474;
	fma.rn.f64 	%fd6478, %fd6476, 0d0000000000000000, %fd6477;
	add.f64 	%fd6479, %fd6478, 0dBFF0000000000000;
	setp.gt.f64 	%p1100, %fd6479, 0d0000000000000000;
	mov.f64 	%fd8876, %fd8477;
	@%p1100 bra 	$L__BB0_828;
	fma.rn.f64 	%fd6481, %fd1076, %fd1081, %fd1073;
	mul.f64 	%fd6482, %fd6481, 0d0000000000000000;
	fma.rn.f64 	%fd6483, %fd1077, %fd1081, %fd1074;
	sub.f64 	%fd6484, %fd6482, %fd6483;
	fma.rn.f64 	%fd6485, %fd1078, %fd1081, %fd1075;
	fma.rn.f64 	%fd6486, %fd6485, 0d0000000000000000, %fd6484;
	add.f64 	%fd6487, %fd6486, 0dBFF0000000000000;
	setp.gt.f64 	%p1101, %fd6487, 0d0000000000000000;
	mov.f64 	%fd8876, %fd8477;
	@%p1101 bra 	$L__BB0_828;
	fma.rn.f64 	%fd6489, %fd1077, %fd1081, %fd1074;
	fma.rn.f64 	%fd6490, %fd1076, %fd1081, %fd1073;
	fma.rn.f64 	%fd6491, %fd6490, 0d0000000000000000, %fd6489;
	fma.rn.f64 	%fd6492, %fd1078, %fd1081, %fd1075;
	fma.rn.f64 	%fd6493, %fd6492, 0d0000000000000000, %fd6491;
	add.f64 	%fd6494, %fd6493, 0dBFF0000000000000;
	setp.gt.f64 	%p1102, %fd6494, 0d0000000000000000;
	mov.f64 	%fd8876, %fd8477;
	@%p1102 bra 	$L__BB0_828;
	fma.rn.f64 	%fd6496, %fd1077, %fd1081, %fd1074;
	mul.f64 	%fd6497, %fd6496, 0d0000000000000000;
	fma.rn.f64 	%fd6498, %fd1076, %fd1081, %fd1073;
	fma.rn.f64 	%fd1082, %fd6498, 0d0000000000000000, %fd6497;
	fma.rn.f64 	%fd6499, %fd1078, %fd1081, %fd1075;
	sub.f64 	%fd6500, %fd1082, %fd6499;
	add.f64 	%fd6501, %fd6500, 0dBFF0000000000000;
	setp.gt.f64 	%p1103, %fd6501, 0d0000000000000000;
	mov.f64 	%fd8876, %fd8477;
	@%p1103 bra 	$L__BB0_828;
	fma.rn.f64 	%fd6503, %fd1078, %fd1081, %fd1075;
	add.f64 	%fd6504, %fd1082, %fd6503;
	add.f64 	%fd6505, %fd6504, 0dBFF0000000000000;
	setp.gt.f64 	%p1104, %fd6505, 0d0000000000000000;
	mov.f64 	%fd8876, %fd8477;
	@%p1104 bra 	$L__BB0_828;
	mov.f64 	%fd8876, %fd1081;
$L__BB0_828:
	fma.rn.f64 	%fd6506, %fd1074, 0d0000000000000000, %fd1073;
	fma.rn.f64 	%fd6507, %fd1075, 0d0000000000000000, %fd6506;
	mov.f64 	%fd6508, 0d3FF0000000000000;
	sub.f64 	%fd6509, %fd6508, %fd6507;
	fma.rn.f64 	%fd6510, %fd1077, 0d0000000000000000, %fd1076;
	fma.rn.f64 	%fd6511, %fd1078, 0d0000000000000000, %fd6510;
	div.rn.f64 	%fd1084, %fd6509, %fd6511;
	setp.lt.f64 	%p1105, %fd1084, 0d0000000000000000;
	setp.gt.f64 	%p1106, %fd1084, %fd8876;
	or.pred  	%p1107, %p1105, %p1106;
	@%p1107 bra 	$L__BB0_835;
	fma.rn.f64 	%fd6512, %fd1076, %fd1084, %fd1073;
	fma.rn.f64 	%fd6513, %fd1077, %fd1084, %fd1074;
	fma.rn.f64 	%fd6514, %fd1078, %fd1084, %fd1075;
	mul.f64 	%fd6515, %fd6513, 0d0000000000000000;
	sub.f64 	%fd6516, %fd6515, %fd6512;
	fma.rn.f64 	%fd6517, %fd6514, 0d0000000000000000, %fd6516;
	add.f64 	%fd6518, %fd6517, 0dBFF0000000000000;
	setp.gt.f64 	%p1108, %fd6518, 0d0000000000000000;
	@%p1108 bra 	$L__BB0_835;
	fma.rn.f64 	%fd6519, %fd1076, %fd1084, %fd1073;
	mul.f64 	%fd6520, %fd6519, 0d0000000000000000;
	fma.rn.f64 	%fd6521, %fd1077, %fd1084, %fd1074;
	sub.f64 	%fd6522, %fd6520, %fd6521;
	fma.rn.f64 	%fd6523, %fd1078, %fd1084, %fd1075;
	fma.rn.f64 	%fd6524, %fd6523, 0d0000000000000000, %fd6522;
	add.f64 	%fd6525, %fd6524, 0dBFF0000000000000;
	setp.gt.f64 	%p1109, %fd6525, 0d0000000000000000;
	@%p1109 bra 	$L__BB0_835;
	fma.rn.f64 	%fd6526, %fd1077, %fd1084, %fd1074;
	fma.rn.f64 	%fd6527, %fd1076, %fd1084, %fd1073;
	fma.rn.f64 	%fd6528, %fd6527, 0d0000000000000000, %fd6526;
	fma.rn.f64 	%fd6529, %fd1078, %fd1084, %fd1075;
	fma.rn.f64 	%fd6530, %fd6529, 0d0000000000000000, %fd6528;
	add.f64 	%fd6531, %fd6530, 0dBFF0000000000000;
	setp.gt.f64 	%p1110, %fd6531, 0d0000000000000000;
	@%p1110 bra 	$L__BB0_835;
	fma.rn.f64 	%fd6532, %fd1077, %fd1084, %fd1074;
	mul.f64 	%fd6533, %fd6532, 0d0000000000000000;
	fma.rn.f64 	%fd6534, %fd1076, %fd1084, %fd1073;
	fma.rn.f64 	%fd1085, %fd6534, 0d0000000000000000, %fd6533;
	fma.rn.f64 	%fd6535, %fd1078, %fd1084, %fd1075;
	sub.f64 	%fd6536, %fd1085, %fd6535;
	add.f64 	%fd6537, %fd6536, 0dBFF0000000000000;
	setp.gt.f64 	%p1111, %fd6537, 0d0000000000000000;
	@%p1111 bra 	$L__BB0_835;
	fma.rn.f64 	%fd6538, %fd1078, %fd1084, %fd1075;
	add.f64 	%fd6539, %fd1085, %fd6538;
	add.f64 	%fd6540, %fd6539, 0dBFF0000000000000;
	setp.gt.f64 	%p1112, %fd6540, 0d0000000000000000;
	@%p1112 bra 	$L__BB0_835;
	mov.f64 	%fd8876, %fd1084;
$L__BB0_835:
	mul.f64 	%fd6541, %fd1073, 0d0000000000000000;
	sub.f64 	%fd6542, %fd6541, %fd1074;
	fma.rn.f64 	%fd6543, %fd1075, 0d0000000000000000, %fd6542;
	mov.f64 	%fd6544, 0d3FF0000000000000;
	sub.f64 	%fd6545, %fd6544, %fd6543;
	mul.f64 	%fd6546, %fd1076, 0d0000000000000000;
	sub.f64 	%fd6547, %fd6546, %fd1077;
	fma.rn.f64 	%fd6548, %fd1078, 0d0000000000000000, %fd6547;
	div.rn.f64 	%fd1087, %fd6545, %fd6548;
	setp.lt.f64 	%p1113, %fd1087, 0d0000000000000000;
	setp.gt.f64 	%p1114, %fd1087, %fd8876;
	or.pred  	%p1115, %p1113, %p1114;
	@%p1115 bra 	$L__BB0_842;
	fma.rn.f64 	%fd6549, %fd1076, %fd1087, %fd1073;
	fma.rn.f64 	%fd6550, %fd1077, %fd1087, %fd1074;
	fma.rn.f64 	%fd6551, %fd1078, %fd1087, %fd1075;
	mul.f64 	%fd6552, %fd6550, 0d0000000000000000;
	sub.f64 	%fd6553, %fd6552, %fd6549;
	fma.rn.f64 	%fd6554, %fd6551, 0d0000000000000000, %fd6553;
	add.f64 	%fd6555, %fd6554, 0dBFF0000000000000;
	setp.gt.f64 	%p1116, %fd6555, 0d0000000000000000;
	@%p1116 bra 	$L__BB0_842;
	fma.rn.f64 	%fd6556, %fd1077, %fd1087, %fd1074;
	fma.rn.f64 	%fd6557, %fd1076, %fd1087, %fd1073;
	fma.rn.f64 	%fd6558, %fd6556, 0d0000000000000000, %fd6557;
	fma.rn.f64 	%fd6559, %fd1078, %fd1087, %fd1075;
	fma.rn.f64 	%fd6560, %fd6559, 0d0000000000000000, %fd6558;
	add.f64 	%fd6561, %fd6560, 0dBFF0000000000000;
	setp.gt.f64 	%p1117, %fd6561, 0d0000000000000000;
	@%p1117 bra 	$L__BB0_842;
	fma.rn.f64 	%fd6562, %fd1076, %fd1087, %fd1073;
	fma.rn.f64 	%fd6563, %fd1077, %fd1087, %fd1074;
	fma.rn.f64 	%fd6564, %fd6562, 0d0000000000000000, %fd6563;
	fma.rn.f64 	%fd6565, %fd1078, %fd1087, %fd1075;
	fma.rn.f64 	%fd6566, %fd6565, 0d0000000000000000, %fd6564;
	add.f64 	%fd6567, %fd6566, 0dBFF0000000000000;
	setp.gt.f64 	%p1118, %fd6567, 0d0000000000000000;
	@%p1118 bra 	$L__BB0_842;
	fma.rn.f64 	%fd6568, %fd1076, %fd1087, %fd1073;
	fma.rn.f64 	%fd6569, %fd1077, %fd1087, %fd1074;
	mul.f64 	%fd6570, %fd6569, 0d0000000000000000;
	fma.rn.f64 	%fd1088, %fd6568, 0d0000000000000000, %fd6570;
	fma.rn.f64 	%fd6571, %fd1078, %fd1087, %fd1075;
	sub.f64 	%fd6572, %fd1088, %fd6571;
	add.f64 	%fd6573, %fd6572, 0dBFF0000000000000;
	setp.gt.f64 	%p1119, %fd6573, 0d0000000000000000;
	@%p1119 bra 	$L__BB0_842;
	fma.rn.f64 	%fd6574, %fd1078, %fd1087, %fd1075;
	add.f64 	%fd6575, %fd1088, %fd6574;
	add.f64 	%fd6576, %fd6575, 0dBFF0000000000000;
	setp.gt.f64 	%p1120, %fd6576, 0d0000000000000000;
	@%p1120 bra 	$L__BB0_842;
	mov.f64 	%fd8876, %fd1087;
$L__BB0_842:
	fma.rn.f64 	%fd6577, %fd1073, 0d0000000000000000, %fd1074;
	fma.rn.f64 	%fd6578, %fd1075, 0d0000000000000000, %fd6577;
	mov.f64 	%fd6579, 0d3FF0000000000000;
	sub.f64 	%fd6580, %fd6579, %fd6578;
	fma.rn.f64 	%fd6581, %fd1076, 0d0000000000000000, %fd1077;
	fma.rn.f64 	%fd6582, %fd1078, 0d0000000000000000, %fd6581;
	div.rn.f64 	%fd1090, %fd6580, %fd6582;
	setp.lt.f64 	%p1121, %fd1090, 0d0000000000000000;
	setp.gt.f64 	%p1122, %fd1090, %fd8876;
	or.pred  	%p1123, %p1121, %p1122;
	@%p1123 bra 	$L__BB0_849;
	fma.rn.f64 	%fd6583, %fd1076, %fd1090, %fd1073;
	fma.rn.f64 	%fd6584, %fd1077, %fd1090, %fd1074;
	fma.rn.f64 	%fd6585, %fd1078, %fd1090, %fd1075;
	mul.f64 	%fd6586, %fd6584, 0d0000000000000000;
	sub.f64 	%fd6587, %fd6586, %fd6583;
	fma.rn.f64 	%fd6588, %fd6585, 0d0000000000000000, %fd6587;
	add.f64 	%fd6589, %fd6588, 0dBFF0000000000000;
	setp.gt.f64 	%p1124, %fd6589, 0d0000000000000000;
	@%p1124 bra 	$L__BB0_849;
	fma.rn.f64 	%fd6590, %fd1077, %fd1090, %fd1074;
	fma.rn.f64 	%fd6591, %fd1076, %fd1090, %fd1073;
	fma.rn.f64 	%fd6592, %fd6590, 0d0000000000000000, %fd6591;
	fma.rn.f64 	%fd6593, %fd1078, %fd1090, %fd1075;
	fma.rn.f64 	%fd6594, %fd6593, 0d0000000000000000, %fd6592;
	add.f64 	%fd6595, %fd6594, 0dBFF0000000000000;
	setp.gt.f64 	%p1125, %fd6595, 0d0000000000000000;
	@%p1125 bra 	$L__BB0_849;
	fma.rn.f64 	%fd6596, %fd1076, %fd1090, %fd1073;
	mul.f64 	%fd6597, %fd6596, 0d0000000000000000;
	fma.rn.f64 	%fd6598, %fd1077, %fd1090, %fd1074;
	sub.f64 	%fd6599, %fd6597, %fd6598;
	fma.rn.f64 	%fd6600, %fd1078, %fd1090, %fd1075;
	fma.rn.f64 	%fd6601, %fd6600, 0d0000000000000000, %fd6599;
	add.f64 	%fd6602, %fd6601, 0dBFF0000000000000;
	setp.gt.f64 	%p1126, %fd6602, 0d0000000000000000;
	@%p1126 bra 	$L__BB0_849;
	fma.rn.f64 	%fd6603, %fd1076, %fd1090, %fd1073;
	fma.rn.f64 	%fd6604, %fd1077, %fd1090, %fd1074;
	mul.f64 	%fd6605, %fd6604, 0d0000000000000000;
	fma.rn.f64 	%fd1091, %fd6603, 0d0000000000000000, %fd6605;
	fma.rn.f64 	%fd6606, %fd1078, %fd1090, %fd1075;
	sub.f64 	%fd6607, %fd1091, %fd6606;
	add.f64 	%fd6608, %fd6607, 0dBFF0000000000000;
	setp.gt.f64 	%p1127, %fd6608, 0d0000000000000000;
	@%p1127 bra 	$L__BB0_849;
	fma.rn.f64 	%fd6609, %fd1078, %fd1090, %fd1075;
	add.f64 	%fd6610, %fd1091, %fd6609;
	add.f64 	%fd6611, %fd6610, 0dBFF0000000000000;
	setp.gt.f64 	%p1128, %fd6611, 0d0000000000000000;
	@%p1128 bra 	$L__BB0_849;
	mov.f64 	%fd8876, %fd1090;
$L__BB0_849:
	mul.f64 	%fd6612, %fd1074, 0d0000000000000000;
	fma.rn.f64 	%fd6613, %fd1073, 0d0000000000000000, %fd6612;
	sub.f64 	%fd6614, %fd1075, %fd6613;
	add.f64 	%fd6615, %fd6614, 0d3FF0000000000000;
	mul.f64 	%fd6616, %fd1077, 0d0000000000000000;
	fma.rn.f64 	%fd6617, %fd1076, 0d0000000000000000, %fd6616;
	sub.f64 	%fd6618, %fd6617, %fd1078;
	div.rn.f64 	%fd1093, %fd6615, %fd6618;
	setp.lt.f64 	%p1129, %fd1093, 0d0000000000000000;
	setp.gt.f64 	%p1130, %fd1093, %fd8876;
	or.pred  	%p1131, %p1129, %p1130;
	@%p1131 bra 	$L__BB0_856;
	fma.rn.f64 	%fd6619, %fd1076, %fd1093, %fd1073;
	fma.rn.f64 	%fd6620, %fd1077, %fd1093, %fd1074;
	fma.rn.f64 	%fd6621, %fd1078, %fd1093, %fd1075;
	mul.f64 	%fd6622, %fd6620, 0d0000000000000000;
	sub.f64 	%fd6623, %fd6622, %fd6619;
	fma.rn.f64 	%fd6624, %fd6621, 0d0000000000000000, %fd6623;
	add.f64 	%fd6625, %fd6624, 0dBFF0000000000000;
	setp.gt.f64 	%p1132, %fd6625, 0d0000000000000000;
	@%p1132 bra 	$L__BB0_856;
	fma.rn.f64 	%fd6626, %fd1077, %fd1093, %fd1074;
	fma.rn.f64 	%fd6627, %fd1076, %fd1093, %fd1073;
	fma.rn.f64 	%fd6628, %fd6626, 0d0000000000000000, %fd6627;
	fma.rn.f64 	%fd6629, %fd1078, %fd1093, %fd1075;
	fma.rn.f64 	%fd6630, %fd6629, 0d0000000000000000, %fd6628;
	add.f64 	%fd6631, %fd6630, 0dBFF0000000000000;
	setp.gt.f64 	%p1133, %fd6631, 0d0000000000000000;
	@%p1133 bra 	$L__BB0_856;
	fma.rn.f64 	%fd6632, %fd1076, %fd1093, %fd1073;
	mul.f64 	%fd6633, %fd6632, 0d0000000000000000;
	fma.rn.f64 	%fd6634, %fd1077, %fd1093, %fd1074;
	sub.f64 	%fd6635, %fd6633, %fd6634;
	fma.rn.f64 	%fd6636, %fd1078, %fd1093, %fd1075;
	fma.rn.f64 	%fd6637, %fd6636, 0d0000000000000000, %fd6635;
	add.f64 	%fd6638, %fd6637, 0dBFF0000000000000;
	setp.gt.f64 	%p1134, %fd6638, 0d0000000000000000;
	@%p1134 bra 	$L__BB0_856;
	fma.rn.f64 	%fd6639, %fd1077, %fd1093, %fd1074;
	fma.rn.f64 	%fd6640, %fd1076, %fd1093, %fd1073;
	fma.rn.f64 	%fd6641, %fd6640, 0d0000000000000000, %fd6639;
	fma.rn.f64 	%fd6642, %fd1078, %fd1093, %fd1075;
	fma.rn.f64 	%fd6643, %fd6642, 0d0000000000000000, %fd6641;
	add.f64 	%fd6644, %fd6643, 0dBFF0000000000000;
	setp.gt.f64 	%p1135, %fd6644, 0d0000000000000000;
	@%p1135 bra 	$L__BB0_856;
	fma.rn.f64 	%fd6645, %fd1077, %fd1093, %fd1074;
	mul.f64 	%fd6646, %fd6645, 0d0000000000000000;
	fma.rn.f64 	%fd6647, %fd1076, %fd1093, %fd1073;
	fma.rn.f64 	%fd6648, %fd6647, 0d0000000000000000, %fd6646;
	fma.rn.f64 	%fd6649, %fd1078, %fd1093, %fd1075;
	add.f64 	%fd6650, %fd6648, %fd6649;
	add.f64 	%fd6651, %fd6650, 0dBFF0000000000000;
	setp.gt.f64 	%p1136, %fd6651, 0d0000000000000000;
	@%p1136 bra 	$L__BB0_856;
	mov.f64 	%fd8876, %fd1093;
$L__BB0_856:
	mul.f64 	%fd6652, %fd1074, 0d0000000000000000;
	fma.rn.f64 	%fd6653, %fd1073, 0d0000000000000000, %fd6652;
	add.f64 	%fd6654, %fd6653, %fd1075;
	mov.f64 	%fd6655, 0d3FF0000000000000;
	sub.f64 	%fd6656, %fd6655, %fd6654;
	mul.f64 	%fd6657, %fd1077, 0d0000000000000000;
	fma.rn.f64 	%fd6658, %fd1076, 0d0000000000000000, %fd6657;
	add.f64 	%fd6659, %fd6658, %fd1078;
	div.rn.f64 	%fd1095, %fd6656, %fd6659;
	setp.lt.f64 	%p1137, %fd1095, 0d0000000000000000;
	setp.gt.f64 	%p1138, %fd1095, %fd8876;
	or.pred  	%p1139, %p1137, %p1138;
	@%p1139 bra 	$L__BB0_863;
	fma.rn.f64 	%fd1096, %fd1076, %fd1095, %fd1073;
	fma.rn.f64 	%fd1097, %fd1077, %fd1095, %fd1074;
	fma.rn.f64 	%fd1098, %fd1078, %fd1095, %fd1075;
	mul.f64 	%fd1099, %fd1097, 0d0000000000000000;
	sub.f64 	%fd6660, %fd1099, %fd1096;
	fma.rn.f64 	%fd6661, %fd1098, 0d0000000000000000, %fd6660;
	add.f64 	%fd6662, %fd6661, 0dBFF0000000000000;
	setp.gt.f64 	%p1140, %fd6662, 0d0000000000000000;
	@%p1140 bra 	$L__BB0_863;
	add.f64 	%fd6663, %fd1096, %fd1099;
	fma.rn.f64 	%fd6664, %fd1098, 0d0000000000000000, %fd6663;
	add.f64 	%fd6665, %fd6664, 0dBFF0000000000000;
	setp.gt.f64 	%p1141, %fd6665, 0d0000000000000000;
	@%p1141 bra 	$L__BB0_863;
	mul.f64 	%fd1100, %fd1096, 0d0000000000000000;
	sub.f64 	%fd6666, %fd1100, %fd1097;
	fma.rn.f64 	%fd6667, %fd1098, 0d0000000000000000, %fd6666;
	add.f64 	%fd6668, %fd6667, 0dBFF0000000000000;
	setp.gt.f64 	%p1142, %fd6668, 0d0000000000000000;
	@%p1142 bra 	$L__BB0_863;
	add.f64 	%fd6669, %fd1100, %fd1097;
	fma.rn.f64 	%fd6670, %fd1098, 0d0000000000000000, %fd6669;
	add.f64 	%fd6671, %fd6670, 0dBFF0000000000000;
	setp.gt.f64 	%p1143, %fd6671, 0d0000000000000000;
	@%p1143 bra 	$L__BB0_863;
	add.f64 	%fd6672, %fd1100, %fd1099;
	sub.f64 	%fd6673, %fd6672, %fd1098;
	add.f64 	%fd6674, %fd6673, 0dBFF0000000000000;
	setp.gt.f64 	%p1144, %fd6674, 0d0000000000000000;
	@%p1144 bra 	$L__BB0_863;
	mov.f64 	%fd8876, %fd1095;
$L__BB0_863:
	ld.param.u64 	%rd160, [_Z18cudaRaytraceKernelPK5Scene8Matrix4DPviii_param_0];
	setp.ge.f64 	%p1149, %fd8876, 0d0000000000000000;
	setp.lt.f64 	%p1150, %fd8876, %fd8881;
	and.pred  	%p1151, %p1149, %p1150;
	selp.f64 	%fd8881, %fd8876, %fd8881, %p1151;
	cvta.to.global.u64 	%rd106, %rd160;
	mul.wide.u32 	%rd107, %r441, 272;
	add.s64 	%rd108, %rd106, %rd107;
	add.s64 	%rd109, %rd108, 8;
	selp.b64 	%rd181, %rd109, %rd181, %p1151;
	add.s32 	%r441, %r441, 1;
	setp.ne.s32 	%p1152, %r441, %r33;
	@%p1152 bra 	$L__BB0_816;
$L__BB0_864:
	setp.eq.f64 	%p1153, %fd8881, 0d7FEFFFFFFFFFFFFF;
	mov.f64 	%fd8928, 0d0000000000000000;
	mov.f64 	%fd8479, 0d0000000000000000;
	mov.f64 	%fd8929, %fd8928;
	mov.f64 	%fd8930, %fd8928;
	@%p1153 bra 	$L__BB0_974;
	fma.rn.f64 	%fd6710, %fd8864, 0d3F50624DD2F1A9FC, %fd913;
	fma.rn.f64 	%fd1104, %fd8864, %fd8881, %fd6710;
	fma.rn.f64 	%fd6711, %fd8865, 0d3F50624DD2F1A9FC, %fd914;
	fma.rn.f64 	%fd1105, %fd8865, %fd8881, %fd6711;
	fma.rn.f64 	%fd6712, %fd8866, 0d3F50624DD2F1A9FC, %fd915;
	fma.rn.f64 	%fd1106, %fd8866, %fd8881, %fd6712;
	mov.f64 	%fd6713, 0d4024000000000000;
	sub.f64 	%fd6714, %fd6713, %fd1104;
	sub.f64 	%fd6715, %fd6713, %fd1105;
	mov.f64 	%fd6716, 0dC024000000000000;
	sub.f64 	%fd6717, %fd6716, %fd1106;
	abs.f64 	%fd6718, %fd6714;
	abs.f64 	%fd6719, %fd6715;
	abs.f64 	%fd6720, %fd6717;
	add.f64 	%fd6721, %fd6718, %fd6719;
	add.f64 	%fd6722, %fd6720, %fd6721;
	min.f64 	%fd6723, %fd6718, %fd6719;
	max.f64 	%fd6724, %fd6718, %fd6719;
	min.f64 	%fd6725, %fd6724, %fd6720;
	max.f64 	%fd6726, %fd6724, %fd6720;
	{
	.reg .b32 %temp; 
	mov.b64 	{%temp, %r310}, %fd6726;
	}
	and.b32  	%r311, %r310, -4194304;
	xor.b32  	%r312, %r311, 2144337920;
	mov.b32 	%r313, 0;
	mov.b64 	%fd6727, {%r313, %r312};
	mul.f64 	%fd6728, %fd6725, %fd6727;
	mul.f64 	%fd6729, %fd6723, %fd6727;
	mul.f64 	%fd6730, %fd6726, %fd6727;
	mul.f64 	%fd6731, %fd6728, %fd6728;
	fma.rn.f64 	%fd6732, %fd6729, %fd6729, %fd6731;
	fma.rn.f64 	%fd6733, %fd6730, %fd6730, %fd6732;
	rsqrt.approx.ftz.f64 	%fd6734, %fd6733;
	mul.rn.f64 	%fd6735, %fd6734, %fd6734;
	neg.f64 	%fd6736, %fd6735;
	fma.rn.f64 	%fd6737, %fd6733, %fd6736, 0d3FF0000000000000;
	fma.rn.f64 	%fd6738, %fd6737, 0d3FD8000000000000, 0d3FE0000000000000;
	mul.rn.f64 	%fd6739, %fd6737, %fd6734;
	fma.rn.f64 	%fd6740, %fd6738, %fd6739, %fd6734;
	mul.f64 	%fd6741, %fd6727, %fd6740;
	setp.gt.f64 	%p1154, %fd6722, 0d0000000000000000;
	add.f64 	%fd6742, %fd6722, 0d7FF0000000000000;
	selp.f64 	%fd6743, %fd6741, %fd6742, %p1154;
	setp.eq.f64 	%p1155, %fd6726, 0d7FF0000000000000;
	selp.f64 	%fd6744, 0d0000000000000000, %fd6743, %p1155;
	mul.f64 	%fd1107, %fd6714, %fd6744;
	mul.f64 	%fd1108, %fd6715, %fd6744;
	mul.f64 	%fd1109, %fd6717, %fd6744;
	ld.global.f64 	%fd6745, [%rd181+128];
	ld.global.f64 	%fd6746, [%rd181+160];
	mul.f64 	%fd6747, %fd6711, %fd6746;
	fma.rn.f64 	%fd6748, %fd6710, %fd6745, %fd6747;
	ld.global.f64 	%fd6749, [%rd181+192];
	fma.rn.f64 	%fd6750, %fd6712, %fd6749, %fd6748;
	ld.global.f64 	%fd6751, [%rd181+224];
	add.f64 	%fd1110, %fd6751, %fd6750;
	ld.global.f64 	%fd6752, [%rd181+136];
	ld.global.f64 	%fd6753, [%rd181+168];
	mul.f64 	%fd6754, %fd6711, %fd6753;
	fma.rn.f64 	%fd6755, %fd6710, %fd6752, %fd6754;
	ld.global.f64 	%fd6756, [%rd181+200];
	fma.rn.f64 	%fd6757, %fd6712, %fd6756, %fd6755;
	ld.global.f64 	%fd6758, [%rd181+232];
	add.f64 	%fd1111, %fd6758, %fd6757;
	ld.global.f64 	%fd6759, [%rd181+144];
	ld.global.f64 	%fd6760, [%rd181+176];
	mul.f64 	%fd6761, %fd6711, %fd6760;
	fma.rn.f64 	%fd6762, %fd6710, %fd6759, %fd6761;
	ld.global.f64 	%fd6763, [%rd181+208];
	fma.rn.f64 	%fd6764, %fd6712, %fd6763, %fd6762;
	ld.global.f64 	%fd6765, [%rd181+240];
	add.f64 	%fd1112, %fd6765, %fd6764;
	mul.f64 	%fd6766, %fd8865, %fd6746;
	fma.rn.f64 	%fd6767, %fd8864, %fd6745, %fd6766;
	fma.rn.f64 	%fd1113, %fd8866, %fd6749, %fd6767;
	mul.f64 	%fd6768, %fd8865, %fd6753;
	fma.rn.f64 	%fd6769, %fd8864, %fd6752, %fd6768;
	fma.rn.f64 	%fd1114, %fd8866, %fd6756, %fd6769;
	mul.f64 	%fd6770, %fd8865, %fd6760;
	fma.rn.f64 	%fd6771, %fd8864, %fd6759, %fd6770;
	fma.rn.f64 	%fd1115, %fd8866, %fd6763, %fd6771;
	ld.global.u32 	%r309, [%rd181+256];
	mov.f64 	%fd8887, 0d3FF0000000000000;
	mov.f64 	%fd8888, 0d0000000000000000;
	setp.eq.s32 	%p1156, %r309, 3;
	mov.f64 	%fd8889, 0d7FEFFFFFFFFFFFFF;
	@%p1156 bra 	$L__BB0_868;
	setp.ne.s32 	%p1157, %r309, 2;
	mov.f64 	%fd8886, %fd8479;
	@%p1157 bra 	$L__BB0_910;
	mul.f64 	%fd6772, %fd1114, %fd1114;
	fma.rn.f64 	%fd6773, %fd1113, %fd1113, %fd6772;
	fma.rn.f64 	%fd6774, %fd1115, %fd1115, %fd6773;
	mul.f64 	%fd6775, %fd1111, %fd1114;
	fma.rn.f64 	%fd6776, %fd1110, %fd1113, %fd6775;
	fma.rn.f64 	%fd6777, %fd1112, %fd1115, %fd6776;
	add.f64 	%fd6778, %fd6777, %fd6777;
	mul.f64 	%fd6779, %fd1111, %fd1111;
	fma.rn.f64 	%fd6780, %fd1110, %fd1110, %fd6779;
	fma.rn.f64 	%fd6781, %fd1112, %fd1112, %fd6780;
	add.f64 	%fd6782, %fd6781, 0dBFF0000000000000;
	mul.f64 	%fd6783, %fd6774, 0dC010000000000000;
	mul.f64 	%fd6784, %fd6782, %fd6783;
	fma.rn.f64 	%fd6785, %fd6778, %fd6778, %fd6784;
	sqrt.rn.f64 	%fd6786, %fd6785;
	add.f64 	%fd6787, %fd6774, %fd6774;
	neg.f64 	%fd6788, %fd6778;
	sub.f64 	%fd6789, %fd6788, %fd6786;
	div.rn.f64 	%fd6790, %fd6789, %fd6787;
	sub.f64 	%fd6791, %fd6786, %fd6778;
	div.rn.f64 	%fd6792, %fd6791, %fd6787;
	setp.ge.f64 	%p1158, %fd6790, 0d0000000000000000;
	setp.lt.f64 	%p1159, %fd6790, 0d7FEFFFFFFFFFFFFF;
	selp.f64 	%fd6794, %fd6790, 0d7FEFFFFFFFFFFFFF, %p1159;
	selp.f64 	%fd6795, %fd6794, 0d7FEFFFFFFFFFFFFF, %p1158;
	setp.ge.f64 	%p1160, %fd6792, 0d0000000000000000;
	setp.lt.f64 	%p1161, %fd6792, %fd6795;
	selp.f64 	%fd6797, %fd6792, %fd6795, %p1161;
	selp.f64 	%fd6798, %fd6797, %fd6795, %p1160;
	fma.rn.f64 	%fd8886, %fd1113, %fd6798, %fd1110;
	fma.rn.f64 	%fd8887, %fd1114, %fd6798, %fd1111;
	fma.rn.f64 	%fd8888, %fd1115, %fd6798, %fd1112;
	bra.uni 	$L__BB0_910;
$L__BB0_868:
	mul.f64 	%fd6800, %fd1111, 0d0000000000000000;
	sub.f64 	%fd6801, %fd6800, %fd1110;
	fma.rn.f64 	%fd6802, %fd1112, 0d0000000000000000, %fd6801;
	mov.f64 	%fd6803, 0d3FF0000000000000;
	sub.f64 	%fd6804, %fd6803, %fd6802;
	mul.f64 	%fd6805, %fd1114, 0d0000000000000000;
	sub.f64 	%fd6806, %fd6805, %fd1113;
	fma.rn.f64 	%fd6807, %fd1115, 0d0000000000000000, %fd6806;
	div.rn.f64 	%fd1119, %fd6804, %fd6807;
	setp.lt.f64 	%p1162, %fd1119, 0d0000000000000000;
	setp.gt.f64 	%p1163, %fd1119, 0d7FEFFFFFFFFFFFFF;
	or.pred  	%p1164, %p1162, %p1163;
	mov.f64 	%fd8886, %fd9032;
	mov.f64 	%fd8887, %fd9033;
	mov.f64 	%fd8888, %fd9034;
	@%p1164 bra 	$L__BB0_875;
	fma.rn.f64 	%fd6809, %fd1113, %fd1119, %fd1110;
	fma.rn.f64 	%fd6810, %fd1114, %fd1119, %fd1111;
	fma.rn.f64 	%fd6811, %fd1115, %fd1119, %fd1112;
	fma.rn.f64 	%fd6812, %fd6810, 0d0000000000000000, %fd6809;
	fma.rn.f64 	%fd6813, %fd6811, 0d0000000000000000, %fd6812;
	add.f64 	%fd6814, %fd6813, 0dBFF0000000000000;
	setp.gt.f64 	%p1165, %fd6814, 0d0000000000000000;
	mov.f64 	%fd8886, %fd9032;
	mov.f64 	%fd8887, %fd9033;
	mov.f64 	%fd8888, %fd9034;
	@%p1165 bra 	$L__BB0_875;
	fma.rn.f64 	%fd6816, %fd1113, %fd1119, %fd1110;
	mul.f64 	%fd6817, %fd6816, 0d0000000000000000;
	fma.rn.f64 	%fd6818, %fd1114, %fd1119, %fd1111;
	sub.f64 	%fd6819, %fd6817, %fd6818;
	fma.rn.f64 	%fd6820, %fd1115, %fd1119, %fd1112;
	fma.rn.f64 	%fd6821, %fd6820, 0d0000000000000000, %fd6819;
	add.f64 	%fd6822, %fd6821, 0dBFF0000000000000;
	setp.gt.f64 	%p1166, %fd6822, 0d0000000000000000;
	mov.f64 	%fd8886, %fd9032;
	mov.f64 	%fd8887, %fd9033;
	mov.f64 	%fd8888, %fd9034;
	@%p1166 bra 	$L__BB0_875;
	fma.rn.f64 	%fd6824, %fd1114, %fd1119, %fd1111;
	fma.rn.f64 	%fd6825, %fd1113, %fd1119, %fd1110;
	fma.rn.f64 	%fd6826, %fd6825, 0d0000000000000000, %fd6824;
	fma.rn.f64 	%fd6827, %fd1115, %fd1119, %fd1112;
	fma.rn.f64 	%fd6828, %fd6827, 0d0000000000000000, %fd6826;
	add.f64 	%fd6829, %fd6828, 0dBFF0000000000000;
	setp.gt.f64 	%p1167, %fd6829, 0d0000000000000000;
	mov.f64 	%fd8886, %fd9032;
	mov.f64 	%fd8887, %fd9033;
	mov.f64 	%fd8888, %fd9034;
	@%p1167 bra 	$L__BB0_875;
	fma.rn.f64 	%fd6831, %fd1114, %fd1119, %fd1111;
	mul.f64 	%fd6832, %fd6831, 0d0000000000000000;
	fma.rn.f64 	%fd6833, %fd1113, %fd1119, %fd1110;
	fma.rn.f64 	%fd1120, %fd6833, 0d0000000000000000, %fd6832;
	fma.rn.f64 	%fd6834, %fd1115, %fd1119, %fd1112;
	sub.f64 	%fd6835, %fd1120, %fd6834;
	add.f64 	%fd6836, %fd6835, 0dBFF0000000000000;
	setp.gt.f64 	%p1168, %fd6836, 0d0000000000000000;
	mov.f64 	%fd8886, %fd9032;
	mov.f64 	%fd8887, %fd9033;
	mov.f64 	%fd8888, %fd9034;
	@%p1168 bra 	$L__BB0_875;
	fma.rn.f64 	%fd6838, %fd1115, %fd1119, %fd1112;
	add.f64 	%fd6839, %fd1120, %fd6838;
	add.f64 	%fd6840, %fd6839, 0dBFF0000000000000;
	setp.gt.f64 	%p1169, %fd6840, 0d0000000000000000;
	mov.f64 	%fd8886, %fd9032;
	mov.f64 	%fd8887, %fd9033;
	mov.f64 	%fd8888, %fd9034;
	@%p1169 bra 	$L__BB0_875;
	mov.f64 	%fd8887, 0d0000000000000000;
	mov.f64 	%fd8886, 0dBFF0000000000000;
	mov.f64 	%fd8888, %fd8887;
	mov.f64 	%fd8889, %fd1119;
$L__BB0_875:
	fma.rn.f64 	%fd6843, %fd1111, 0d0000000000000000, %fd1110;
	fma.rn.f64 	%fd6844, %fd1112, 0d0000000000000000, %fd6843;
	mov.f64 	%fd6845, 0d3FF0000000000000;
	sub.f64 	%fd6846, %fd6845, %fd6844;
	fma.rn.f64 	%fd6847, %fd1114, 0d0000000000000000, %fd1113;
	fma.rn.f64 	%fd6848, %fd1115, 0d0000000000000000, %fd6847;
	div.rn.f64 	%fd1125, %fd6846, %fd6848;
	setp.lt.f64 	%p1170, %fd1125, 0d0000000000000000;
	setp.gt.f64 	%p1171, %fd1125, %fd8889;
	or.pred  	%p1172, %p1170, %p1171;
	@%p1172 bra 	$L__BB0_882;
	fma.rn.f64 	%fd6849, %fd1113, %fd1125, %fd1110;
	fma.rn.f64 	%fd6850, %fd1114, %fd1125, %fd1111;
	fma.rn.f64 	%fd6851, %fd1115, %fd1125, %fd1112;
	mul.f64 	%fd6852, %fd6850, 0d0000000000000000;
	sub.f64 	%fd6853, %fd6852, %fd6849;
	fma.rn.f64 	%fd6854, %fd6851, 0d0000000000000000, %fd6853;
	add.f64 	%fd6855, %fd6854, 0dBFF0000000000000;
	setp.gt.f64 	%p1173, %fd6855, 0d0000000000000000;
	@%p1173 bra 	$L__BB0_882;
	fma.rn.f64 	%fd6856, %fd1113, %fd1125, %fd1110;
	mul.f64 	%fd6857, %fd6856, 0d0000000000000000;
	fma.rn.f64 	%fd6858, %fd1114, %fd1125, %fd1111;
	sub.f64 	%fd6859, %fd6857, %fd6858;
	fma.rn.f64 	%fd6860, %fd1115, %fd1125, %fd1112;
	fma.rn.f64 	%fd6861, %fd6860, 0d0000000000000000, %fd6859;
	add.f64 	%fd6862, %fd6861, 0dBFF0000000000000;
	setp.gt.f64 	%p1174, %fd6862, 0d0000000000000000;
	@%p1174 bra 	$L__BB0_882;
	fma.rn.f64 	%fd6863, %fd1114, %fd1125, %fd1111;
	fma.rn.f64 	%fd6864, %fd1113, %fd1125, %fd1110;
	fma.rn.f64 	%fd6865, %fd6864, 0d0000000000000000, %fd6863;
	fma.rn.f64 	%fd6866, %fd1115, %fd1125, %fd1112;
	fma.rn.f64 	%fd6867, %fd6866, 0d0000000000000000, %fd6865;
	add.f64 	%fd6868, %fd6867, 0dBFF0000000000000;
	setp.gt.f64 	%p1175, %fd6868, 0d0000000000000000;
	@%p1175 bra 	$L__BB0_882;
	fma.rn.f64 	%fd6869, %fd1114, %fd1125, %fd1111;
	mul.f64 	%fd6870, %fd6869, 0d0000000000000000;
	fma.rn.f64 	%fd6871, %fd1113, %fd1125, %fd1110;
	fma.rn.f64 	%fd1126, %fd6871, 0d0000000000000000, %fd6870;
	fma.rn.f64 	%fd6872, %fd1115, %fd1125, %fd1112;
	sub.f64 	%fd6873, %fd1126, %fd6872;
	add.f64 	%fd6874, %fd6873, 0dBFF0000000000000;
	setp.gt.f64 	%p1176, %fd6874, 0d0000000000000000;
	@%p1176 bra 	$L__BB0_882;
	fma.rn.f64 	%fd6875, %fd1115, %fd1125, %fd1112;
	add.f64 	%fd6876, %fd1126, %fd6875;
	add.f64 	%fd6877, %fd6876, 0dBFF0000000000000;
	setp.gt.f64 	%p1177, %fd6877, 0d0000000000000000;
	@%p1177 bra 	$L__BB0_882;
	mov.f64 	%fd8887, 0d0000000000000000;
	mov.f64 	%fd8886, 0d3FF0000000000000;
	mov.f64 	%fd8888, %fd8887;
	mov.f64 	%fd8889, %fd1125;
$L__BB0_882:
	mul.f64 	%fd6880, %fd1110, 0d0000000000000000;
	sub.f64 	%fd6881, %fd6880, %fd1111;
	fma.rn.f64 	%fd6882, %fd1112, 0d0000000000000000, %fd6881;
	mov.f64 	%fd6883, 0d3FF0000000000000;
	sub.f64 	%fd6884, %fd6883, %fd6882;
	mul.f64 	%fd6885, %fd1113, 0d0000000000000000;
	sub.f64 	%fd6886, %fd6885, %fd1114;
	fma.rn.f64 	%fd6887, %fd1115, 0d0000000000000000, %fd6886;
	div.rn.f64 	%fd1131, %fd6884, %fd6887;
	setp.lt.f64 	%p1178, %fd1131, 0d0000000000000000;
	setp.gt.f64 	%p1179, %fd1131, %fd8889;
	or.pred  	%p1180, %p1178, %p1179;
	@%p1180 bra 	$L__BB0_889;
	fma.rn.f64 	%fd6888, %fd1113, %fd1131, %fd1110;
	fma.rn.f64 	%fd6889, %fd1114, %fd1131, %fd1111;
	fma.rn.f64 	%fd6890, %fd1115, %fd1131, %fd1112;
	mul.f64 	%fd6891, %fd6889, 0d0000000000000000;
	sub.f64 	%fd6892, %fd6891, %fd6888;
	fma.rn.f64 	%fd6893, %fd6890, 0d0000000000000000, %fd6892;
	add.f64 	%fd6894, %fd6893, 0dBFF0000000000000;
	setp.gt.f64 	%p1181, %fd6894, 0d0000000000000000;
	@%p1181 bra 	$L__BB0_889;
	fma.rn.f64 	%fd6895, %fd1114, %fd1131, %fd1111;
	fma.rn.f64 	%fd6896, %fd1113, %fd1131, %fd1110;
	fma.rn.f64 	%fd6897, %fd6895, 0d0000000000000000, %fd6896;
	fma.rn.f64 	%fd6898, %fd1115, %fd1131, %fd1112;
	fma.rn.f64 	%fd6899, %fd6898, 0d0000000000000000, %fd6897;
	add.f64 	%fd6900, %fd6899, 0dBFF0000000000000;
	setp.gt.f64 	%p1182, %fd6900, 0d0000000000000000;
	@%p1182 bra 	$L__BB0_889;
	fma.rn.f64 	%fd6901, %fd1113, %fd1131, %fd1110;
	fma.rn.f64 	%fd6902, %fd1114, %fd1131, %fd1111;
	fma.rn.f64 	%fd6903, %fd6901, 0d0000000000000000, %fd6902;
	fma.rn.f64 	%fd6904, %fd1115, %fd1131, %fd1112;
	fma.rn.f64 	%fd6905, %fd6904, 0d0000000000000000, %fd6903;
	add.f64 	%fd6906, %fd6905, 0dBFF0000000000000;
	setp.gt.f64 	%p1183, %fd6906, 0d0000000000000000;
	@%p1183 bra 	$L__BB0_889;
	fma.rn.f64 	%fd6907, %fd1113, %fd1131, %fd1110;
	fma.rn.f64 	%fd6908, %fd1114, %fd1131, %fd1111;
	mul.f64 	%fd6909, %fd6908, 0d0000000000000000;
	fma.rn.f64 	%fd1132, %fd6907, 0d0000000000000000, %fd6909;
	fma.rn.f64 	%fd6910, %fd1115, %fd1131, %fd1112;
	sub.f64 	%fd6911, %fd1132, %fd6910;
	add.f64 	%fd6912, %fd6911, 0dBFF0000000000000;
	setp.gt.f64 	%p1184, %fd6912, 0d0000000000000000;
	@%p1184 bra 	$L__BB0_889;
	fma.rn.f64 	%fd6913, %fd1115, %fd1131, %fd1112;
	add.f64 	%fd6914, %fd1132, %fd6913;
	add.f64 	%fd6915, %fd6914, 0dBFF0000000000000;
	setp.gt.f64 	%p1185, %fd6915, 0d0000000000000000;
	@%p1185 bra 	$L__BB0_889;
	mov.f64 	%fd8887, 0dBFF0000000000000;
	mov.f64 	%fd8886, 0d0000000000000000;
	mov.f64 	%fd8888, %fd8886;
	mov.f64 	%fd8889, %fd1131;
$L__BB0_889:
	fma.rn.f64 	%fd6918, %fd1110, 0d0000000000000000, %fd1111;
	fma.rn.f64 	%fd6919, %fd1112, 0d0000000000000000, %fd6918;
	mov.f64 	%fd6920, 0d3FF0000000000000;
	sub.f64 	%fd6921, %fd6920, %fd6919;
	fma.rn.f64 	%fd6922, %fd1113, 0d0000000000000000, %fd1114;
	fma.rn.f64 	%fd6923, %fd1115, 0d0000000000000000, %fd6922;
	div.rn.f64 	%fd1137, %fd6921, %fd6923;
	setp.lt.f64 	%p1186, %fd1137, 0d0000000000000000;
	setp.gt.f64 	%p1187, %fd1137, %fd8889;
	or.pred  	%p1188, %p1186, %p1187;
	@%p1188 bra 	$L__BB0_896;
	fma.rn.f64 	%fd6924, %fd1113, %fd1137, %fd1110;
	fma.rn.f64 	%fd6925, %fd1114, %fd1137, %fd1111;
	fma.rn.f64 	%fd6926, %fd1115, %fd1137, %fd1112;
	mul.f64 	%fd6927, %fd6925, 0d0000000000000000;
	sub.f64 	%fd6928, %fd6927, %fd6924;
	fma.rn.f64 	%fd6929, %fd6926, 0d0000000000000000, %fd6928;
	add.f64 	%fd6930, %fd6929, 0dBFF0000000000000;
	setp.gt.f64 	%p1189, %fd6930, 0d0000000000000000;
	@%p1189 bra 	$L__BB0_896;
	fma.rn.f64 	%fd6931, %fd1114, %fd1137, %fd1111;
	fma.rn.f64 	%fd6932, %fd1113, %fd1137, %fd1110;
	fma.rn.f64 	%fd6933, %fd6931, 0d0000000000000000, %fd6932;
	fma.rn.f64 	%fd6934, %fd1115, %fd1137, %fd1112;
	fma.rn.f64 	%fd6935, %fd6934, 0d0000000000000000, %fd6933;
	add.f64 	%fd6936, %fd6935, 0dBFF0000000000000;
	setp.gt.f64 	%p1190, %fd6936, 0d0000000000000000;
	@%p1190 bra 	$L__BB0_896;
	fma.rn.f64 	%fd6937, %fd1113, %fd1137, %fd1110;
	mul.f64 	%fd6938, %fd6937, 0d0000000000000000;
	fma.rn.f64 	%fd6939, %fd1114, %fd1137, %fd1111;
	sub.f64 	%fd6940, %fd6938, %fd6939;
	fma.rn.f64 	%fd6941, %fd1115, %fd1137, %fd1112;
	fma.rn.f64 	%fd6942, %fd6941, 0d0000000000000000, %fd6940;
	add.f64 	%fd6943, %fd6942, 0dBFF0000000000000;
	setp.gt.f64 	%p1191, %fd6943, 0d0000000000000000;
	@%p1191 bra 	$L__BB0_896;
	fma.rn.f64 	%fd6944, %fd1113, %fd1137, %fd1110;
	fma.rn.f64 	%fd6945, %fd1114, %fd1137, %fd1111;
	mul.f64 	%fd6946, %fd6945, 0d0000000000000000;
	fma.rn.f64 	%fd1138, %fd6944, 0d0000000000000000, %fd6946;
	fma.rn.f64 	%fd6947, %fd1115, %fd1137, %fd1112;
	sub.f64 	%fd6948, %fd1138, %fd6947;
	add.f64 	%fd6949, %fd6948, 0dBFF0000000000000;
	setp.gt.f64 	%p1192, %fd6949, 0d0000000000000000;
	@%p1192 bra 	$L__BB0_896;
	fma.rn.f64 	%fd6950, %fd1115, %fd1137, %fd1112;
	add.f64 	%fd6951, %fd1138, %fd6950;
	add.f64 	%fd6952, %fd6951, 0dBFF0000000000000;
	setp.gt.f64 	%p1193, %fd6952, 0d0000000000000000;
	@%p1193 bra 	$L__BB0_896;
	mov.f64 	%fd8887, 0d3FF0000000000000;
	mov.f64 	%fd8886, 0d0000000000000000;
	mov.f64 	%fd8888, %fd8886;
	mov.f64 	%fd8889, %fd1137;
$L__BB0_896:
	mul.f64 	%fd6955, %fd1111, 0d0000000000000000;
	fma.rn.f64 	%fd6956, %fd1110, 0d0000000000000000, %fd6955;
	sub.f64 	%fd6957, %fd1112, %fd6956;
	add.f64 	%fd6958, %fd6957, 0d3FF0000000000000;
	mul.f64 	%fd6959, %fd1114, 0d0000000000000000;
	fma.rn.f64 	%fd6960, %fd1113, 0d0000000000000000, %fd6959;
	sub.f64 	%fd6961, %fd6960, %fd1115;
	div.rn.f64 	%fd1143, %fd6958, %fd6961;
	setp.lt.f64 	%p1194, %fd1143, 0d0000000000000000;
	setp.gt.f64 	%p1195, %fd1143, %fd8889;
	or.pred  	%p1196, %p1194, %p1195;
	@%p1196 bra 	$L__BB0_903;
	fma.rn.f64 	%fd6962, %fd1113, %fd1143, %fd1110;
	fma.rn.f64 	%fd6963, %fd1114, %fd1143, %fd1111;
	fma.rn.f64 	%fd6964, %fd1115, %fd1143, %fd1112;
	mul.f64 	%fd6965, %fd6963, 0d0000000000000000;
	sub.f64 	%fd6966, %fd6965, %fd6962;
	fma.rn.f64 	%fd6967, %fd6964, 0d0000000000000000, %fd6966;
	add.f64 	%fd6968, %fd6967, 0dBFF0000000000000;
	setp.gt.f64 	%p1197, %fd6968, 0d0000000000000000;
	@%p1197 bra 	$L__BB0_903;
	fma.rn.f64 	%fd6969, %fd1114, %fd1143, %fd1111;
	fma.rn.f64 	%fd6970, %fd1113, %fd1143, %fd1110;
	fma.rn.f64 	%fd6971, %fd6969, 0d0000000000000000, %fd6970;
	fma.rn.f64 	%fd6972, %fd1115, %fd1143, %fd1112;
	fma.rn.f64 	%fd6973, %fd6972, 0d0000000000000000, %fd6971;
	add.f64 	%fd6974, %fd6973, 0dBFF0000000000000;
	setp.gt.f64 	%p1198, %fd6974, 0d0000000000000000;
	@%p1198 bra 	$L__BB0_903;
	fma.rn.f64 	%fd6975, %fd1113, %fd1143, %fd1110;
	mul.f64 	%fd6976, %fd6975, 0d0000000000000000;
	fma.rn.f64 	%fd6977, %fd1114, %fd1143, %fd1111;
	sub.f64 	%fd6978, %fd6976, %fd6977;
	fma.rn.f64 	%fd6979, %fd1115, %fd1143, %fd1112;
	fma.rn.f64 	%fd6980, %fd6979, 0d0000000000000000, %fd6978;
	add.f64 	%fd6981, %fd6980, 0dBFF0000000000000;
	setp.gt.f64 	%p1199, %fd6981, 0d0000000000000000;
	@%p1199 bra 	$L__BB0_903;
	fma.rn.f64 	%fd6982, %fd1114, %fd1143, %fd1111;
	fma.rn.f64 	%fd6983, %fd1113, %fd1143, %fd1110;
	fma.rn.f64 	%fd6984, %fd6983, 0d0000000000000000, %fd6982;
	fma.rn.f64 	%fd6985, %fd1115, %fd1143, %fd1112;
	fma.rn.f64 	%fd6986, %fd6985, 0d0000000000000000, %fd6984;
	add.f64 	%fd6987, %fd6986, 0dBFF0000000000000;
	setp.gt.f64 	%p1200, %fd6987, 0d0000000000000000;
	@%p1200 bra 	$L__BB0_903;
	fma.rn.f64 	%fd6988, %fd1114, %fd1143, %fd1111;
	mul.f64 	%fd6989, %fd6988, 0d0000000000000000;
	fma.rn.f64 	%fd6990, %fd1113, %fd1143, %fd1110;
	fma.rn.f64 	%fd6991, %fd6990, 0d0000000000000000, %fd6989;
	fma.rn.f64 	%fd6992, %fd1115, %fd1143, %fd1112;
	add.f64 	%fd6993, %fd6991, %fd6992;
	add.f64 	%fd6994, %fd6993, 0dBFF0000000000000;
	setp.gt.f64 	%p1201, %fd6994, 0d0000000000000000;
	@%p1201 bra 	$L__BB0_903;
	mov.f64 	%fd8888, 0dBFF0000000000000;
	mov.f64 	%fd8886, 0d0000000000000000;
	mov.f64 	%fd8887, %fd8886;
	mov.f64 	%fd8889, %fd1143;
$L__BB0_903:
	mul.f64 	%fd6997, %fd1111, 0d0000000000000000;
	fma.rn.f64 	%fd6998, %fd1110, 0d0000000000000000, %fd6997;
	add.f64 	%fd6999, %fd6998, %fd1112;
	mov.f64 	%fd7000, 0d3FF0000000000000;
	sub.f64 	%fd7001, %fd7000, %fd6999;
	mul.f64 	%fd7002, %fd1114, 0d0000000000000000;
	fma.rn.f64 	%fd7003, %fd1113, 0d0000000000000000, %fd7002;
	add.f64 	%fd7004, %fd7003, %fd1115;
	div.rn.f64 	%fd1148, %fd7001, %fd7004;
	setp.lt.f64 	%p1202, %fd1148, 0d0000000000000000;
	setp.gt.f64 	%p1203, %fd1148, %fd8889;
	or.pred  	%p1204, %p1202, %p1203;
	mov.f64 	%fd9032, %fd8886;
	mov.f64 	%fd9033, %fd8887;
	mov.f64 	%fd9034, %fd8888;
	@%p1204 bra 	$L__BB0_910;
	fma.rn.f64 	%fd1149, %fd1113, %fd1148, %fd1110;
	fma.rn.f64 	%fd1150, %fd1114, %fd1148, %fd1111;
	fma.rn.f64 	%fd1151, %fd1115, %fd1148, %fd1112;
	mul.f64 	%fd1152, %fd1150, 0d0000000000000000;
	sub.f64 	%fd7005, %fd1152, %fd1149;
	fma.rn.f64 	%fd7006, %fd1151, 0d0000000000000000, %fd7005;
	add.f64 	%fd7007, %fd7006, 0dBFF0000000000000;
	setp.gt.f64 	%p1205, %fd7007, 0d0000000000000000;
	mov.f64 	%fd9032, %fd8886;
	mov.f64 	%fd9033, %fd8887;
	mov.f64 	%fd9034, %fd8888;
	@%p1205 bra 	$L__BB0_910;
	add.f64 	%fd7008, %fd1149, %fd1152;
	fma.rn.f64 	%fd7009, %fd1151, 0d0000000000000000, %fd7008;
	add.f64 	%fd7010, %fd7009, 0dBFF0000000000000;
	setp.gt.f64 	%p1206, %fd7010, 0d0000000000000000;
	mov.f64 	%fd9032, %fd8886;
	mov.f64 	%fd9033, %fd8887;
	mov.f64 	%fd9034, %fd8888;
	@%p1206 bra 	$L__BB0_910;
	mul.f64 	%fd1153, %fd1149, 0d0000000000000000;
	sub.f64 	%fd7011, %fd1153, %fd1150;
	fma.rn.f64 	%fd7012, %fd1151, 0d0000000000000000, %fd7011;
	add.f64 	%fd7013, %fd7012, 0dBFF0000000000000;
	setp.gt.f64 	%p1207, %fd7013, 0d0000000000000000;
	mov.f64 	%fd9032, %fd8886;
	mov.f64 	%fd9033, %fd8887;
	mov.f64 	%fd9034, %fd8888;
	@%p1207 bra 	$L__BB0_910;
	add.f64 	%fd7014, %fd1153, %fd1150;
	fma.rn.f64 	%fd7015, %fd1151, 0d0000000000000000, %fd7014;
	add.f64 	%fd7016, %fd7015, 0dBFF0000000000000;
	setp.gt.f64 	%p1208, %fd7016, 0d0000000000000000;
	mov.f64 	%fd9032, %fd8886;
	mov.f64 	%fd9033, %fd8887;
	mov.f64 	%fd9034, %fd8888;
	@%p1208 bra 	$L__BB0_910;
	add.f64 	%fd7017, %fd1153, %fd1152;
	sub.f64 	%fd7018, %fd7017, %fd1151;
	add.f64 	%fd7019, %fd7018, 0dBFF0000000000000;
	setp.gt.f64 	%p1209, %fd7019, 0d0000000000000000;
	mov.f64 	%fd9032, %fd8886;
	mov.f64 	%fd9033, %fd8887;
	mov.f64 	%fd9034, %fd8888;
	@%p1209 bra 	$L__BB0_910;
	mov.f64 	%fd8888, 0d3FF0000000000000;
	mov.f64 	%fd8887, 0d0000000000000000;
	mov.f64 	%fd8886, %fd8479;
	mov.f64 	%fd9032, %fd8887;
	mov.f64 	%fd9033, %fd8887;
	mov.f64 	%fd9034, %fd8888;
$L__BB0_910:
	ld.global.f64 	%fd7024, [%rd181];
	ld.global.f64 	%fd7025, [%rd181+32];
	mul.f64 	%fd7026, %fd8887, %fd7025;
	fma.rn.f64 	%fd7027, %fd8886, %fd7024, %fd7026;
	ld.global.f64 	%fd7028, [%rd181+64];
	fma.rn.f64 	%fd7029, %fd8888, %fd7028, %fd7027;
	ld.global.f64 	%fd7030, [%rd181+8];
	ld.global.f64 	%fd7031, [%rd181+40];
	mul.f64 	%fd7032, %fd8887, %fd7031;
	fma.rn.f64 	%fd7033, %fd8886, %fd7030, %fd7032;
	ld.global.f64 	%fd7034, [%rd181+72];
	fma.rn.f64 	%fd7035, %fd8888, %fd7034, %fd7033;
	ld.global.f64 	%fd7036, [%rd181+16];
	ld.global.f64 	%fd7037, [%rd181+48];
	mul.f64 	%fd7038, %fd8887, %fd7037;
	fma.rn.f64 	%fd7039, %fd8886, %fd7036, %fd7038;
	ld.global.f64 	%fd7040, [%rd181+80];
	fma.rn.f64 	%fd7041, %fd8888, %fd7040, %fd7039;
	abs.f64 	%fd7042, %fd7029;
	abs.f64 	%fd7043, %fd7035;
	abs.f64 	%fd7044, %fd7041;
	add.f64 	%fd7045, %fd7042, %fd7043;
	add.f64 	%fd7046, %fd7045, %fd7044;
	min.f64 	%fd7047, %fd7042, %fd7043;
	max.f64 	%fd7048, %fd7042, %fd7043;
	min.f64 	%fd7049, %fd7048, %fd7044;
	max.f64 	%fd7050, %fd7048, %fd7044;
	{
	.reg .b32 %temp; 
	mov.b64 	{%temp, %r315}, %fd7050;
	}
	and.b32  	%r316, %r315, -4194304;
	xor.b32  	%r317, %r316, 2144337920;
	mov.b32 	%r318, 0;
	mov.b64 	%fd7051, {%r318, %r317};
	mul.f64 	%fd7052, %fd7049, %fd7051;
	mul.f64 	%fd7053, %fd7047, %fd7051;
	mul.f64 	%fd7054, %fd7050, %fd7051;
	mul.f64 	%fd7055, %fd7052, %fd7052;
	fma.rn.f64 	%fd7056, %fd7053, %fd7053, %fd7055;
	fma.rn.f64 	%fd7057, %fd7054, %fd7054, %fd7056;
	rsqrt.approx.ftz.f64 	%fd7058, %fd7057;
	mul.rn.f64 	%fd7059, %fd7058, %fd7058;
	neg.f64 	%fd7060, %fd7059;
	fma.rn.f64 	%fd7061, %fd7057, %fd7060, 0d3FF0000000000000;
	fma.rn.f64 	%fd7062, %fd7061, 0d3FD8000000000000, 0d3FE0000000000000;
	mul.rn.f64 	%fd7063, %fd7061, %fd7058;
	fma.rn.f64 	%fd7064, %fd7062, %fd7063, %fd7058;
	mul.f64 	%fd7065, %fd7051, %fd7064;
	setp.gt.f64 	%p1210, %fd7046, 0d0000000000000000;
	add.f64 	%fd7066, %fd7046, 0d7FF0000000000000;
	selp.f64 	%fd7067, %fd7065, %fd7066, %p1210;
	setp.eq.f64 	%p1211, %fd7050, 0d7FF0000000000000;
	selp.f64 	%fd7068, 0d0000000000000000, %fd7067, %p1211;
	mul.f64 	%fd1160, %fd7029, %fd7068;
	mul.f64 	%fd1161, %fd7035, %fd7068;
	mul.f64 	%fd1162, %fd7041, %fd7068;
	ld.global.u32 	%r314, [%rd181+264];
	mov.f64 	%fd8914, 0d0000000000000000;
	mov.f64 	%fd8911, 0d3FF0000000000000;
	setp.eq.s32 	%p1212, %r314, 2;
	mov.f64 	%fd8908, 0d3FF0000000000000;
	mov.f64 	%fd8909, 0d3FF0000000000000;
	mov.f64 	%fd8910, 0d3FF0000000000000;
	mov.f64 	%fd8915, 0d0000000000000000;
	mov.f64 	%fd8916, 0d3FF0000000000000;
	@%p1212 bra 	$L__BB0_914;
	setp.ne.s32 	%p1213, %r314, 1;
	mov.f64 	%fd8912, %fd8911;
	mov.f64 	%fd8913, %fd8911;
	@%p1213 bra 	$L__BB0_915;
	ld.global.u32 	%r42, [%rd181+268];
	setp.eq.s32 	%p1217, %r42, 0;
	mov.f64 	%fd8914, 0d0000000000000000;
	mov.f64 	%fd8911, 0d3FF0000000000000;
	mov.f64 	%fd8912, %fd8911;
	mov.f64 	%fd8913, %fd8911;
	@%p1217 bra 	$L__BB0_915;
	ld.param.u64 	%rd161, [_Z18cudaRaytraceKernelPK5Scene8Matrix4DPviii_param_0];
	cvt.s64.s32 	%rd110, %r42;
	cvta.to.global.u64 	%rd111, %rd161;
	add.s64 	%rd112, %rd111, %rd110;
	ld.global.v2.f64 	{%fd8911, %fd8912}, [%rd112+32];
	ld.global.f64 	%fd8913, [%rd112+48];
	ld.global.v2.f64 	{%fd8908, %fd8909}, [%rd112+64];
	ld.global.f64 	%fd8910, [%rd112+80];
	ld.global.f64 	%fd8914, [%rd112+120];
	ld.global.f64 	%fd8915, [%rd112+152];
	ld.global.f64 	%fd8916, [%rd112+160];
	bra.uni 	$L__BB0_915;
$L__BB0_914:
	cvt.rmi.f64.f64 	%fd7071, %fd1104;
	sub.f64 	%fd7072, %fd1104, %fd7071;
	setp.geu.f64 	%p1214, %fd7072, 0d3FE0000000000000;
	cvt.rmi.f64.f64 	%fd7073, %fd1106;
	sub.f64 	%fd7074, %fd1106, %fd7073;
	setp.geu.f64 	%p1215, %fd7074, 0d3FE0000000000000;
	xor.pred  	%p1216, %p1214, %p1215;
	selp.u32 	%r319, 1, 0, %p1216;
	cvt.rn.f64.u32 	%fd8911, %r319;
	mov.f64 	%fd8914, 0d3FF0000000000000;
	mov.f64 	%fd8912, %fd8911;
	mov.f64 	%fd8913, %fd8911;
$L__BB0_915:
	abs.f64 	%fd7077, %fd8864;
	abs.f64 	%fd7078, %fd8865;
	abs.f64 	%fd7079, %fd8866;
	add.f64 	%fd7080, %fd7077, %fd7078;
	add.f64 	%fd7081, %fd7079, %fd7080;
	min.f64 	%fd7082, %fd7077, %fd7078;
	max.f64 	%fd7083, %fd7077, %fd7078;
	min.f64 	%fd7084, %fd7083, %fd7079;
	max.f64 	%fd7085, %fd7083, %fd7079;
	{
	.reg .b32 %temp; 
	mov.b64 	{%temp, %r320}, %fd7085;
	}
	and.b32  	%r321, %r320, -4194304;
	xor.b32  	%r322, %r321, 2144337920;
	mov.b32 	%r323, 0;
	mov.b64 	%fd7086, {%r323, %r322};
	mul.f64 	%fd7087, %fd7084, %fd7086;
	mul.f64 	%fd7088, %fd7082, %fd7086;
	mul.f64 	%fd7089, %fd7085, %fd7086;
	mul.f64 	%fd7090, %fd7087, %fd7087;
	fma.rn.f64 	%fd7091, %fd7088, %fd7088, %fd7090;
	fma.rn.f64 	%fd7092, %fd7089, %fd7089, %fd7091;
	rsqrt.approx.ftz.f64 	%fd7093, %fd7092;
	mul.rn.f64 	%fd7094, %fd7093, %fd7093;
	neg.f64 	%fd7095, %fd7094;
	fma.rn.f64 	%fd7096, %fd7092, %fd7095, 0d3FF0000000000000;
	fma.rn.f64 	%fd7097, %fd7096, 0d3FD8000000000000, 0d3FE0000000000000;
	mul.rn.f64 	%fd7098, %fd7096, %fd7093;
	fma.rn.f64 	%fd7099, %fd7097, %fd7098, %fd7093;
	mul.f64 	%fd7100, %fd7086, %fd7099;
	setp.gt.f64 	%p1220, %fd7081, 0d0000000000000000;
	add.f64 	%fd7101, %fd7081, 0d7FF0000000000000;
	selp.f64 	%fd7102, %fd7100, %fd7101, %p1220;
	setp.eq.f64 	%p1221, %fd7085, 0d7FF0000000000000;
	selp.f64 	%fd7103, 0d0000000000000000, %fd7102, %p1221;
	mul.f64 	%fd7104, %fd8864, %fd7103;
	mul.f64 	%fd1182, %fd8865, %fd7103;
	mul.f64 	%fd7105, %fd8866, %fd7103;
	mul.f64 	%fd1183, %fd1160, %fd7104;
	fma.rn.f64 	%fd7106, %fd1161, %fd1182, %fd1183;
	mul.f64 	%fd1184, %fd1162, %fd7105;
	add.f64 	%fd7107, %fd1184, %fd7106;
	add.f64 	%fd7108, %fd7107, %fd7107;
	mul.f64 	%fd7109, %fd1160, %fd7108;
	mul.f64 	%fd7110, %fd1161, %fd7108;
	mul.f64 	%fd7111, %fd1162, %fd7108;
	sub.f64 	%fd7112, %fd7104, %fd7109;
	sub.f64 	%fd7113, %fd1182, %fd7110;
	sub.f64 	%fd7114, %fd7105, %fd7111;
	mul.f64 	%fd7115, %fd1108, %fd1161;
	fma.rn.f64 	%fd7116, %fd1107, %fd1160, %fd7115;
	fma.rn.f64 	%fd1185, %fd1109, %fd1162, %fd7116;
	mul.f64 	%fd7117, %fd1108, %fd7113;
	fma.rn.f64 	%fd7118, %fd1107, %fd7112, %fd7117;
	fma.rn.f64 	%fd1186, %fd1109, %fd7114, %fd7118;
	fma.rn.f64 	%fd1187, %fd1160, 0d3F1A36E2EB1C432D, %fd1104;
	fma.rn.f64 	%fd1188, %fd1161, 0d3F1A36E2EB1C432D, %fd1105;
	fma.rn.f64 	%fd1189, %fd1162, 0d3F1A36E2EB1C432D, %fd1106;
	mov.pred 	%p1531, 0;
	@%p1092 bra 	$L__BB0_965;
	mov.b32 	%r442, 0;
$L__BB0_917:
	ld.param.u64 	%rd162, [_Z18cudaRaytraceKernelPK5Scene8Matrix4DPviii_param_0];
	cvta.to.global.u64 	%rd113, %rd162;
	mul.wide.u32 	%rd114, %r442, 272;
	add.s64 	%rd115, %rd113, %rd114;
	ld.global.f64 	%fd7120, [%rd115+136];
	ld.global.f64 	%fd7121, [%rd115+168];
	mul.f64 	%fd7122, %fd1188, %fd7121;
	fma.rn.f64 	%fd7123, %fd1187, %fd7120, %fd7122;
	ld.global.f64 	%fd7124, [%rd115+200];
	fma.rn.f64 	%fd7125, %fd1189, %fd7124, %fd7123;
	ld.global.f64 	%fd7126, [%rd115+232];
	add.f64 	%fd1190, %fd7126, %fd7125;
	ld.global.f64 	%fd7127, [%rd115+144];
	ld.global.f64 	%fd7128, [%rd115+176];
	mul.f64 	%fd7129, %fd1188, %fd7128;
	fma.rn.f64 	%fd7130, %fd1187, %fd7127, %fd7129;
	ld.global.f64 	%fd7131, [%rd115+208];
	fma.rn.f64 	%fd7132, %fd1189, %fd7131, %fd7130;
	ld.global.f64 	%fd7133, [%rd115+240];
	add.f64 	%fd1191, %fd7133, %fd7132;
	ld.global.f64 	%fd7134, [%rd115+152];
	ld.global.f64 	%fd7135, [%rd115+184];
	mul.f64 	%fd7136, %fd1188, %fd7135;
	fma.rn.f64 	%fd7137, %fd1187, %fd7134, %fd7136;
	ld.global.f64 	%fd7138, [%rd115+216];
	fma.rn.f64 	%fd7139, %fd1189, %fd7138, %fd7137;
	ld.global.f64 	%fd7140, [%rd115+248];
	add.f64 	%fd1192, %fd7140, %fd7139;
	mul.f64 	%fd7141, %fd1108, %fd7121;
	fma.rn.f64 	%fd7142, %fd1107, %fd7120, %fd7141;
	fma.rn.f64 	%fd1193, %fd1109, %fd7124, %fd7142;
	mul.f64 	%fd7143, %fd1108, %fd7128;
	fma.rn.f64 	%fd7144, %fd1107, %fd7127, %fd7143;
	fma.rn.f64 	%fd1194, %fd1109, %fd7131, %fd7144;
	mul.f64 	%fd7145, %fd1108, %fd7135;
	fma.rn.f64 	%fd7146, %fd1107, %fd7134, %fd7145;
	fma.rn.f64 	%fd1195, %fd1109, %fd7138, %fd7146;
	ld.global.u32 	%r325, [%rd115+264];
	mov.f64 	%fd8918, 0d7FEFFFFFFFFFFFFF;
	setp.eq.s32 	%p1222, %r325, 3;
	mov.f64 	%fd8485, 0d7FEFFFFFFFFFFFFF;
	@%p1222 bra 	$L__BB0_922;
	setp.eq.s32 	%p1223, %r325, 2;
	@%p1223 bra 	$L__BB0_921;
	setp.ne.s32 	%p1224, %r325, 1;
	@%p1224 bra 	$L__BB0_964;
	fma.rn.f64 	%fd7384, %fd1190, 0d0000000000000000, %fd1191;
	fma.rn.f64 	%fd7385, %fd1192, 0d0000000000000000, %fd7384;
	mov.f64 	%fd7386, 0d0000000000000000;
	sub.f64 	%fd7387, %fd7386, %fd7385;
	fma.rn.f64 	%fd7388, %fd1193, 0d0000000000000000, %fd1194;
	fma.rn.f64 	%fd7389, %fd1195, 0d0000000000000000, %fd7388;
	div.rn.f64 	%fd8918, %fd7387, %fd7389;
	bra.uni 	$L__BB0_964;
$L__BB0_921:
	mul.f64 	%fd7358, %fd1194, %fd1194;
	fma.rn.f64 	%fd7359, %fd1193, %fd1193, %fd7358;
	fma.rn.f64 	%fd7360, %fd1195, %fd1195, %fd7359;
	mul.f64 	%fd7361, %fd1191, %fd1194;
	fma.rn.f64 	%fd7362, %fd1190, %fd1193, %fd7361;
	fma.rn.f64 	%fd7363, %fd1192, %fd1195, %fd7362;
	add.f64 	%fd7364, %fd7363, %fd7363;
	mul.f64 	%fd7365, %fd1191, %fd1191;
	fma.rn.f64 	%fd7366, %fd1190, %fd1190, %fd7365;
	fma.rn.f64 	%fd7367, %fd1192, %fd1192, %fd7366;
	add.f64 	%fd7368, %fd7367, 0dBFF0000000000000;
	mul.f64 	%fd7369, %fd7360, 0dC010000000000000;
	mul.f64 	%fd7370, %fd7368, %fd7369;
	fma.rn.f64 	%fd7371, %fd7364, %fd7364, %fd7370;
	sqrt.rn.f64 	%fd7372, %fd7371;
	add.f64 	%fd7373, %fd7360, %fd7360;
	neg.f64 	%fd7374, %fd7364;
	sub.f64 	%fd7375, %fd7374, %fd7372;
	div.rn.f64 	%fd7376, %fd7375, %fd7373;
	sub.f64 	%fd7377, %fd7372, %fd7364;
	div.rn.f64 	%fd7378, %fd7377, %fd7373;
	setp.ge.f64 	%p1273, %fd7376, 0d0000000000000000;
	setp.lt.f64 	%p1274, %fd7376, 0d7FEFFFFFFFFFFFFF;
	selp.f64 	%fd7380, %fd7376, 0d7FEFFFFFFFFFFFFF, %p1274;
	selp.f64 	%fd7381, %fd7380, 0d7FEFFFFFFFFFFFFF, %p1273;
	setp.ge.f64 	%p1275, %fd7378, 0d0000000000000000;
	setp.lt.f64 	%p1276, %fd7378, %fd7381;
	selp.f64 	%fd7383, %fd7378, %fd7381, %p1276;
	selp.f64 	%fd8918, %fd7383, %fd7381, %p1275;
	bra.uni 	$L__BB0_964;
$L__BB0_922:
	mul.f64 	%fd7148, %fd1191, 0d0000000000000000;
	sub.f64 	%fd7149, %fd7148, %fd1190;
	fma.rn.f64 	%fd7150, %fd1192, 0d0000000000000000, %fd7149;
	mov.f64 	%fd7151, 0d3FF0000000000000;
	sub.f64 	%fd7152, %fd7151, %fd7150;
	mul.f64 	%fd7153, %fd1194, 0d0000000000000000;
	sub.f64 	%fd7154, %fd7153, %fd1193;
	fma.rn.f64 	%fd7155, %fd1195, 0d0000000000000000, %fd7154;
	div.rn.f64 	%fd1198, %fd7152, %fd7155;
	setp.lt.f64 	%p1225, %fd1198, 0d0000000000000000;
	setp.gt.f64 	%p1226, %fd1198, 0d7FEFFFFFFFFFFFFF;
	or.pred  	%p1227, %p1225, %p1226;
	mov.f64 	%fd8918, %fd8485;
	@%p1227 bra 	$L__BB0_929;
	fma.rn.f64 	%fd7157, %fd1193, %fd1198, %fd1190;
	fma.rn.f64 	%fd7158, %fd1194, %fd1198, %fd1191;
	fma.rn.f64 	%fd7159, %fd1195, %fd1198, %fd1192;
	fma.rn.f64 	%fd7160, %fd7158, 0d0000000000000000, %fd7157;
	fma.rn.f64 	%fd7161, %fd7159, 0d0000000000000000, %fd7160;
	add.f64 	%fd7162, %fd7161, 0dBFF0000000000000;
	setp.gt.f64 	%p1228, %fd7162, 0d0000000000000000;
	mov.f64 	%fd8918, %fd8485;
	@%p1228 bra 	$L__BB0_929;
	fma.rn.f64 	%fd7164, %fd1193, %fd1198, %fd1190;
	mul.f64 	%fd7165, %fd7164, 0d0000000000000000;
	fma.rn.f64 	%fd7166, %fd1194, %fd1198, %fd1191;
	sub.f64 	%fd7167, %fd7165, %fd7166;
	fma.rn.f64 	%fd7168, %fd1195, %fd1198, %fd1192;
	fma.rn.f64 	%fd7169, %fd7168, 0d0000000000000000, %fd7167;
	add.f64 	%fd7170, %fd7169, 0dBFF0000000000000;
	setp.gt.f64 	%p1229, %fd7170, 0d0000000000000000;
	mov.f64 	%fd8918, %fd8485;
	@%p1229 bra 	$L__BB0_929;
	fma.rn.f64 	%fd7172, %fd1194, %fd1198, %fd1191;
	fma.rn.f64 	%fd7173, %fd1193, %fd1198, %fd1190;
	fma.rn.f64 	%fd7174, %fd7173, 0d0000000000000000, %fd7172;
	fma.rn.f64 	%fd7175, %fd1195, %fd1198, %fd1192;
	fma.rn.f64 	%fd7176, %fd7175, 0d0000000000000000, %fd7174;
	add.f64 	%fd7177, %fd7176, 0dBFF0000000000000;
	setp.gt.f64 	%p1230, %fd7177, 0d0000000000000000;
	mov.f64 	%fd8918, %fd8485;
	@%p1230 bra 	$L__BB0_929;
	fma.rn.f64 	%fd7179, %fd1194, %fd1198, %fd1191;
	mul.f64 	%fd7180, %fd7179, 0d0000000000000000;
	fma.rn.f64 	%fd7181, %fd1193, %fd1198, %fd1190;
	fma.rn.f64 	%fd1199, %fd7181, 0d0000000000000000, %fd7180;
	fma.rn.f64 	%fd7182, %fd1195, %fd1198, %fd1192;
	sub.f64 	%fd7183, %fd1199, %fd7182;
	add.f64 	%fd7184, %fd7183, 0dBFF0000000000000;
	setp.gt.f64 	%p1231, %fd7184, 0d0000000000000000;
	mov.f64 	%fd8918, %fd8485;
	@%p1231 bra 	$L__BB0_929;
	fma.rn.f64 	%fd7186, %fd1195, %fd1198, %fd1192;
	add.f64 	%fd7187, %fd1199, %fd7186;
	add.f64 	%fd7188, %fd7187, 0dBFF0000000000000;
	setp.gt.f64 	%p1232, %fd7188, 0d0000000000000000;
	mov.f64 	%fd8918, %fd8485;
	@%p1232 bra 	$L__BB0_929;
	mov.f64 	%fd8918, %fd1198;
$L__BB0_929:
	fma.rn.f64 	%fd7189, %fd1191, 0d0000000000000000, %fd1190;
	fma.rn.f64 	%fd7190, %fd1192, 0d0000000000000000, %fd7189;
	mov.f64 	%fd7191, 0d3FF0000000000000;
	sub.f64 	%fd7192, %fd7191, %fd7190;
	fma.rn.f64 	%fd7193, %fd1194, 0d0000000000000000, %fd1193;
	fma.rn.f64 	%fd7194, %fd1195, 0d0000000000000000, %fd7193;
	div.rn.f64 	%fd1201, %fd7192, %fd7194;
	setp.lt.f64 	%p1233, %fd1201, 0d0000000000000000;
	setp.gt.f64 	%p1234, %fd1201, %fd8918;
	or.pred  	%p1235, %p1233, %p1234;
	@%p1235 bra 	$L__BB0_936;
	fma.rn.f64 	%fd7195, %fd1193, %fd1201, %fd1190;
	fma.rn.f64 	%fd7196, %fd1194, %fd1201, %fd1191;
	fma.rn.f64 	%fd7197, %fd1195, %fd1201, %fd1192;
	mul.f64 	%fd7198, %fd7196, 0d0000000000000000;
	sub.f64 	%fd7199, %fd7198, %fd7195;
	fma.rn.f64 	%fd7200, %fd7197, 0d0000000000000000, %fd7199;
	add.f64 	%fd7201, %fd7200, 0dBFF0000000000000;
	setp.gt.f64 	%p1236, %fd7201, 0d0000000000000000;
	@%p1236 bra 	$L__BB0_936;
	fma.rn.f64 	%fd7202, %fd1193, %fd1201, %fd1190;
	mul.f64 	%fd7203, %fd7202, 0d0000000000000000;
	fma.rn.f64 	%fd7204, %fd1194, %fd1201, %fd1191;
	sub.f64 	%fd7205, %fd7203, %fd7204;
	fma.rn.f64 	%fd7206, %fd1195, %fd1201, %fd1192;
	fma.rn.f64 	%fd7207, %fd7206, 0d0000000000000000, %fd7205;
	add.f64 	%fd7208, %fd7207, 0dBFF0000000000000;
	setp.gt.f64 	%p1237, %fd7208, 0d0000000000000000;
	@%p1237 bra 	$L__BB0_936;
	fma.rn.f64 	%fd7209, %fd1194, %fd1201, %fd1191;
	fma.rn.f64 	%fd7210, %fd1193, %fd1201, %fd1190;
	fma.rn.f64 	%fd7211, %fd7210, 0d0000000000000000, %fd7209;
	fma.rn.f64 	%fd7212, %fd1195, %fd1201, %fd1192;
	fma.rn.f64 	%fd7213, %fd7212, 0d0000000000000000, %fd7211;
	add.f64 	%fd7214, %fd7213, 0dBFF0000000000000;
	setp.gt.f64 	%p1238, %fd7214, 0d0000000000000000;
	@%p1238 bra 	$L__BB0_936;
	fma.rn.f64 	%fd7215, %fd1194, %fd1201, %fd1191;
	mul.f64 	%fd7216, %fd7215, 0d0000000000000000;
	fma.rn.f64 	%fd7217, %fd1193, %fd1201, %fd1190;
	fma.rn.f64 	%fd1202, %fd7217, 0d0000000000000000, %fd7216;
	fma.rn.f64 	%fd7218, %fd1195, %fd1201, %fd1192;
	sub.f64 	%fd7219, %fd1202, %fd7218;
	add.f64 	%fd7220, %fd7219, 0dBFF0000000000000;
	setp.gt.f64 	%p1239, %fd7220, 0d0000000000000000;
	@%p1239 bra 	$L__BB0_936;
	fma.rn.f64 	%fd7221, %fd1195, %fd1201, %fd1192;
	add.f64 	%fd7222, %fd1202, %fd7221;
	add.f64 	%fd7223, %fd7222, 0dBFF0000000000000;
	setp.gt.f64 	%p1240, %fd7223, 0d0000000000000000;
	@%p1240 bra 	$L__BB0_936;
	mov.f64 	%fd8918, %fd1201;
$L__BB0_936:
	mul.f64 	%fd7224, %fd1190, 0d0000000000000000;
	sub.f64 	%fd7225, %fd7224, %fd1191;
	fma.rn.f64 	%fd7226, %fd1192, 0d0000000000000000, %fd7225;
	mov.f64 	%fd7227, 0d3FF0000000000000;
	sub.f64 	%fd7228, %fd7227, %fd7226;
	mul.f64 	%fd7229, %fd1193, 0d0000000000000000;
	sub.f64 	%fd7230, %fd7229, %fd1194;
	fma.rn.f64 	%fd7231, %fd1195, 0d0000000000000000, %fd7230;
	div.rn.f64 	%fd1204, %fd7228, %fd7231;
	setp.lt.f64 	%p1241, %fd1204, 0d0000000000000000;
	setp.gt.f64 	%p1242, %fd1204, %fd8918;
	or.pred  	%p1243, %p1241, %p1242;
	@%p1243 bra 	$L__BB0_943;
	fma.rn.f64 	%fd7232, %fd1193, %fd1204, %fd1190;
	fma.rn.f64 	%fd7233, %fd1194, %fd1204, %fd1191;
	fma.rn.f64 	%fd7234, %fd1195, %fd1204, %fd1192;
	mul.f64 	%fd7235, %fd7233, 0d0000000000000000;
	sub.f64 	%fd7236, %fd7235, %fd7232;
	fma.rn.f64 	%fd7237, %fd7234, 0d0000000000000000, %fd7236;
	add.f64 	%fd7238, %fd7237, 0dBFF0000000000000;
	setp.gt.f64 	%p1244, %fd7238, 0d0000000000000000;
	@%p1244 bra 	$L__BB0_943;
	fma.rn.f64 	%fd7239, %fd1194, %fd1204, %fd1191;
	fma.rn.f64 	%fd7240, %fd1193, %fd1204, %fd1190;
	fma.rn.f64 	%fd7241, %fd7239, 0d0000000000000000, %fd7240;
	fma.rn.f64 	%fd7242, %fd1195, %fd1204, %fd1192;
	fma.rn.f64 	%fd7243, %fd7242, 0d0000000000000000, %fd7241;
	add.f64 	%fd7244, %fd7243, 0dBFF0000000000000;
	setp.gt.f64 	%p1245, %fd7244, 0d0000000000000000;
	@%p1245 bra 	$L__BB0_943;
	fma.rn.f64 	%fd7245, %fd1193, %fd1204, %fd1190;
	fma.rn.f64 	%fd7246, %fd1194, %fd1204, %fd1191;
	fma.rn.f64 	%fd7247, %fd7245, 0d0000000000000000, %fd7246;
	fma.rn.f64 	%fd7248, %fd1195, %fd1204, %fd1192;
	fma.rn.f64 	%fd7249, %fd7248, 0d0000000000000000, %fd7247;
	add.f64 	%fd7250, %fd7249, 0dBFF0000000000000;
	setp.gt.f64 	%p1246, %fd7250, 0d0000000000000000;
	@%p1246 bra 	$L__BB0_943;
	fma.rn.f64 	%fd7251, %fd1193, %fd1204, %fd1190;
	fma.rn.f64 	%fd7252, %fd1194, %fd1204, %fd1191;
	mul.f64 	%fd7253, %fd7252, 0d0000000000000000;
	fma.rn.f64 	%fd1205, %fd7251, 0d0000000000000000, %fd7253;
	fma.rn.f64 	%fd7254, %fd1195, %fd1204, %fd1192;
	sub.f64 	%fd7255, %fd1205, %fd7254;
	add.f64 	%fd7256, %fd7255, 0dBFF0000000000000;
	setp.gt.f64 	%p1247, %fd7256, 0d0000000000000000;
	@%p1247 bra 	$L__BB0_943;
	fma.rn.f64 	%fd7257, %fd1195, %fd1204, %fd1192;
	add.f64 	%fd7258, %fd1205, %fd7257;
	add.f64 	%fd7259, %fd7258, 0dBFF0000000000000;
	setp.gt.f64 	%p1248, %fd7259, 0d0000000000000000;
	@%p1248 bra 	$L__BB0_943;
	mov.f64 	%fd8918, %fd1204;
$L__BB0_943:
	fma.rn.f64 	%fd7260, %fd1190, 0d0000000000000000, %fd1191;
	fma.rn.f64 	%fd7261, %fd1192, 0d0000000000000000, %fd7260;
	mov.f64 	%fd7262, 0d3FF0000000000000;
	sub.f64 	%fd7263, %fd7262, %fd7261;
	fma.rn.f64 	%fd7264, %fd1193, 0d0000000000000000, %fd1194;
	fma.rn.f64 	%fd7265, %fd1195, 0d0000000000000000, %fd7264;
	div.rn.f64 	%fd1207, %fd7263, %fd7265;
	setp.lt.f64 	%p1249, %fd1207, 0d0000000000000000;
	setp.gt.f64 	%p1250, %fd1207, %fd8918;
	or.pred  	%p1251, %p1249, %p1250;
	@%p1251 bra 	$L__BB0_950;
	fma.rn.f64 	%fd7266, %fd1193, %fd1207, %fd1190;
	fma.rn.f64 	%fd7267, %fd1194, %fd1207, %fd1191;
	fma.rn.f64 	%fd7268, %fd1195, %fd1207, %fd1192;
	mul.f64 	%fd7269, %fd7267, 0d0000000000000000;
	sub.f64 	%fd7270, %fd7269, %fd7266;
	fma.rn.f64 	%fd7271, %fd7268, 0d0000000000000000, %fd7270;
	add.f64 	%fd7272, %fd7271, 0dBFF0000000000000;
	setp.gt.f64 	%p1252, %fd7272, 0d0000000000000000;
	@%p1252 bra 	$L__BB0_950;
	fma.rn.f64 	%fd7273, %fd1194, %fd1207, %fd1191;
	fma.rn.f64 	%fd7274, %fd1193, %fd1207, %fd1190;
	fma.rn.f64 	%fd7275, %fd7273, 0d0000000000000000, %fd7274;
	fma.rn.f64 	%fd7276, %fd1195, %fd1207, %fd1192;
	fma.rn.f64 	%fd7277, %fd7276, 0d0000000000000000, %fd7275;
	add.f64 	%fd7278, %fd7277, 0dBFF0000000000000;
	setp.gt.f64 	%p1253, %fd7278, 0d0000000000000000;
	@%p1253 bra 	$L__BB0_950;
	fma.rn.f64 	%fd7279, %fd1193, %fd1207, %fd1190;
	mul.f64 	%fd7280, %fd7279, 0d0000000000000000;
	fma.rn.f64 	%fd7281, %fd1194, %fd1207, %fd1191;
	sub.f64 	%fd7282, %fd7280, %fd7281;
	fma.rn.f64 	%fd7283, %fd1195, %fd1207, %fd1192;
	fma.rn.f64 	%fd7284, %fd7283, 0d0000000000000000, %fd7282;
	add.f64 	%fd7285, %fd7284, 0dBFF0000000000000;
	setp.gt.f64 	%p1254, %fd7285, 0d0000000000000000;
	@%p1254 bra 	$L__BB0_950;
	fma.rn.f64 	%fd7286, %fd1193, %fd1207, %fd1190;
	fma.rn.f64 	%fd7287, %fd1194, %fd1207, %fd1191;
	mul.f64 	%fd7288, %fd7287, 0d0000000000000000;
	fma.rn.f64 	%fd1208, %fd7286, 0d0000000000000000, %fd7288;
	fma.rn.f64 	%fd7289, %fd1195, %fd1207, %fd1192;
	sub.f64 	%fd7290, %fd1208, %fd7289;
	add.f64 	%fd7291, %fd7290, 0dBFF0000000000000;
	setp.gt.f64 	%p1255, %fd7291, 0d0000000000000000;
	@%p1255 bra 	$L__BB0_950;
	fma.rn.f64 	%fd7292, %fd1195, %fd1207, %fd1192;
	add.f64 	%fd7293, %fd1208, %fd7292;
	add.f64 	%fd7294, %fd7293, 0dBFF0000000000000;
	setp.gt.f64 	%p1256, %fd7294, 0d0000000000000000;
	@%p1256 bra 	$L__BB0_950;
	mov.f64 	%fd8918, %fd1207;
$L__BB0_950:
	mul.f64 	%fd7295, %fd1191, 0d0000000000000000;
	fma.rn.f64 	%fd7296, %fd1190, 0d0000000000000000, %fd7295;
	sub.f64 	%fd7297, %fd1192, %fd7296;
	add.f64 	%fd7298, %fd7297, 0d3FF0000000000000;
	mul.f64 	%fd7299, %fd1194, 0d0000000000000000;
	fma.rn.f64 	%fd7300, %fd1193, 0d0000000000000000, %fd7299;
	sub.f64 	%fd7301, %fd7300, %fd1195;
	div.rn.f64 	%fd1210, %fd7298, %fd7301;
	setp.lt.f64 	%p1257, %fd1210, 0d0000000000000000;
	setp.gt.f64 	%p1258, %fd1210, %fd8918;
	or.pred  	%p1259, %p1257, %p1258;
	@%p1259 bra 	$L__BB0_957;
	fma.rn.f64 	%fd7302, %fd1193, %fd1210, %fd1190;
	fma.rn.f64 	%fd7303, %fd1194, %fd1210, %fd1191;
	fma.rn.f64 	%fd7304, %fd1195, %fd1210, %fd1192;
	mul.f64 	%fd7305, %fd7303, 0d0000000000000000;
	sub.f64 	%fd7306, %fd7305, %fd7302;
	fma.rn.f64 	%fd7307, %fd7304, 0d0000000000000000, %fd7306;
	add.f64 	%fd7308, %fd7307, 0dBFF0000000000000;
	setp.gt.f64 	%p1260, %fd7308, 0d0000000000000000;
	@%p1260 bra 	$L__BB0_957;
	fma.rn.f64 	%fd7309, %fd1194, %fd1210, %fd1191;
	fma.rn.f64 	%fd7310, %fd1193, %fd1210, %fd1190;
	fma.rn.f64 	%fd7311, %fd7309, 0d0000000000000000, %fd7310;
	fma.rn.f64 	%fd7312, %fd1195, %fd1210, %fd1192;
	fma.rn.f64 	%fd7313, %fd7312, 0d0000000000000000, %fd7311;
	add.f64 	%fd7314, %fd7313, 0dBFF0000000000000;
	setp.gt.f64 	%p1261, %fd7314, 0d0000000000000000;
	@%p1261 bra 	$L__BB0_957;
	fma.rn.f64 	%fd7315, %fd1193, %fd1210, %fd1190;
	mul.f64 	%fd7316, %fd7315, 0d0000000000000000;
	fma.rn.f64 	%fd7317, %fd1194, %fd1210, %fd1191;
	sub.f64 	%fd7318, %fd7316, %fd7317;
	fma.rn.f64 	%fd7319, %fd1195, %fd1210, %fd1192;
	fma.rn.f64 	%fd7320, %fd7319, 0d0000000000000000, %fd7318;
	add.f64 	%fd7321, %fd7320, 0dBFF0000000000000;
	setp.gt.f64 	%p1262, %fd7321, 0d0000000000000000;
	@%p1262 bra 	$L__BB0_957;
	fma.rn.f64 	%fd7322, %fd1194, %fd1210, %fd1191;
	fma.rn.f64 	%fd7323, %fd1193, %fd1210, %fd1190;
	fma.rn.f64 	%fd7324, %fd7323, 0d0000000000000000, %fd7322;
	fma.rn.f64 	%fd7325, %fd1195, %fd1210, %fd1192;
	fma.rn.f64 	%fd7326, %fd7325, 0d0000000000000000, %fd7324;
	add.f64 	%fd7327, %fd7326, 0dBFF0000000000000;
	setp.gt.f64 	%p1263, %fd7327, 0d0000000000000000;
	@%p1263 bra 	$L__BB0_957;
	fma.rn.f64 	%fd7328, %fd1194, %fd1210, %fd1191;
	mul.f64 	%fd7329, %fd7328, 0d0000000000000000;
	fma.rn.f64 	%fd7330, %fd1193, %fd1210, %fd1190;
	fma.rn.f64 	%fd7331, %fd7330, 0d0000000000000000, %fd7329;
	fma.rn.f64 	%fd7332, %fd1195, %fd1210, %fd1192;
	add.f64 	%fd7333, %fd7331, %fd7332;
	add.f64 	%fd7334, %fd7333, 0dBFF0000000000000;
	setp.gt.f64 	%p1264, %fd7334, 0d0000000000000000;
	@%p1264 bra 	$L__BB0_957;
	mov.f64 	%fd8918, %fd1210;
$L__BB0_957:
	mul.f64 	%fd7335, %fd1191, 0d0000000000000000;
	fma.rn.f64 	%fd7336, %fd1190, 0d0000000000000000, %fd7335;
	add.f64 	%fd7337, %fd7336, %fd1192;
	mov.f64 	%fd7338, 0d3FF0000000000000;
	sub.f64 	%fd7339, %fd7338, %fd7337;
	mul.f64 	%fd7340, %fd1194, 0d0000000000000000;
	fma.rn.f64 	%fd7341, %fd1193, 0d0000000000000000, %fd7340;
	add.f64 	%fd7342, %fd7341, %fd1195;
	div.rn.f64 	%fd1212, %fd7339, %fd7342;
	setp.lt.f64 	%p1265, %fd1212, 0d0000000000000000;
	setp.gt.f64 	%p1266, %fd1212, %fd8918;
	or.pred  	%p1267, %p1265, %p1266;
	@%p1267 bra 	$L__BB0_964;
	fma.rn.f64 	%fd1213, %fd1193, %fd1212, %fd1190;
	fma.rn.f64 	%fd1214, %fd1194, %fd1212, %fd1191;
	fma.rn.f64 	%fd1215, %fd1195, %fd1212, %fd1192;
	mul.f64 	%fd1216, %fd1214, 0d0000000000000000;
	sub.f64 	%fd7343, %fd1216, %fd1213;
	fma.rn.f64 	%fd7344, %fd1215, 0d0000000000000000, %fd7343;
	add.f64 	%fd7345, %fd7344, 0dBFF0000000000000;
	setp.gt.f64 	%p1268, %fd7345, 0d0000000000000000;
	@%p1268 bra 	$L__BB0_964;
	add.f64 	%fd7346, %fd1213, %fd1216;
	fma.rn.f64 	%fd7347, %fd1215, 0d0000000000000000, %fd7346;
	add.f64 	%fd7348, %fd7347, 0dBFF0000000000000;
	setp.gt.f64 	%p1269, %fd7348, 0d0000000000000000;
	@%p1269 bra 	$L__BB0_964;
	mul.f64 	%fd1217, %fd1213, 0d0000000000000000;
	sub.f64 	%fd7349, %fd1217, %fd1214;
	fma.rn.f64 	%fd7350, %fd1215, 0d0000000000000000, %fd7349;
	add.f64 	%fd7351, %fd7350, 0dBFF0000000000000;
	setp.gt.f64 	%p1270, %fd7351, 0d0000000000000000;
	@%p1270 bra 	$L__BB0_964;
	add.f64 	%fd7352, %fd1217, %fd1214;
	fma.rn.f64 	%fd7353, %fd1215, 0d0000000000000000, %fd7352;
	add.f64 	%fd7354, %fd7353, 0dBFF0000000000000;
	setp.gt.f64 	%p1271, %fd7354, 0d0000000000000000;
	@%p1271 bra 	$L__BB0_964;
	add.f64 	%fd7355, %fd1217, %fd1216;
	sub.f64 	%fd7356, %fd7355, %fd1215;
	add.f64 	%fd7357, %fd7356, 0dBFF0000000000000;
	setp.gt.f64 	%p1272, %fd7357, 0d0000000000000000;
	@%p1272 bra 	$L__BB0_964;
	mov.f64 	%fd8918, %fd1212;
$L__BB0_964:
	setp.ge.f64 	%p1277, %fd8918, 0d0000000000000000;
	setp.lt.f64 	%p1278, %fd8918, 0d7FEFFFFFFFFFFFFF;
	and.pred  	%p1531, %p1277, %p1278;
	not.pred 	%p1279, %p1531;
	add.s32 	%r442, %r442, 1;
	setp.lt.s32 	%p1280, %r442, %r33;
	and.pred  	%p1281, %p1279, %p1280;
	@%p1281 bra 	$L__BB0_917;
$L__BB0_965:
	and.b32  	%r326, %r1, 2146435072;
	setp.eq.s32 	%p1282, %r326, 1076887552;
	max.f64 	%fd7390, %fd1185, 0d0000000000000000;
	max.f64 	%fd7391, %fd1186, 0d0000000000000000;
	{
	.reg .b32 %temp; 
	mov.b64 	{%temp, %r327}, %fd7391;
	}
	{ // callseq 10, 0
	.param .b64 param0;
	st.param.f64 	[param0], %fd7391;
	.param .b64 param1;
	st.param.f64 	[param1], 0d4059000000000000;
	.param .b64 retval0;
	call.uni (retval0), 
	__internal_accurate_pow, 
	(
	param0, 
	param1
	);
	ld.param.f64 	%fd7392, [retval0];
	} // callseq 10
	setp.lt.s32 	%p1283, %r327, 0;
	selp.b32 	%r328, %r327, 0, %p1282;
	setp.eq.f64 	%p1284, %fd7391, 0d3FF0000000000000;
	and.b32  	%r329, %r1, 2147483647;
	setp.ne.s32 	%p1285, %r329, 1071644672;
	setp.lt.s32 	%p1286, %r1, 0;
	selp.b32 	%r330, 0, 2146435072, %p1286;
	or.b32  	%r331, %r330, -2147483648;
	selp.b32 	%r332, %r331, %r330, %p1285;
	selp.b32 	%r333, %r332, %r330, %p1282;
	selp.b32 	%r334, %r333, %r330, %p1283;
	mov.b32 	%r335, 0;
	mov.b64 	%fd7394, {%r335, %r334};
	setp.eq.f64 	%p1287, %fd7391, 0d7FF0000000000000;
	add.f64 	%fd7395, %fd7391, 0d4059000000000000;
	{
	.reg .b32 %temp; 
	mov.b64 	{%temp, %r336}, %fd7395;
	}
	and.b32  	%r337, %r336, 2146435072;
	setp.eq.s32 	%p1288, %r337, 2146435072;
	or.b32  	%r338, %r328, 2146435072;
	selp.b32 	%r339, %r338, %r328, %p1286;
	mov.b64 	%fd7396, {%r335, %r339};
	setp.eq.f64 	%p1289, %fd7391, 0d0000000000000000;
	neg.f64 	%fd7397, %fd7392;
	selp.f64 	%fd7398, %fd7397, %fd7392, %p1282;
	selp.f64 	%fd7399, %fd7398, %fd7392, %p1283;
	selp.f64 	%fd7400, %fd7396, %fd7399, %p1289;
	selp.f64 	%fd7401, %fd7394, %fd7400, %p1288;
	selp.f64 	%fd7402, %fd7401, %fd7400, %p1287;
	selp.f64 	%fd7403, 0d3FF0000000000000, %fd7402, %p1284;
	mul.f64 	%fd7404, %fd7390, 0d3FE0000000000000;
	selp.f64 	%fd7405, %fd7404, %fd7390, %p1531;
	mul.f64 	%fd7406, %fd8911, %fd7405;
	mul.f64 	%fd7407, %fd8912, %fd7405;
	mul.f64 	%fd7408, %fd8913, %fd7405;
	fma.rn.f64 	%fd8928, %fd8908, %fd7403, %fd7406;
	fma.rn.f64 	%fd8929, %fd8909, %fd7403, %fd7407;
	fma.rn.f64 	%fd8930, %fd8910, %fd7403, %fd7408;
	setp.leu.f64 	%p1290, %fd8915, 0d0000000000000000;
	@%p1290 bra 	$L__BB0_972;
	setp.lt.s32 	%p1291, %r2, 0;
	and.b32  	%r340, %r2, 2146435072;
	setp.eq.s32 	%p1292, %r340, 1074790400;
	mov.f64 	%fd7409, 0d3FF0000000000000;
	sub.f64 	%fd7410, %fd7409, %fd8916;
	add.f64 	%fd7411, %fd8916, 0d3FF0000000000000;
	div.rn.f64 	%fd1222, %fd7410, %fd7411;
	neg.f64 	%fd7412, %fd1182;
	mul.f64 	%fd7413, %fd1161, %fd7412;
	sub.f64 	%fd7414, %fd7413, %fd1183;
	sub.f64 	%fd7415, %fd1184, %fd7414;
	add.f64 	%fd1223, %fd7415, 0d3FF0000000000000;
	{
	.reg .b32 %temp; 
	mov.b64 	{%temp, %r45}, %fd1223;
	}
	abs.f64 	%fd1224, %fd1223;
	{ // callseq 11, 0
	.param .b64 param0;
	st.param.f64 	[param0], %fd1224;
	.param .b64 param1;
	st.param.f64 	[param1], 0d4014000000000000;
	.param .b64 retval0;
	call.uni (retval0), 
	__internal_accurate_pow, 
	(
	param0, 
	param1
	);
	ld.param.f64 	%fd7416, [retval0];
	} // callseq 11
	setp.lt.s32 	%p1293, %r45, 0;
	neg.f64 	%fd7418, %fd7416;
	selp.f64 	%fd7419, %fd7418, %fd7416, %p1292;
	selp.f64 	%fd7420, %fd7419, %fd7416, %p1293;
	setp.eq.f64 	%p1294, %fd1223, 0d0000000000000000;
	selp.b32 	%r341, %r45, 0, %p1292;
	or.b32  	%r342, %r341, 2146435072;
	selp.b32 	%r343, %r342, %r341, %p1291;
	mov.b32 	%r344, 0;
	mov.b64 	%fd7421, {%r344, %r343};
	selp.f64 	%fd8923, %fd7421, %fd7420, %p1294;
	add.f64 	%fd7422, %fd1223, 0d4014000000000000;
	{
	.reg .b32 %temp; 
	mov.b64 	{%temp, %r345}, %fd7422;
	}
	and.b32  	%r346, %r345, 2146435072;
	setp.ne.s32 	%p1295, %r346, 2146435072;
	@%p1295 bra 	$L__BB0_971;
	setp.num.f64 	%p1296, %fd1223, %fd1223;
	@%p1296 bra 	$L__BB0_969;
	mov.f64 	%fd7423, 0d4014000000000000;
	add.rn.f64 	%fd8923, %fd1223, %fd7423;
	bra.uni 	$L__BB0_971;
$L__BB0_969:
	setp.neu.f64 	%p1297, %fd1224, 0d7FF0000000000000;
	@%p1297 bra 	$L__BB0_971;
	and.b32  	%r347, %r2, 2146435072;
	setp.eq.s32 	%p1299, %r347, 1074790400;
	and.b32  	%r348, %r2, 2147483647;
	setp.ne.s32 	%p1300, %r348, 1071644672;
	selp.b32 	%r349, 0, 2146435072, %p1291;
	or.b32  	%r350, %r349, -2147483648;
	selp.b32 	%r351, %r350, %r349, %p1300;
	selp.b32 	%r352, %r351, %r349, %p1299;
	selp.b32 	%r353, %r352, %r349, %p1293;
	mov.b32 	%r354, 0;
	mov.b64 	%fd8923, {%r354, %r353};
$L__BB0_971:
	mul.f64 	%fd7424, %fd1222, %fd1222;
	setp.eq.f64 	%p1302, %fd1223, 0d3FF0000000000000;
	selp.f64 	%fd7425, 0d3FF0000000000000, %fd8923, %p1302;
	mov.f64 	%fd7426, 0d3FF0000000000000;
	sub.f64 	%fd7427, %fd7426, %fd7424;
	fma.rn.f64 	%fd8914, %fd7427, %fd7425, %fd7424;
	fma.rn.f64 	%fd8928, %fd8915, 0d0000000000000000, %fd8928;
	fma.rn.f64 	%fd8929, %fd8915, 0d0000000000000000, %fd8929;
	fma.rn.f64 	%fd8930, %fd8915, 0d0000000000000000, %fd8930;
$L__BB0_972:
	setp.leu.f64 	%p1303, %fd8914, 0d0000000000000000;
	@%p1303 bra 	$L__BB0_974;
	fma.rn.f64 	%fd8928, %fd8914, 0d0000000000000000, %fd8928;
	fma.rn.f64 	%fd8929, %fd8914, 0d0000000000000000, %fd8929;
	fma.rn.f64 	%fd8930, %fd8914, 0d0000000000000000, %fd8930;
$L__BB0_974:
	fma.rn.f64 	%fd9001, %fd8856, %fd8928, %fd9001;
	fma.rn.f64 	%fd9002, %fd8856, %fd8929, %fd9002;
	fma.rn.f64 	%fd9003, %fd8856, %fd8930, %fd9003;
$L__BB0_975:
	setp.leu.f64 	%p1304, %fd8855, 0d0000000000000000;
	@%p1304 bra 	$L__BB0_1137;
	setp.lt.s32 	%p1305, %r33, 1;
	fma.rn.f64 	%fd1256, %fd1004, 0d3F50624DD2F1A9FC, %fd913;
	fma.rn.f64 	%fd1257, %fd1005, 0d3F50624DD2F1A9FC, %fd914;
	fma.rn.f64 	%fd1258, %fd1006, 0d3F50624DD2F1A9FC, %fd915;
	mov.b64 	%rd183, 0;
	mov.f64 	%fd8948, 0d7FEFFFFFFFFFFFFF;
	@%p1305 bra 	$L__BB0_1026;
	mov.f64 	%fd8948, 0d7FEFFFFFFFFFFFFF;
	mov.b64 	%rd183, 0;
	mov.b32 	%r443, 0;
$L__BB0_978:
	ld.param.u64 	%rd163, [_Z18cudaRaytraceKernelPK5Scene8Matrix4DPviii_param_0];
	cvta.to.global.u64 	%rd118, %rd163;
	mul.wide.u32 	%rd119, %r443, 272;
	add.s64 	%rd120, %rd118, %rd119;
	ld.global.f64 	%fd7431, [%rd120+136];
	ld.global.f64 	%fd7432, [%rd120+168];
	mul.f64 	%fd7433, %fd1257, %fd7432;
	fma.rn.f64 	%fd7434, %fd1256, %fd7431, %fd7433;
	ld.global.f64 	%fd7435, [%rd120+200];
	fma.rn.f64 	%fd7436, %fd1258, %fd7435, %fd7434;
	ld.global.f64 	%fd7437, [%rd120+232];
	add.f64 	%fd1260, %fd7437, %fd7436;
	ld.global.f64 	%fd7438, [%rd120+144];
	ld.global.f64 	%fd7439, [%rd120+176];
	mul.f64 	%fd7440, %fd1257, %fd7439;
	fma.rn.f64 	%fd7441, %fd1256, %fd7438, %fd7440;
	ld.global.f64 	%fd7442, [%rd120+208];
	fma.rn.f64 	%fd7443, %fd1258, %fd7442, %fd7441;
	ld.global.f64 	%fd7444, [%rd120+240];
	add.f64 	%fd1261, %fd7444, %fd7443;
	ld.global.f64 	%fd7445, [%rd120+152];
	ld.global.f64 	%fd7446, [%rd120+184];
	mul.f64 	%fd7447, %fd1257, %fd7446;
	fma.rn.f64 	%fd7448, %fd1256, %fd7445, %fd7447;
	ld.global.f64 	%fd7449, [%rd120+216];
	fma.rn.f64 	%fd7450, %fd1258, %fd7449, %fd7448;
	ld.global.f64 	%fd7451, [%rd120+248];
	add.f64 	%fd1262, %fd7451, %fd7450;
	mul.f64 	%fd7452, %fd1005, %fd7432;
	fma.rn.f64 	%fd7453, %fd1004, %fd7431, %fd7452;
	fma.rn.f64 	%fd1263, %fd1006, %fd7435, %fd7453;
	mul.f64 	%fd7454, %fd1005, %fd7439;
	fma.rn.f64 	%fd7455, %fd1004, %fd7438, %fd7454;
	fma.rn.f64 	%fd1264, %fd1006, %fd7442, %fd7455;
	mul.f64 	%fd7456, %fd1005, %fd7446;
	fma.rn.f64 	%fd7457, %fd1004, %fd7445, %fd7456;
	fma.rn.f64 	%fd1265, %fd1006, %fd7449, %fd7457;
	ld.global.u32 	%r356, [%rd120+264];
	mov.f64 	%fd8943, 0d7FEFFFFFFFFFFFFF;
	setp.eq.s32 	%p1306, %r356, 3;
	mov.f64 	%fd8486, 0d7FEFFFFFFFFFFFFF;
	@%p1306 bra 	$L__BB0_983;
	setp.eq.s32 	%p1307, %r356, 2;
	@%p1307 bra 	$L__BB0_982;
	setp.ne.s32 	%p1308, %r356, 1;
	@%p1308 bra 	$L__BB0_1025;
	fma.rn.f64 	%fd7691, %fd1260, 0d0000000000000000, %fd1261;
	fma.rn.f64 	%fd7692, %fd1262, 0d0000000000000000, %fd7691;
	mov.f64 	%fd7693, 0d0000000000000000;
	sub.f64 	%fd7694, %fd7693, %fd7692;
	fma.rn.f64 	%fd7695, %fd1263, 0d0000000000000000, %fd1264;
	fma.rn.f64 	%fd7696, %fd1265, 0d0000000000000000, %fd7695;
	div.rn.f64 	%fd8943, %fd7694, %fd7696;
	bra.uni 	$L__BB0_1025;
$L__BB0_982:
	mul.f64 	%fd7665, %fd1264, %fd1264;
	fma.rn.f64 	%fd7666, %fd1263, %fd1263, %fd7665;
	fma.rn.f64 	%fd7667, %fd1265, %fd1265, %fd7666;
	mul.f64 	%fd7668, %fd1261, %fd1264;
	fma.rn.f64 	%fd7669, %fd1260, %fd1263, %fd7668;
	fma.rn.f64 	%fd7670, %fd1262, %fd1265, %fd7669;
	add.f64 	%fd7671, %fd7670, %fd7670;
	mul.f64 	%fd7672, %fd1261, %fd1261;
	fma.rn.f64 	%fd7673, %fd1260, %fd1260, %fd7672;
	fma.rn.f64 	%fd7674, %fd1262, %fd1262, %fd7673;
	add.f64 	%fd7675, %fd7674, 0dBFF0000000000000;
	mul.f64 	%fd7676, %fd7667, 0dC010000000000000;
	mul.f64 	%fd7677, %fd7675, %fd7676;
	fma.rn.f64 	%fd7678, %fd7671, %fd7671, %fd7677;
	sqrt.rn.f64 	%fd7679, %fd7678;
	add.f64 	%fd7680, %fd7667, %fd7667;
	neg.f64 	%fd7681, %fd7671;
	sub.f64 	%fd7682, %fd7681, %fd7679;
	div.rn.f64 	%fd7683, %fd7682, %fd7680;
	sub.f64 	%fd7684, %fd7679, %fd7671;
	div.rn.f64 	%fd7685, %fd7684, %fd7680;
	setp.ge.f64 	%p1357, %fd7683, 0d0000000000000000;
	setp.lt.f64 	%p1358, %fd7683, 0d7FEFFFFFFFFFFFFF;
	selp.f64 	%fd7687, %fd7683, 0d7FEFFFFFFFFFFFFF, %p1358;
	selp.f64 	%fd7688, %fd7687, 0d7FEFFFFFFFFFFFFF, %p1357;
	setp.ge.f64 	%p1359, %fd7685, 0d0000000000000000;
	setp.lt.f64 	%p1360, %fd7685, %fd7688;
	selp.f64 	%fd7690, %fd7685, %fd7688, %p1360;
	selp.f64 	%fd8943, %fd7690, %fd7688, %p1359;
	bra.uni 	$L__BB0_1025;
$L__BB0_983:
	mul.f64 	%fd7459, %fd1261, 0d0000000000000000;
	sub.f64 	%fd7460, %fd7459, %fd1260;
	fma.rn.f64 	%fd7461, %fd1262, 0d0000000000000000, %fd7460;
	mov.f64 	%fd7462, 0d3FF0000000000000;
	sub.f64 	%fd7463, %fd7462, %fd7461;
	mul.f64 	%fd7464, %fd1264, 0d0000000000000000;
	sub.f64 	%fd7465, %fd7464, %fd1263;
	fma.rn.f64 	%fd7466, %fd1265, 0d0000000000000000, %fd7465;
	div.rn.f64 	%fd1268, %fd7463, %fd7466;
	setp.lt.f64 	%p1309, %fd1268, 0d0000000000000000;
	setp.gt.f64 	%p1310, %fd1268, 0d7FEFFFFFFFFFFFFF;
	or.pred  	%p1311, %p1309, %p1310;
	mov.f64 	%fd8943, %fd8486;
	@%p1311 bra 	$L__BB0_990;
	fma.rn.f64 	%fd7468, %fd1263, %fd1268, %fd1260;
	fma.rn.f64 	%fd7469, %fd1264, %fd1268, %fd1261;
	fma.rn.f64 	%fd7470, %fd1265, %fd1268, %fd1262;
	fma.rn.f64 	%fd7471, %fd7469, 0d0000000000000000, %fd7468;
	fma.rn.f64 	%fd7472, %fd7470, 0d0000000000000000, %fd7471;
	add.f64 	%fd7473, %fd7472, 0dBFF0000000000000;
	setp.gt.f64 	%p1312, %fd7473, 0d0000000000000000;
	mov.f64 	%fd8943, %fd8486;
	@%p1312 bra 	$L__BB0_990;
	fma.rn.f64 	%fd7475, %fd1263, %fd1268, %fd1260;
	mul.f64 	%fd1269, %fd7475, 0d0000000000000000;
	fma.rn.f64 	%fd7476, %fd1264, %fd1268, %fd1261;
	sub.f64 	%fd7477, %fd1269, %fd7476;
	fma.rn.f64 	%fd7478, %fd1265, %fd1268, %fd1262;
	fma.rn.f64 	%fd7479, %fd7478, 0d0000000000000000, %fd7477;
	add.f64 	%fd7480, %fd7479, 0dBFF0000000000000;
	setp.gt.f64 	%p1313, %fd7480, 0d0000000000000000;
	mov.f64 	%fd8943, %fd8486;
	@%p1313 bra 	$L__BB0_990;
	fma.rn.f64 	%fd7482, %fd1264, %fd1268, %fd1261;
	add.f64 	%fd7483, %fd1269, %fd7482;
	fma.rn.f64 	%fd7484, %fd1265, %fd1268, %fd1262;
	fma.rn.f64 	%fd7485, %fd7484, 0d0000000000000000, %fd7483;
	add.f64 	%fd7486, %fd7485, 0dBFF0000000000000;
	setp.gt.f64 	%p1314, %fd7486, 0d0000000000000000;
	mov.f64 	%fd8943, %fd8486;
	@%p1314 bra 	$L__BB0_990;
	fma.rn.f64 	%fd7488, %fd1264, %fd1268, %fd1261;
	fma.rn.f64 	%fd1270, %fd7488, 0d0000000000000000, %fd1269;
	fma.rn.f64 	%fd7489, %fd1265, %fd1268, %fd1262;
	sub.f64 	%fd7490, %fd1270, %fd7489;
	add.f64 	%fd7491, %fd7490, 0dBFF0000000000000;
	setp.gt.f64 	%p1315, %fd7491, 0d0000000000000000;
	mov.f64 	%fd8943, %fd8486;
	@%p1315 bra 	$L__BB0_990;
	fma.rn.f64 	%fd7493, %fd1265, %fd1268, %fd1262;
	add.f64 	%fd7494, %fd1270, %fd7493;
	add.f64 	%fd7495, %fd7494, 0dBFF0000000000000;
	setp.gt.f64 	%p1316, %fd7495, 0d0000000000000000;
	mov.f64 	%fd8943, %fd8486;
	@%p1316 bra 	$L__BB0_990;
	mov.f64 	%fd8943, %fd1268;
$L__BB0_990:
	fma.rn.f64 	%fd7496, %fd1261, 0d0000000000000000, %fd1260;
	fma.rn.f64 	%fd7497, %fd1262, 0d0000000000000000, %fd7496;
	mov.f64 	%fd7498, 0d3FF0000000000000;
	sub.f64 	%fd7499, %fd7498, %fd7497;
	fma.rn.f64 	%fd7500, %fd1264, 0d0000000000000000, %fd1263;
	fma.rn.f64 	%fd7501, %fd1265, 0d0000000000000000, %fd7500;
	div.rn.f64 	%fd1272, %fd7499, %fd7501;
	setp.lt.f64 	%p1317, %fd1272, 0d0000000000000000;
	setp.gt.f64 	%p1318, %fd1272, %fd8943;
	or.pred  	%p1319, %p1317, %p1318;
	@%p1319 bra 	$L__BB0_997;
	fma.rn.f64 	%fd7502, %fd1263, %fd1272, %fd1260;
	fma.rn.f64 	%fd7503, %fd1264, %fd1272, %fd1261;
	fma.rn.f64 	%fd7504, %fd1265, %fd1272, %fd1262;
	mul.f64 	%fd7505, %fd7503, 0d0000000000000000;
	sub.f64 	%fd7506, %fd7505, %fd7502;
	fma.rn.f64 	%fd7507, %fd7504, 0d0000000000000000, %fd7506;
	add.f64 	%fd7508, %fd7507, 0dBFF0000000000000;
	setp.gt.f64 	%p1320, %fd7508, 0d0000000000000000;
	@%p1320 bra 	$L__BB0_997;
	fma.rn.f64 	%fd7509, %fd1263, %fd1272, %fd1260;
	mul.f64 	%fd7510, %fd7509, 0d0000000000000000;
	fma.rn.f64 	%fd7511, %fd1264, %fd1272, %fd1261;
	sub.f64 	%fd7512, %fd7510, %fd7511;
	fma.rn.f64 	%fd7513, %fd1265, %fd1272, %fd1262;
	fma.rn.f64 	%fd7514, %fd7513, 0d0000000000000000, %fd7512;
	add.f64 	%fd7515, %fd7514, 0dBFF0000000000000;
	setp.gt.f64 	%p1321, %fd7515, 0d0000000000000000;
	@%p1321 bra 	$L__BB0_997;
	fma.rn.f64 	%fd7516, %fd1264, %fd1272, %fd1261;
	fma.rn.f64 	%fd7517, %fd1263, %fd1272, %fd1260;
	fma.rn.f64 	%fd7518, %fd7517, 0d0000000000000000, %fd7516;
	fma.rn.f64 	%fd7519, %fd1265, %fd1272, %fd1262;
	fma.rn.f64 	%fd7520, %fd7519, 0d0000000000000000, %fd7518;
	add.f64 	%fd7521, %fd7520, 0dBFF0000000000000;
	setp.gt.f64 	%p1322, %fd7521, 0d0000000000000000;
	@%p1322 bra 	$L__BB0_997;
	fma.rn.f64 	%fd7522, %fd1264, %fd1272, %fd1261;
	mul.f64 	%fd7523, %fd7522, 0d0000000000000000;
	fma.rn.f64 	%fd7524, %fd1263, %fd1272, %fd1260;
	fma.rn.f64 	%fd1273, %fd7524, 0d0000000000000000, %fd7523;
	fma.rn.f64 	%fd7525, %fd1265, %fd1272, %fd1262;
	sub.f64 	%fd7526, %fd1273, %fd7525;
	add.f64 	%fd7527, %fd7526, 0dBFF0000000000000;
	setp.gt.f64 	%p1323, %fd7527, 0d0000000000000000;
	@%p1323 bra 	$L__BB0_997;
	fma.rn.f64 	%fd7528, %fd1265, %fd1272, %fd1262;
	add.f64 	%fd7529, %fd1273, %fd7528;
	add.f64 	%fd7530, %fd7529, 0dBFF0000000000000;
	setp.gt.f64 	%p1324, %fd7530, 0d0000000000000000;
	@%p1324 bra 	$L__BB0_997;
	mov.f64 	%fd8943, %fd1272;
$L__BB0_997:
	mul.f64 	%fd7531, %fd1260, 0d0000000000000000;
	sub.f64 	%fd7532, %fd7531, %fd1261;
	fma.rn.f64 	%fd7533, %fd1262, 0d0000000000000000, %fd7532;
	mov.f64 	%fd7534, 0d3FF0000000000000;
	sub.f64 	%fd7535, %fd7534, %fd7533;
	mul.f64 	%fd7536, %fd1263, 0d0000000000000000;
	sub.f64 	%fd7537, %fd7536, %fd1264;
	fma.rn.f64 	%fd7538, %fd1265, 0d0000000000000000, %fd7537;
	div.rn.f64 	%fd1275, %fd7535, %fd7538;
	setp.lt.f64 	%p1325, %fd1275, 0d0000000000000000;
	setp.gt.f64 	%p1326, %fd1275, %fd8943;
	or.pred  	%p1327, %p1325, %p1326;
	@%p1327 bra 	$L__BB0_1004;
	fma.rn.f64 	%fd7539, %fd1263, %fd1275, %fd1260;
	fma.rn.f64 	%fd7540, %fd1264, %fd1275, %fd1261;
	fma.rn.f64 	%fd7541, %fd1265, %fd1275, %fd1262;
	mul.f64 	%fd7542, %fd7540, 0d0000000000000000;
	sub.f64 	%fd7543, %fd7542, %fd7539;
	fma.rn.f64 	%fd7544, %fd7541, 0d0000000000000000, %fd7543;
	add.f64 	%fd7545, %fd7544, 0dBFF0000000000000;
	setp.gt.f64 	%p1328, %fd7545, 0d0000000000000000;
	@%p1328 bra 	$L__BB0_1004;
	fma.rn.f64 	%fd7546, %fd1264, %fd1275, %fd1261;
	fma.rn.f64 	%fd7547, %fd1263, %fd1275, %fd1260;
	fma.rn.f64 	%fd7548, %fd7546, 0d0000000000000000, %fd7547;
	fma.rn.f64 	%fd7549, %fd1265, %fd1275, %fd1262;
	fma.rn.f64 	%fd7550, %fd7549, 0d0000000000000000, %fd7548;
	add.f64 	%fd7551, %fd7550, 0dBFF0000000000000;
	setp.gt.f64 	%p1329, %fd7551, 0d0000000000000000;
	@%p1329 bra 	$L__BB0_1004;
	fma.rn.f64 	%fd7552, %fd1263, %fd1275, %fd1260;
	fma.rn.f64 	%fd7553, %fd1264, %fd1275, %fd1261;
	fma.rn.f64 	%fd7554, %fd7552, 0d0000000000000000, %fd7553;
	fma.rn.f64 	%fd7555, %fd1265, %fd1275, %fd1262;
	fma.rn.f64 	%fd7556, %fd7555, 0d0000000000000000, %fd7554;
	add.f64 	%fd7557, %fd7556, 0dBFF0000000000000;
	setp.gt.f64 	%p1330, %fd7557, 0d0000000000000000;
	@%p1330 bra 	$L__BB0_1004;
	fma.rn.f64 	%fd7558, %fd1263, %fd1275, %fd1260;
	fma.rn.f64 	%fd7559, %fd1264, %fd1275, %fd1261;
	mul.f64 	%fd7560, %fd7559, 0d0000000000000000;
	fma.rn.f64 	%fd1276, %fd7558, 0d0000000000000000, %fd7560;
	fma.rn.f64 	%fd7561, %fd1265, %fd1275, %fd1262;
	sub.f64 	%fd7562, %fd1276, %fd7561;
	add.f64 	%fd7563, %fd7562, 0dBFF0000000000000;
	setp.gt.f64 	%p1331, %fd7563, 0d0000000000000000;
	@%p1331 bra 	$L__BB0_1004;
	fma.rn.f64 	%fd7564, %fd1265, %fd1275, %fd1262;
	add.f64 	%fd7565, %fd1276, %fd7564;
	add.f64 	%fd7566, %fd7565, 0dBFF0000000000000;
	setp.gt.f64 	%p1332, %fd7566, 0d0000000000000000;
	@%p1332 bra 	$L__BB0_1004;
	mov.f64 	%fd8943, %fd1275;
$L__BB0_1004:
	fma.rn.f64 	%fd7567, %fd1260, 0d0000000000000000, %fd1261;
	fma.rn.f64 	%fd7568, %fd1262, 0d0000000000000000, %fd7567;
	mov.f64 	%fd7569, 0d3FF0000000000000;
	sub.f64 	%fd7570, %fd7569, %fd7568;
	fma.rn.f64 	%fd7571, %fd1263, 0d0000000000000000, %fd1264;
	fma.rn.f64 	%fd7572, %fd1265, 0d0000000000000000, %fd7571;
	div.rn.f64 	%fd1278, %fd7570, %fd7572;
	setp.lt.f64 	%p1333, %fd1278, 0d0000000000000000;
	setp.gt.f64 	%p1334, %fd1278, %fd8943;
	or.pred  	%p1335, %p1333, %p1334;
	@%p1335 bra 	$L__BB0_1011;
	fma.rn.f64 	%fd7573, %fd1263, %fd1278, %fd1260;
	fma.rn.f64 	%fd7574, %fd1264, %fd1278, %fd1261;
	fma.rn.f64 	%fd7575, %fd1265, %fd1278, %fd1262;
	mul.f64 	%fd7576, %fd7574, 0d0000000000000000;
	sub.f64 	%fd7577, %fd7576, %fd7573;
	fma.rn.f64 	%fd7578, %fd7575, 0d0000000000000000, %fd7577;
	add.f64 	%fd7579, %fd7578, 0dBFF0000000000000;
	setp.gt.f64 	%p1336, %fd7579, 0d0000000000000000;
	@%p1336 bra 	$L__BB0_1011;
	fma.rn.f64 	%fd7580, %fd1264, %fd1278, %fd1261;
	fma.rn.f64 	%fd7581, %fd1263, %fd1278, %fd1260;
	fma.rn.f64 	%fd7582, %fd7580, 0d0000000000000000, %fd7581;
	fma.rn.f64 	%fd7583, %fd1265, %fd1278, %fd1262;
	fma.rn.f64 	%fd7584, %fd7583, 0d0000000000000000, %fd7582;
	add.f64 	%fd7585, %fd7584, 0dBFF0000000000000;
	setp.gt.f64 	%p1337, %fd7585, 0d0000000000000000;
	@%p1337 bra 	$L__BB0_1011;
	fma.rn.f64 	%fd7586, %fd1263, %fd1278, %fd1260;
	mul.f64 	%fd7587, %fd7586, 0d0000000000000000;
	fma.rn.f64 	%fd7588, %fd1264, %fd1278, %fd1261;
	sub.f64 	%fd7589, %fd7587, %fd7588;
	fma.rn.f64 	%fd7590, %fd1265, %fd1278, %fd1262;
	fma.rn.f64 	%fd7591, %fd7590, 0d0000000000000000, %fd7589;
	add.f64 	%fd7592, %fd7591, 0dBFF0000000000000;
	setp.gt.f64 	%p1338, %fd7592, 0d0000000000000000;
	@%p1338 bra 	$L__BB0_1011;
	fma.rn.f64 	%fd7593, %fd1263, %fd1278, %fd1260;
	fma.rn.f64 	%fd7594, %fd1264, %fd1278, %fd1261;
	mul.f64 	%fd7595, %fd7594, 0d0000000000000000;
	fma.rn.f64 	%fd1279, %fd7593, 0d0000000000000000, %fd7595;
	fma.rn.f64 	%fd7596, %fd1265, %fd1278, %fd1262;
	sub.f64 	%fd7597, %fd1279, %fd7596;
	add.f64 	%fd7598, %fd7597, 0dBFF0000000000000;
	setp.gt.f64 	%p1339, %fd7598, 0d0000000000000000;
	@%p1339 bra 	$L__BB0_1011;
	fma.rn.f64 	%fd7599, %fd1265, %fd1278, %fd1262;
	add.f64 	%fd7600, %fd1279, %fd7599;
	add.f64 	%fd7601, %fd7600, 0dBFF0000000000000;
	setp.gt.f64 	%p1340, %fd7601, 0d0000000000000000;
	@%p1340 bra 	$L__BB0_1011;
	mov.f64 	%fd8943, %fd1278;
$L__BB0_1011:
	mul.f64 	%fd7602, %fd1261, 0d0000000000000000;
	fma.rn.f64 	%fd7603, %fd1260, 0d0000000000000000, %fd7602;
	sub.f64 	%fd7604, %fd1262, %fd7603;
	add.f64 	%fd7605, %fd7604, 0d3FF0000000000000;
	mul.f64 	%fd7606, %fd1264, 0d0000000000000000;
	fma.rn.f64 	%fd7607, %fd1263, 0d0000000000000000, %fd7606;
	sub.f64 	%fd7608, %fd7607, %fd1265;
	div.rn.f64 	%fd1281, %fd7605, %fd7608;
	setp.lt.f64 	%p1341, %fd1281, 0d0000000000000000;
	setp.gt.f64 	%p1342, %fd1281, %fd8943;
	or.pred  	%p1343, %p1341, %p1342;
	@%p1343 bra 	$L__BB0_1018;
	fma.rn.f64 	%fd7609, %fd1263, %fd1281, %fd1260;
	fma.rn.f64 	%fd7610, %fd1264, %fd1281, %fd1261;
	fma.rn.f64 	%fd7611, %fd1265, %fd1281, %fd1262;
	mul.f64 	%fd7612, %fd7610, 0d0000000000000000;
	sub.f64 	%fd7613, %fd7612, %fd7609;
	fma.rn.f64 	%fd7614, %fd7611, 0d0000000000000000, %fd7613;
	add.f64 	%fd7615, %fd7614, 0dBFF0000000000000;
	setp.gt.f64 	%p1344, %fd7615, 0d0000000000000000;
	@%p1344 bra 	$L__BB0_1018;
	fma.rn.f64 	%fd7616, %fd1264, %fd1281, %fd1261;
	fma.rn.f64 	%fd7617, %fd1263, %fd1281, %fd1260;
	fma.rn.f64 	%fd7618, %fd7616, 0d0000000000000000, %fd7617;
	fma.rn.f64 	%fd7619, %fd1265, %fd1281, %fd1262;
	fma.rn.f64 	%fd7620, %fd7619, 0d0000000000000000, %fd7618;
	add.f64 	%fd7621, %fd7620, 0dBFF0000000000000;
	setp.gt.f64 	%p1345, %fd7621, 0d0000000000000000;
	@%p1345 bra 	$L__BB0_1018;
	fma.rn.f64 	%fd7622, %fd1263, %fd1281, %fd1260;
	mul.f64 	%fd7623, %fd7622, 0d0000000000000000;
	fma.rn.f64 	%fd7624, %fd1264, %fd1281, %fd1261;
	sub.f64 	%fd7625, %fd7623, %fd7624;
	fma.rn.f64 	%fd7626, %fd1265, %fd1281, %fd1262;
	fma.rn.f64 	%fd7627, %fd7626, 0d0000000000000000, %fd7625;
	add.f64 	%fd7628, %fd7627, 0dBFF0000000000000;
	setp.gt.f64 	%p1346, %fd7628, 0d0000000000000000;
	@%p1346 bra 	$L__BB0_1018;
	fma.rn.f64 	%fd7629, %fd1264, %fd1281, %fd1261;
	fma.rn.f64 	%fd7630, %fd1263, %fd1281, %fd1260;
	fma.rn.f64 	%fd7631, %fd7630, 0d0000000000000000, %fd7629;
	fma.rn.f64 	%fd7632, %fd1265, %fd1281, %fd1262;
	fma.rn.f64 	%fd7633, %fd7632, 0d0000000000000000, %fd7631;
	add.f64 	%fd7634, %fd7633, 0dBFF0000000000000;
	setp.gt.f64 	%p1347, %fd7634, 0d0000000000000000;
	@%p1347 bra 	$L__BB0_1018;
	fma.rn.f64 	%fd7635, %fd1264, %fd1281, %fd1261;
	mul.f64 	%fd7636, %fd7635, 0d0000000000000000;
	fma.rn.f64 	%fd7637, %fd1263, %fd1281, %fd1260;
	fma.rn.f64 	%fd7638, %fd7637, 0d0000000000000000, %fd7636;
	fma.rn.f64 	%fd7639, %fd1265, %fd1281, %fd1262;
	add.f64 	%fd7640, %fd7638, %fd7639;
	add.f64 	%fd7641, %fd7640, 0dBFF0000000000000;
	setp.gt.f64 	%p1348, %fd7641, 0d0000000000000000;
	@%p1348 bra 	$L__BB0_1018;
	mov.f64 	%fd8943, %fd1281;
$L__BB0_1018:
	mul.f64 	%fd7642, %fd1261, 0d0000000000000000;
	fma.rn.f64 	%fd7643, %fd1260, 0d0000000000000000, %fd7642;
	add.f64 	%fd7644, %fd7643, %fd1262;
	mov.f64 	%fd7645, 0d3FF0000000000000;
	sub.f64 	%fd7646, %fd7645, %fd7644;
	mul.f64 	%fd7647, %fd1264, 0d0000000000000000;
	fma.rn.f64 	%fd7648, %fd1263, 0d0000000000000000, %fd7647;
	add.f64 	%fd7649, %fd7648, %fd1265;
	div.rn.f64 	%fd1283, %fd7646, %fd7649;
	setp.lt.f64 	%p1349, %fd1283, 0d0000000000000000;
	setp.gt.f64 	%p1350, %fd1283, %fd8943;
	or.pred  	%p1351, %p1349, %p1350;
	@%p1351 bra 	$L__BB0_1025;
	fma.rn.f64 	%fd1284, %fd1263, %fd1283, %fd1260;
	fma.rn.f64 	%fd1285, %fd1264, %fd1283, %fd1261;
	fma.rn.f64 	%fd1286, %fd1265, %fd1283, %fd1262;
	mul.f64 	%fd1287, %fd1285, 0d0000000000000000;
	sub.f64 	%fd7650, %fd1287, %fd1284;
	fma.rn.f64 	%fd7651, %fd1286, 0d0000000000000000, %fd7650;
	add.f64 	%fd7652, %fd7651, 0dBFF0000000000000;
	setp.gt.f64 	%p1352, %fd7652, 0d0000000000000000;
	@%p1352 bra 	$L__BB0_1025;
	add.f64 	%fd7653, %fd1284, %fd1287;
	fma.rn.f64 	%fd7654, %fd1286, 0d0000000000000000, %fd7653;
	add.f64 	%fd7655, %fd7654, 0dBFF0000000000000;
	setp.gt.f64 	%p1353, %fd7655, 0d0000000000000000;
	@%p1353 bra 	$L__BB0_1025;
	mul.f64 	%fd1288, %fd1284, 0d0000000000000000;
	sub.f64 	%fd7656, %fd1288, %fd1285;
	mul.f64 	%fd1289, %fd1286, 0d0000000000000000;
	add.f64 	%fd7657, %fd7656, %fd1289;
	add.f64 	%fd7658, %fd7657, 0dBFF0000000000000;
	setp.gt.f64 	%p1354, %fd7658, 0d0000000000000000;
	@%p1354 bra 	$L__BB0_1025;
	add.f64 	%fd7659, %fd1288, %fd1285;
	add.f64 	%fd7660, %fd7659, %fd1289;
	add.f64 	%fd7661, %fd7660, 0dBFF0000000000000;
	setp.gt.f64 	%p1355, %fd7661, 0d0000000000000000;
	@%p1355 bra 	$L__BB0_1025;
	add.f64 	%fd7662, %fd1288, %fd1287;
	sub.f64 	%fd7663, %fd7662, %fd1286;
	add.f64 	%fd7664, %fd7663, 0dBFF0000000000000;
	setp.gt.f64 	%p1356, %fd7664, 0d0000000000000000;
	@%p1356 bra 	$L__BB0_1025;
	mov.f64 	%fd8943, %fd1283;
$L__BB0_1025:
	ld.param.u64 	%rd164, [_Z18cudaRaytraceKernelPK5Scene8Matrix4DPviii_param_0];
	setp.ge.f64 	%p1361, %fd8943, 0d0000000000000000;
	setp.lt.f64 	%p1362, %fd8943, %fd8948;
	and.pred  	%p1363, %p1361, %p1362;
	selp.f64 	%fd8948, %fd8943, %fd8948, %p1363;
	cvta.to.global.u64 	%rd121, %rd164;
	mul.wide.u32 	%rd122, %r443, 272;
	add.s64 	%rd123, %rd121, %rd122;
	add.s64 	%rd124, %rd123, 8;
	selp.b64 	%rd183, %rd124, %rd183, %p1363;
	add.s32 	%r443, %r443, 1;
	setp.ne.s32 	%p1364, %r443, %r33;
	@%p1364 bra 	$L__BB0_978;
$L__BB0_1026:
	setp.eq.f64 	%p1365, %fd8948, 0d7FEFFFFFFFFFFFFF;
	mov.f64 	%fd8995, 0d0000000000000000;
	mov.f64 	%fd8488, 0d0000000000000000;
	mov.f64 	%fd8996, %fd8995;
	mov.f64 	%fd8997, %fd8995;
	@%p1365 bra 	$L__BB0_1136;
	fma.rn.f64 	%fd1293, %fd1004, %fd8948, %fd1256;
	fma.rn.f64 	%fd1294, %fd1005, %fd8948, %fd1257;
	fma.rn.f64 	%fd1295, %fd1006, %fd8948, %fd1258;
	mov.f64 	%fd7700, 0d4024000000000000;
	sub.f64 	%fd7701, %fd7700, %fd1293;
	sub.f64 	%fd7702, %fd7700, %fd1294;
	mov.f64 	%fd7703, 0dC024000000000000;
	sub.f64 	%fd7704, %fd7703, %fd1295;
	abs.f64 	%fd7705, %fd7701;
	abs.f64 	%fd7706, %fd7702;
	abs.f64 	%fd7707, %fd7704;
	add.f64 	%fd7708, %fd7705, %fd7706;
	add.f64 	%fd7709, %fd7707, %fd7708;
	min.f64 	%fd7710, %fd7705, %fd7706;
	max.f64 	%fd7711, %fd7705, %fd7706;
	min.f64 	%fd7712, %fd7711, %fd7707;
	max.f64 	%fd7713, %fd7711, %fd7707;
	{
	.reg .b32 %temp; 
	mov.b64 	{%temp, %r358}, %fd7713;
	}
	and.b32  	%r359, %r358, -4194304;
	xor.b32  	%r360, %r359, 2144337920;
	mov.b32 	%r361, 0;
	mov.b64 	%fd7714, {%r361, %r360};
	mul.f64 	%fd7715, %fd7712, %fd7714;
	mul.f64 	%fd7716, %fd7710, %fd7714;
	mul.f64 	%fd7717, %fd7713, %fd7714;
	mul.f64 	%fd7718, %fd7715, %fd7715;
	fma.rn.f64 	%fd7719, %fd7716, %fd7716, %fd7718;
	fma.rn.f64 	%fd7720, %fd7717, %fd7717, %fd7719;
	rsqrt.approx.ftz.f64 	%fd7721, %fd7720;
	mul.rn.f64 	%fd7722, %fd7721, %fd7721;
	neg.f64 	%fd7723, %fd7722;
	fma.rn.f64 	%fd7724, %fd7720, %fd7723, 0d3FF0000000000000;
	fma.rn.f64 	%fd7725, %fd7724, 0d3FD8000000000000, 0d3FE0000000000000;
	mul.rn.f64 	%fd7726, %fd7724, %fd7721;
	fma.rn.f64 	%fd7727, %fd7725, %fd7726, %fd7721;
	mul.f64 	%fd7728, %fd7714, %fd7727;
	setp.gt.f64 	%p1366, %fd7709, 0d0000000000000000;
	add.f64 	%fd7729, %fd7709, 0d7FF0000000000000;
	selp.f64 	%fd7730, %fd7728, %fd7729, %p1366;
	setp.eq.f64 	%p1367, %fd7713, 0d7FF0000000000000;
	selp.f64 	%fd7731, 0d0000000000000000, %fd7730, %p1367;
	mul.f64 	%fd1296, %fd7701, %fd7731;
	mul.f64 	%fd1297, %fd7702, %fd7731;
	mul.f64 	%fd1298, %fd7704, %fd7731;
	ld.global.f64 	%fd7732, [%rd183+128];
	ld.global.f64 	%fd7733, [%rd183+160];
	mul.f64 	%fd7734, %fd1257, %fd7733;
	fma.rn.f64 	%fd7735, %fd1256, %fd7732, %fd7734;
	ld.global.f64 	%fd7736, [%rd183+192];
	fma.rn.f64 	%fd7737, %fd1258, %fd7736, %fd7735;
	ld.global.f64 	%fd7738, [%rd183+224];
	add.f64 	%fd1299, %fd7738, %fd7737;
	ld.global.f64 	%fd7739, [%rd183+136];
	ld.global.f64 	%fd7740, [%rd183+168];
	mul.f64 	%fd7741, %fd1257, %fd7740;
	fma.rn.f64 	%fd7742, %fd1256, %fd7739, %fd7741;
	ld.global.f64 	%fd7743, [%rd183+200];
	fma.rn.f64 	%fd7744, %fd1258, %fd7743, %fd7742;
	ld.global.f64 	%fd7745, [%rd183+232];
	add.f64 	%fd1300, %fd7745, %fd7744;
	ld.global.f64 	%fd7746, [%rd183+144];
	ld.global.f64 	%fd7747, [%rd183+176];
	mul.f64 	%fd7748, %fd1257, %fd7747;
	fma.rn.f64 	%fd7749, %fd1256, %fd7746, %fd7748;
	ld.global.f64 	%fd7750, [%rd183+208];
	fma.rn.f64 	%fd7751, %fd1258, %fd7750, %fd7749;
	ld.global.f64 	%fd7752, [%rd183+240];
	add.f64 	%fd1301, %fd7752, %fd7751;
	mul.f64 	%fd7753, %fd1005, %fd7733;
	fma.rn.f64 	%fd7754, %fd1004, %fd7732, %fd7753;
	fma.rn.f64 	%fd1302, %fd1006, %fd7736, %fd7754;
	mul.f64 	%fd7755, %fd1005, %fd7740;
	fma.rn.f64 	%fd7756, %fd1004, %fd7739, %fd7755;
	fma.rn.f64 	%fd1303, %fd1006, %fd7743, %fd7756;
	mul.f64 	%fd7757, %fd1005, %fd7747;
	fma.rn.f64 	%fd7758, %fd1004, %fd7746, %fd7757;
	fma.rn.f64 	%fd1304, %fd1006, %fd7750, %fd7758;
	ld.global.u32 	%r357, [%rd183+256];
	mov.f64 	%fd8954, 0d3FF0000000000000;
	mov.f64 	%fd8955, 0d0000000000000000;
	setp.eq.s32 	%p1368, %r357, 3;
	mov.f64 	%fd8956, 0d7FEFFFFFFFFFFFFF;
	@%p1368 bra 	$L__BB0_1030;
	setp.ne.s32 	%p1369, %r357, 2;
	mov.f64 	%fd8953, %fd8488;
	@%p1369 bra 	$L__BB0_1072;
	mul.f64 	%fd7759, %fd1303, %fd1303;
	fma.rn.f64 	%fd7760, %fd1302, %fd1302, %fd7759;
	fma.rn.f64 	%fd7761, %fd1304, %fd1304, %fd7760;
	mul.f64 	%fd7762, %fd1300, %fd1303;
	fma.rn.f64 	%fd7763, %fd1299, %fd1302, %fd7762;
	fma.rn.f64 	%fd7764, %fd1301, %fd1304, %fd7763;
	add.f64 	%fd7765, %fd7764, %fd7764;
	mul.f64 	%fd7766, %fd1300, %fd1300;
	fma.rn.f64 	%fd7767, %fd1299, %fd1299, %fd7766;
	fma.rn.f64 	%fd7768, %fd1301, %fd1301, %fd7767;
	add.f64 	%fd7769, %fd7768, 0dBFF0000000000000;
	mul.f64 	%fd7770, %fd7761, 0dC010000000000000;
	mul.f64 	%fd7771, %fd7769, %fd7770;
	fma.rn.f64 	%fd7772, %fd7765, %fd7765, %fd7771;
	sqrt.rn.f64 	%fd7773, %fd7772;
	add.f64 	%fd7774, %fd7761, %fd7761;
	neg.f64 	%fd7775, %fd7765;
	sub.f64 	%fd7776, %fd7775, %fd7773;
	div.rn.f64 	%fd7777, %fd7776, %fd7774;
	sub.f64 	%fd7778, %fd7773, %fd7765;
	div.rn.f64 	%fd7779, %fd7778, %fd7774;
	setp.ge.f64 	%p1370, %fd7777, 0d0000000000000000;
	setp.lt.f64 	%p1371, %fd7777, 0d7FEFFFFFFFFFFFFF;
	selp.f64 	%fd7781, %fd7777, 0d7FEFFFFFFFFFFFFF, %p1371;
	selp.f64 	%fd7782, %fd7781, 0d7FEFFFFFFFFFFFFF, %p1370;
	setp.ge.f64 	%p1372, %fd7779, 0d0000000000000000;
	setp.lt.f64 	%p1373, %fd7779, %fd7782;
	selp.f64 	%fd7784, %fd7779, %fd7782, %p1373;
	selp.f64 	%fd7785, %fd7784, %fd7782, %p1372;
	fma.rn.f64 	%fd8953, %fd1302, %fd7785, %fd1299;
	fma.rn.f64 	%fd8954, %fd1303, %fd7785, %fd1300;
	fma.rn.f64 	%fd8955, %fd1304, %fd7785, %fd1301;
	bra.uni 	$L__BB0_1072;
$L__BB0_1030:
	mul.f64 	%fd7787, %fd1300, 0d0000000000000000;
	sub.f64 	%fd7788, %fd7787, %fd1299;
	fma.rn.f64 	%fd7789, %fd1301, 0d0000000000000000, %fd7788;
	mov.f64 	%fd7790, 0d3FF0000000000000;
	sub.f64 	%fd7791, %fd7790, %fd7789;
	mul.f64 	%fd7792, %fd1303, 0d0000000000000000;
	sub.f64 	%fd7793, %fd7792, %fd1302;
	fma.rn.f64 	%fd7794, %fd1304, 0d0000000000000000, %fd7793;
	div.rn.f64 	%fd1308, %fd7791, %fd7794;
	setp.lt.f64 	%p1374, %fd1308, 0d0000000000000000;
	setp.gt.f64 	%p1375, %fd1308, 0d7FEFFFFFFFFFFFFF;
	or.pred  	%p1376, %p1374, %p1375;
	mov.f64 	%fd8953, %fd8972;
	mov.f64 	%fd8954, %fd8973;
	mov.f64 	%fd8955, %fd8974;
	@%p1376 bra 	$L__BB0_1037;
	fma.rn.f64 	%fd7796, %fd1302, %fd1308, %fd1299;
	fma.rn.f64 	%fd7797, %fd1303, %fd1308, %fd1300;
	fma.rn.f64 	%fd7798, %fd1304, %fd1308, %fd1301;
	fma.rn.f64 	%fd7799, %fd7797, 0d0000000000000000, %fd7796;
	fma.rn.f64 	%fd7800, %fd7798, 0d0000000000000000, %fd7799;
	add.f64 	%fd7801, %fd7800, 0dBFF0000000000000;
	setp.gt.f64 	%p1377, %fd7801, 0d0000000000000000;
	mov.f64 	%fd8953, %fd8972;
	mov.f64 	%fd8954, %fd8973;
	mov.f64 	%fd8955, %fd8974;
	@%p1377 bra 	$L__BB0_1037;
	fma.rn.f64 	%fd7803, %fd1302, %fd1308, %fd1299;
	mul.f64 	%fd7804, %fd7803, 0d0000000000000000;
	fma.rn.f64 	%fd7805, %fd1303, %fd1308, %fd1300;
	sub.f64 	%fd7806, %fd7804, %fd7805;
	fma.rn.f64 	%fd7807, %fd1304, %fd1308, %fd1301;
	fma.rn.f64 	%fd7808, %fd7807, 0d0000000000000000, %fd7806;
	add.f64 	%fd7809, %fd7808, 0dBFF0000000000000;
	setp.gt.f64 	%p1378, %fd7809, 0d0000000000000000;
	mov.f64 	%fd8953, %fd8972;
	mov.f64 	%fd8954, %fd8973;
	mov.f64 	%fd8955, %fd8974;
	@%p1378 bra 	$L__BB0_1037;
	fma.rn.f64 	%fd7811, %fd1303, %fd1308, %fd1300;
	fma.rn.f64 	%fd7812, %fd1302, %fd1308, %fd1299;
	fma.rn.f64 	%fd7813, %fd7812, 0d0000000000000000, %fd7811;
	fma.rn.f64 	%fd7814, %fd1304, %fd1308, %fd1301;
	fma.rn.f64 	%fd7815, %fd7814, 0d0000000000000000, %fd7813;
	add.f64 	%fd7816, %fd7815, 0dBFF0000000000000;
	setp.gt.f64 	%p1379, %fd7816, 0d0000000000000000;
	mov.f64 	%fd8953, %fd8972;
	mov.f64 	%fd8954, %fd8973;
	mov.f64 	%fd8955, %fd8974;
	@%p1379 bra 	$L__BB0_1037;
	fma.rn.f64 	%fd7818, %fd1303, %fd1308, %fd1300;
	mul.f64 	%fd7819, %fd7818, 0d0000000000000000;
	fma.rn.f64 	%fd7820, %fd1302, %fd1308, %fd1299;
	fma.rn.f64 	%fd1309, %fd7820, 0d0000000000000000, %fd7819;
	fma.rn.f64 	%fd7821, %fd1304, %fd1308, %fd1301;
	sub.f64 	%fd7822, %fd1309, %fd7821;
	add.f64 	%fd7823, %fd7822, 0dBFF0000000000000;
	setp.gt.f64 	%p1380, %fd7823, 0d0000000000000000;
	mov.f64 	%fd8953, %fd8972;
	mov.f64 	%fd8954, %fd8973;
	mov.f64 	%fd8955, %fd8974;
	@%p1380 bra 	$L__BB0_1037;
	fma.rn.f64 	%fd7825, %fd1304, %fd1308, %fd1301;
	add.f64 	%fd7826, %fd1309, %fd7825;
	add.f64 	%fd7827, %fd7826, 0dBFF0000000000000;
	setp.gt.f64 	%p1381, %fd7827, 0d0000000000000000;
	mov.f64 	%fd8953, %fd8972;
	mov.f64 	%fd8954, %fd8973;
	mov.f64 	%fd8955, %fd8974;
	@%p1381 bra 	$L__BB0_1037;
	mov.f64 	%fd8954, 0d0000000000000000;
	mov.f64 	%fd8953, 0dBFF0000000000000;
	mov.f64 	%fd8955, %fd8954;
	mov.f64 	%fd8956, %fd1308;
$L__BB0_1037:
	fma.rn.f64 	%fd7830, %fd1300, 0d0000000000000000, %fd1299;
	fma.rn.f64 	%fd7831, %fd1301, 0d0000000000000000, %fd7830;
	mov.f64 	%fd7832, 0d3FF0000000000000;
	sub.f64 	%fd7833, %fd7832, %fd7831;
	fma.rn.f64 	%fd7834, %fd1303, 0d0000000000000000, %fd1302;
	fma.rn.f64 	%fd7835, %fd1304, 0d0000000000000000, %fd7834;
	div.rn.f64 	%fd1314, %fd7833, %fd7835;
	setp.lt.f64 	%p1382, %fd1314, 0d0000000000000000;
	setp.gt.f64 	%p1383, %fd1314, %fd8956;
	or.pred  	%p1384, %p1382, %p1383;
	@%p1384 bra 	$L__BB0_1044;
	fma.rn.f64 	%fd7836, %fd1302, %fd1314, %fd1299;
	fma.rn.f64 	%fd7837, %fd1303, %fd1314, %fd1300;
	fma.rn.f64 	%fd7838, %fd1304, %fd1314, %fd1301;
	mul.f64 	%fd7839, %fd7837, 0d0000000000000000;
	sub.f64 	%fd7840, %fd7839, %fd7836;
	fma.rn.f64 	%fd7841, %fd7838, 0d0000000000000000, %fd7840;
	add.f64 	%fd7842, %fd7841, 0dBFF0000000000000;
	setp.gt.f64 	%p1385, %fd7842, 0d0000000000000000;
	@%p1385 bra 	$L__BB0_1044;
	fma.rn.f64 	%fd7843, %fd1302, %fd1314, %fd1299;
	mul.f64 	%fd7844, %fd7843, 0d0000000000000000;
	fma.rn.f64 	%fd7845, %fd1303, %fd1314, %fd1300;
	sub.f64 	%fd7846, %fd7844, %fd7845;
	fma.rn.f64 	%fd7847, %fd1304, %fd1314, %fd1301;
	fma.rn.f64 	%fd7848, %fd7847, 0d0000000000000000, %fd7846;
	add.f64 	%fd7849, %fd7848, 0dBFF0000000000000;
	setp.gt.f64 	%p1386, %fd7849, 0d0000000000000000;
	@%p1386 bra 	$L__BB0_1044;
	fma.rn.f64 	%fd7850, %fd1303, %fd1314, %fd1300;
	fma.rn.f64 	%fd7851, %fd1302, %fd1314, %fd1299;
	fma.rn.f64 	%fd7852, %fd7851, 0d0000000000000000, %fd7850;
	fma.rn.f64 	%fd7853, %fd1304, %fd1314, %fd1301;
	fma.rn.f64 	%fd7854, %fd7853, 0d0000000000000000, %fd7852;
	add.f64 	%fd7855, %fd7854, 0dBFF0000000000000;
	setp.gt.f64 	%p1387, %fd7855, 0d0000000000000000;
	@%p1387 bra 	$L__BB0_1044;
	fma.rn.f64 	%fd7856, %fd1303, %fd1314, %fd1300;
	mul.f64 	%fd7857, %fd7856, 0d0000000000000000;
	fma.rn.f64 	%fd7858, %fd1302, %fd1314, %fd1299;
	fma.rn.f64 	%fd1315, %fd7858, 0d0000000000000000, %fd7857;
	fma.rn.f64 	%fd7859, %fd1304, %fd1314, %fd1301;
	sub.f64 	%fd7860, %fd1315, %fd7859;
	add.f64 	%fd7861, %fd7860, 0dBFF0000000000000;
	setp.gt.f64 	%p1388, %fd7861, 0d0000000000000000;
	@%p1388 bra 	$L__BB0_1044;
	fma.rn.f64 	%fd7862, %fd1304, %fd1314, %fd1301;
	add.f64 	%fd7863, %fd1315, %fd7862;
	add.f64 	%fd7864, %fd7863, 0dBFF0000000000000;
	setp.gt.f64 	%p1389, %fd7864, 0d0000000000000000;
	@%p1389 bra 	$L__BB0_1044;
	mov.f64 	%fd8954, 0d0000000000000000;
	mov.f64 	%fd8953, 0d3FF0000000000000;
	mov.f64 	%fd8955, %fd8954;
	mov.f64 	%fd8956, %fd1314;
$L__BB0_1044:
	mul.f64 	%fd7867, %fd1299, 0d0000000000000000;
	sub.f64 	%fd7868, %fd7867, %fd1300;
	fma.rn.f64 	%fd7869, %fd1301, 0d0000000000000000, %fd7868;
	mov.f64 	%fd7870, 0d3FF0000000000000;
	sub.f64 	%fd7871, %fd7870, %fd7869;
	mul.f64 	%fd7872, %fd1302, 0d0000000000000000;
	sub.f64 	%fd7873, %fd7872, %fd1303;
	fma.rn.f64 	%fd7874, %fd1304, 0d0000000000000000, %fd7873;
	div.rn.f64 	%fd1320, %fd7871, %fd7874;
	setp.lt.f64 	%p1390, %fd1320, 0d0000000000000000;
	setp.gt.f64 	%p1391, %fd1320, %fd8956;
	or.pred  	%p1392, %p1390, %p1391;
	@%p1392 bra 	$L__BB0_1051;
	fma.rn.f64 	%fd7875, %fd1302, %fd1320, %fd1299;
	fma.rn.f64 	%fd7876, %fd1303, %fd1320, %fd1300;
	fma.rn.f64 	%fd7877, %fd1304, %fd1320, %fd1301;
	mul.f64 	%fd7878, %fd7876, 0d0000000000000000;
	sub.f64 	%fd7879, %fd7878, %fd7875;
	fma.rn.f64 	%fd7880, %fd7877, 0d0000000000000000, %fd7879;
	add.f64 	%fd7881, %fd7880, 0dBFF0000000000000;
	setp.gt.f64 	%p1393, %fd7881, 0d0000000000000000;
	@%p1393 bra 	$L__BB0_1051;
	fma.rn.f64 	%fd7882, %fd1303, %fd1320, %fd1300;
	fma.rn.f64 	%fd7883, %fd1302, %fd1320, %fd1299;
	fma.rn.f64 	%fd7884, %fd7882, 0d0000000000000000, %fd7883;
	fma.rn.f64 	%fd7885, %fd1304, %fd1320, %fd1301;
	fma.rn.f64 	%fd7886, %fd7885, 0d0000000000000000, %fd7884;
	add.f64 	%fd7887, %fd7886, 0dBFF0000000000000;
	setp.gt.f64 	%p1394, %fd7887, 0d0000000000000000;
	@%p1394 bra 	$L__BB0_1051;
	fma.rn.f64 	%fd7888, %fd1302, %fd1320, %fd1299;
	fma.rn.f64 	%fd7889, %fd1303, %fd1320, %fd1300;
	fma.rn.f64 	%fd7890, %fd7888, 0d0000000000000000, %fd7889;
	fma.rn.f64 	%fd7891, %fd1304, %fd1320, %fd1301;
	fma.rn.f64 	%fd7892, %fd7891, 0d0000000000000000, %fd7890;
	add.f64 	%fd7893, %fd7892, 0dBFF0000000000000;
	setp.gt.f64 	%p1395, %fd7893, 0d0000000000000000;
	@%p1395 bra 	$L__BB0_1051;
	fma.rn.f64 	%fd7894, %fd1302, %fd1320, %fd1299;
	fma.rn.f64 	%fd7895, %fd1303, %fd1320, %fd1300;
	mul.f64 	%fd7896, %fd7895, 0d0000000000000000;
	fma.rn.f64 	%fd1321, %fd7894, 0d0000000000000000, %fd7896;
	fma.rn.f64 	%fd7897, %fd1304, %fd1320, %fd1301;
	sub.f64 	%fd7898, %fd1321, %fd7897;
	add.f64 	%fd7899, %fd7898, 0dBFF0000000000000;
	setp.gt.f64 	%p1396, %fd7899, 0d0000000000000000;
	@%p1396 bra 	$L__BB0_1051;
	fma.rn.f64 	%fd7900, %fd1304, %fd1320, %fd1301;
	add.f64 	%fd7901, %fd1321, %fd7900;
	add.f64 	%fd7902, %fd7901, 0dBFF0000000000000;
	setp.gt.f64 	%p1397, %fd7902, 0d0000000000000000;
	@%p1397 bra 	$L__BB0_1051;
	mov.f64 	%fd8954, 0dBFF0000000000000;
	mov.f64 	%fd8953, 0d0000000000000000;
	mov.f64 	%fd8955, %fd8953;
	mov.f64 	%fd8956, %fd1320;
$L__BB0_1051:
	fma.rn.f64 	%fd7905, %fd1299, 0d0000000000000000, %fd1300;
	fma.rn.f64 	%fd7906, %fd1301, 0d0000000000000000, %fd7905;
	mov.f64 	%fd7907, 0d3FF0000000000000;
	sub.f64 	%fd7908, %fd7907, %fd7906;
	fma.rn.f64 	%fd7909, %fd1302, 0d0000000000000000, %fd1303;
	fma.rn.f64 	%fd7910, %fd1304, 0d0000000000000000, %fd7909;
	div.rn.f64 	%fd1326, %fd7908, %fd7910;
	setp.lt.f64 	%p1398, %fd1326, 0d0000000000000000;
	setp.gt.f64 	%p1399, %fd1326, %fd8956;
	or.pred  	%p1400, %p1398, %p1399;
	@%p1400 bra 	$L__BB0_1058;
	fma.rn.f64 	%fd7911, %fd1302, %fd1326, %fd1299;
	fma.rn.f64 	%fd7912, %fd1303, %fd1326, %fd1300;
	fma.rn.f64 	%fd7913, %fd1304, %fd1326, %fd1301;
	mul.f64 	%fd7914, %fd7912, 0d0000000000000000;
	sub.f64 	%fd7915, %fd7914, %fd7911;
	fma.rn.f64 	%fd7916, %fd7913, 0d0000000000000000, %fd7915;
	add.f64 	%fd7917, %fd7916, 0dBFF0000000000000;
	setp.gt.f64 	%p1401, %fd7917, 0d0000000000000000;
	@%p1401 bra 	$L__BB0_1058;
	fma.rn.f64 	%fd7918, %fd1303, %fd1326, %fd1300;
	fma.rn.f64 	%fd7919, %fd1302, %fd1326, %fd1299;
	fma.rn.f64 	%fd7920, %fd7918, 0d0000000000000000, %fd7919;
	fma.rn.f64 	%fd7921, %fd1304, %fd1326, %fd1301;
	fma.rn.f64 	%fd7922, %fd7921, 0d0000000000000000, %fd7920;
	add.f64 	%fd7923, %fd7922, 0dBFF0000000000000;
	setp.gt.f64 	%p1402, %fd7923, 0d0000000000000000;
	@%p1402 bra 	$L__BB0_1058;
	fma.rn.f64 	%fd7924, %fd1302, %fd1326, %fd1299;
	mul.f64 	%fd7925, %fd7924, 0d0000000000000000;
	fma.rn.f64 	%fd7926, %fd1303, %fd1326, %fd1300;
	sub.f64 	%fd7927, %fd7925, %fd7926;
	fma.rn.f64 	%fd7928, %fd1304, %fd1326, %fd1301;
	fma.rn.f64 	%fd7929, %fd7928, 0d0000000000000000, %fd7927;
	add.f64 	%fd7930, %fd7929, 0dBFF0000000000000;
	setp.gt.f64 	%p1403, %fd7930, 0d0000000000000000;
	@%p1403 bra 	$L__BB0_1058;
	fma.rn.f64 	%fd7931, %fd1302, %fd1326, %fd1299;
	fma.rn.f64 	%fd7932, %fd1303, %fd1326, %fd1300;
	mul.f64 	%fd7933, %fd7932, 0d0000000000000000;
	fma.rn.f64 	%fd1327, %fd7931, 0d0000000000000000, %fd7933;
	fma.rn.f64 	%fd7934, %fd1304, %fd1326, %fd1301;
	sub.f64 	%fd7935, %fd1327, %fd7934;
	add.f64 	%fd7936, %fd7935, 0dBFF0000000000000;
	setp.gt.f64 	%p1404, %fd7936, 0d0000000000000000;
	@%p1404 bra 	$L__BB0_1058;
	fma.rn.f64 	%fd7937, %fd1304, %fd1326, %fd1301;
	add.f64 	%fd7938, %fd1327, %fd7937;
	add.f64 	%fd7939, %fd7938, 0dBFF0000000000000;
	setp.gt.f64 	%p1405, %fd7939, 0d0000000000000000;
	@%p1405 bra 	$L__BB0_1058;
	mov.f64 	%fd8954, 0d3FF0000000000000;
	mov.f64 	%fd8953, 0d0000000000000000;
	mov.f64 	%fd8955, %fd8953;
	mov.f64 	%fd8956, %fd1326;
$L__BB0_1058:
	mul.f64 	%fd7942, %fd1300, 0d0000000000000000;
	fma.rn.f64 	%fd7943, %fd1299, 0d0000000000000000, %fd7942;
	sub.f64 	%fd7944, %fd1301, %fd7943;
	add.f64 	%fd7945, %fd7944, 0d3FF0000000000000;
	mul.f64 	%fd7946, %fd1303, 0d0000000000000000;
	fma.rn.f64 	%fd7947, %fd1302, 0d0000000000000000, %fd7946;
	sub.f64 	%fd7948, %fd7947, %fd1304;
	div.rn.f64 	%fd1332, %fd7945, %fd7948;
	setp.lt.f64 	%p1406, %fd1332, 0d0000000000000000;
	setp.gt.f64 	%p1407, %fd1332, %fd8956;
	or.pred  	%p1408, %p1406, %p1407;
	@%p1408 bra 	$L__BB0_1065;
	fma.rn.f64 	%fd7949, %fd1302, %fd1332, %fd1299;
	fma.rn.f64 	%fd7950, %fd1303, %fd1332, %fd1300;
	fma.rn.f64 	%fd7951, %fd1304, %fd1332, %fd1301;
	mul.f64 	%fd7952, %fd7950, 0d0000000000000000;
	sub.f64 	%fd7953, %fd7952, %fd7949;
	fma.rn.f64 	%fd7954, %fd7951, 0d0000000000000000, %fd7953;
	add.f64 	%fd7955, %fd7954, 0dBFF0000000000000;
	setp.gt.f64 	%p1409, %fd7955, 0d0000000000000000;
	@%p1409 bra 	$L__BB0_1065;
	fma.rn.f64 	%fd7956, %fd1303, %fd1332, %fd1300;
	fma.rn.f64 	%fd7957, %fd1302, %fd1332, %fd1299;
	fma.rn.f64 	%fd7958, %fd7956, 0d0000000000000000, %fd7957;
	fma.rn.f64 	%fd7959, %fd1304, %fd1332, %fd1301;
	fma.rn.f64 	%fd7960, %fd7959, 0d0000000000000000, %fd7958;
	add.f64 	%fd7961, %fd7960, 0dBFF0000000000000;
	setp.gt.f64 	%p1410, %fd7961, 0d0000000000000000;
	@%p1410 bra 	$L__BB0_1065;
	fma.rn.f64 	%fd7962, %fd1302, %fd1332, %fd1299;
	mul.f64 	%fd7963, %fd7962, 0d0000000000000000;
	fma.rn.f64 	%fd7964, %fd1303, %fd1332, %fd1300;
	sub.f64 	%fd7965, %fd7963, %fd7964;
	fma.rn.f64 	%fd7966, %fd1304, %fd1332, %fd1301;
	fma.rn.f64 	%fd7967, %fd7966, 0d0000000000000000, %fd7965;
	add.f64 	%fd7968, %fd7967, 0dBFF0000000000000;
	setp.gt.f64 	%p1411, %fd7968, 0d0000000000000000;
	@%p1411 bra 	$L__BB0_1065;
	fma.rn.f64 	%fd7969, %fd1303, %fd1332, %fd1300;
	fma.rn.f64 	%fd7970, %fd1302, %fd1332, %fd1299;
	fma.rn.f64 	%fd7971, %fd7970, 0d0000000000000000, %fd7969;
	fma.rn.f64 	%fd7972, %fd1304, %fd1332, %fd1301;
	fma.rn.f64 	%fd7973, %fd7972, 0d0000000000000000, %fd7971;
	add.f64 	%fd7974, %fd7973, 0dBFF0000000000000;
	setp.gt.f64 	%p1412, %fd7974, 0d0000000000000000;
	@%p1412 bra 	$L__BB0_1065;
	fma.rn.f64 	%fd7975, %fd1303, %fd1332, %fd1300;
	mul.f64 	%fd7976, %fd7975, 0d0000000000000000;
	fma.rn.f64 	%fd7977, %fd1302, %fd1332, %fd1299;
	fma.rn.f64 	%fd7978, %fd7977, 0d0000000000000000, %fd7976;
	fma.rn.f64 	%fd7979, %fd1304, %fd1332, %fd1301;
	add.f64 	%fd7980, %fd7978, %fd7979;
	add.f64 	%fd7981, %fd7980, 0dBFF0000000000000;
	setp.gt.f64 	%p1413, %fd7981, 0d0000000000000000;
	@%p1413 bra 	$L__BB0_1065;
	mov.f64 	%fd8955, 0dBFF0000000000000;
	mov.f64 	%fd8953, 0d0000000000000000;
	mov.f64 	%fd8954, %fd8953;
	mov.f64 	%fd8956, %fd1332;
$L__BB0_1065:
	mul.f64 	%fd7984, %fd1300, 0d0000000000000000;
	fma.rn.f64 	%fd7985, %fd1299, 0d0000000000000000, %fd7984;
	add.f64 	%fd7986, %fd7985, %fd1301;
	mov.f64 	%fd7987, 0d3FF0000000000000;
	sub.f64 	%fd7988, %fd7987, %fd7986;
	mul.f64 	%fd7989, %fd1303, 0d0000000000000000;
	fma.rn.f64 	%fd7990, %fd1302, 0d0000000000000000, %fd7989;
	add.f64 	%fd7991, %fd7990, %fd1304;
	div.rn.f64 	%fd1337, %fd7988, %fd7991;
	setp.lt.f64 	%p1414, %fd1337, 0d0000000000000000;
	setp.gt.f64 	%p1415, %fd1337, %fd8956;
	or.pred  	%p1416, %p1414, %p1415;
	mov.f64 	%fd8972, %fd8953;
	mov.f64 	%fd8973, %fd8954;
	mov.f64 	%fd8974, %fd8955;
	@%p1416 bra 	$L__BB0_1072;
	fma.rn.f64 	%fd1338, %fd1302, %fd1337, %fd1299;
	fma.rn.f64 	%fd1339, %fd1303, %fd1337, %fd1300;
	fma.rn.f64 	%fd1340, %fd1304, %fd1337, %fd1301;
	mul.f64 	%fd1341, %fd1339, 0d0000000000000000;
	sub.f64 	%fd7992, %fd1341, %fd1338;
	mul.f64 	%fd1342, %fd1340, 0d0000000000000000;
	add.f64 	%fd7993, %fd7992, %fd1342;
	add.f64 	%fd7994, %fd7993, 0dBFF0000000000000;
	setp.gt.f64 	%p1417, %fd7994, 0d0000000000000000;
	mov.f64 	%fd8972, %fd8953;
	mov.f64 	%fd8973, %fd8954;
	mov.f64 	%fd8974, %fd8955;
	@%p1417 bra 	$L__BB0_1072;
	add.f64 	%fd7995, %fd1338, %fd1341;
	add.f64 	%fd7996, %fd7995, %fd1342;
	add.f64 	%fd7997, %fd7996, 0dBFF0000000000000;
	setp.gt.f64 	%p1418, %fd7997, 0d0000000000000000;
	mov.f64 	%fd8972, %fd8953;
	mov.f64 	%fd8973, %fd8954;
	mov.f64 	%fd8974, %fd8955;
	@%p1418 bra 	$L__BB0_1072;
	mul.f64 	%fd1343, %fd1338, 0d0000000000000000;
	sub.f64 	%fd7998, %fd1343, %fd1339;
	add.f64 	%fd7999, %fd7998, %fd1342;
	add.f64 	%fd8000, %fd7999, 0dBFF0000000000000;
	setp.gt.f64 	%p1419, %fd8000, 0d0000000000000000;
	mov.f64 	%fd8972, %fd8953;
	mov.f64 	%fd8973, %fd8954;
	mov.f64 	%fd8974, %fd8955;
	@%p1419 bra 	$L__BB0_1072;
	add.f64 	%fd8001, %fd1343, %fd1339;
	add.f64 	%fd8002, %fd8001, %fd1342;
	add.f64 	%fd8003, %fd8002, 0dBFF0000000000000;
	setp.gt.f64 	%p1420, %fd8003, 0d0000000000000000;
	mov.f64 	%fd8972, %fd8953;
	mov.f64 	%fd8973, %fd8954;
	mov.f64 	%fd8974, %fd8955;
	@%p1420 bra 	$L__BB0_1072;
	add.f64 	%fd8004, %fd1343, %fd1341;
	sub.f64 	%fd8005, %fd8004, %fd1340;
	add.f64 	%fd8006, %fd8005, 0dBFF0000000000000;
	setp.gt.f64 	%p1421, %fd8006, 0d0000000000000000;
	mov.f64 	%fd8972, %fd8953;
	mov.f64 	%fd8973, %fd8954;
	mov.f64 	%fd8974, %fd8955;
	@%p1421 bra 	$L__BB0_1072;
	mov.f64 	%fd8955, 0d3FF0000000000000;
	mov.f64 	%fd8954, 0d0000000000000000;
	mov.f64 	%fd8953, %fd8488;
	mov.f64 	%fd8972, %fd8954;
	mov.f64 	%fd8973, %fd8954;
	mov.f64 	%fd8974, %fd8955;
$L__BB0_1072:
	ld.global.f64 	%fd8011, [%rd183];
	ld.global.f64 	%fd8012, [%rd183+32];
	mul.f64 	%fd8013, %fd8954, %fd8012;
	fma.rn.f64 	%fd8014, %fd8953, %fd8011, %fd8013;
	ld.global.f64 	%fd8015, [%rd183+64];
	fma.rn.f64 	%fd8016, %fd8955, %fd8015, %fd8014;
	ld.global.f64 	%fd8017, [%rd183+8];
	ld.global.f64 	%fd8018, [%rd183+40];
	mul.f64 	%fd8019, %fd8954, %fd8018;
	fma.rn.f64 	%fd8020, %fd8953, %fd8017, %fd8019;
	ld.global.f64 	%fd8021, [%rd183+72];
	fma.rn.f64 	%fd8022, %fd8955, %fd8021, %fd8020;
	ld.global.f64 	%fd8023, [%rd183+16];
	ld.global.f64 	%fd8024, [%rd183+48];
	mul.f64 	%fd8025, %fd8954, %fd8024;
	fma.rn.f64 	%fd8026, %fd8953, %fd8023, %fd8025;
	ld.global.f64 	%fd8027, [%rd183+80];
	fma.rn.f64 	%fd8028, %fd8955, %fd8027, %fd8026;
	abs.f64 	%fd8029, %fd8016;
	abs.f64 	%fd8030, %fd8022;
	abs.f64 	%fd8031, %fd8028;
	add.f64 	%fd8032, %fd8029, %fd8030;
	add.f64 	%fd8033, %fd8032, %fd8031;
	min.f64 	%fd8034, %fd8029, %fd8030;
	max.f64 	%fd8035, %fd8029, %fd8030;
	min.f64 	%fd8036, %fd8035, %fd8031;
	max.f64 	%fd8037, %fd8035, %fd8031;
	{
	.reg .b32 %temp; 
	mov.b64 	{%temp, %r363}, %fd8037;
	}
	and.b32  	%r364, %r363, -4194304;
	xor.b32  	%r365, %r364, 2144337920;
	mov.b32 	%r366, 0;
	mov.b64 	%fd8038, {%r366, %r365};
	mul.f64 	%fd8039, %fd8036, %fd8038;
	mul.f64 	%fd8040, %fd8034, %fd8038;
	mul.f64 	%fd8041, %fd8037, %fd8038;
	mul.f64 	%fd8042, %fd8039, %fd8039;
	fma.rn.f64 	%fd8043, %fd8040, %fd8040, %fd8042;
	fma.rn.f64 	%fd8044, %fd8041, %fd8041, %fd8043;
	rsqrt.approx.ftz.f64 	%fd8045, %fd8044;
	mul.rn.f64 	%fd8046, %fd8045, %fd8045;
	neg.f64 	%fd8047, %fd8046;
	fma.rn.f64 	%fd8048, %fd8044, %fd8047, 0d3FF0000000000000;
	fma.rn.f64 	%fd8049, %fd8048, 0d3FD8000000000000, 0d3FE0000000000000;
	mul.rn.f64 	%fd8050, %fd8048, %fd8045;
	fma.rn.f64 	%fd8051, %fd8049, %fd8050, %fd8045;
	mul.f64 	%fd8052, %fd8038, %fd8051;
	setp.gt.f64 	%p1422, %fd8033, 0d0000000000000000;
	add.f64 	%fd8053, %fd8033, 0d7FF0000000000000;
	selp.f64 	%fd8054, %fd8052, %fd8053, %p1422;
	setp.eq.f64 	%p1423, %fd8037, 0d7FF0000000000000;
	selp.f64 	%fd8055, 0d0000000000000000, %fd8054, %p1423;
	mul.f64 	%fd1350, %fd8016, %fd8055;
	mul.f64 	%fd1351, %fd8022, %fd8055;
	mul.f64 	%fd1352, %fd8028, %fd8055;
	ld.global.u32 	%r362, [%rd183+264];
	mov.f64 	%fd8981, 0d0000000000000000;
	mov.f64 	%fd8978, 0d3FF0000000000000;
	setp.eq.s32 	%p1424, %r362, 2;
	mov.f64 	%fd8975, 0d3FF0000000000000;
	mov.f64 	%fd8976, 0d3FF0000000000000;
	mov.f64 	%fd8977, 0d3FF0000000000000;
	mov.f64 	%fd8982, 0d0000000000000000;
	mov.f64 	%fd8983, 0d3FF0000000000000;
	@%p1424 bra 	$L__BB0_1076;
	setp.ne.s32 	%p1425, %r362, 1;
	mov.f64 	%fd8979, %fd8978;
	mov.f64 	%fd8980, %fd8978;
	@%p1425 bra 	$L__BB0_1077;
	ld.global.u32 	%r48, [%rd183+268];
	setp.eq.s32 	%p1429, %r48, 0;
	mov.f64 	%fd8981, 0d0000000000000000;
	mov.f64 	%fd8978, 0d3FF0000000000000;
	mov.f64 	%fd8979, %fd8978;
	mov.f64 	%fd8980, %fd8978;
	@%p1429 bra 	$L__BB0_1077;
	ld.param.u64 	%rd165, [_Z18cudaRaytraceKernelPK5Scene8Matrix4DPviii_param_0];
	cvt.s64.s32 	%rd125, %r48;
	cvta.to.global.u64 	%rd126, %rd165;
	add.s64 	%rd127, %rd126, %rd125;
	ld.global.v2.f64 	{%fd8978, %fd8979}, [%rd127+32];
	ld.global.f64 	%fd8980, [%rd127+48];
	ld.global.v2.f64 	{%fd8975, %fd8976}, [%rd127+64];
	ld.global.f64 	%fd8977, [%rd127+80];
	ld.global.f64 	%fd8981, [%rd127+120];
	ld.global.f64 	%fd8982, [%rd127+152];
	ld.global.f64 	%fd8983, [%rd127+160];
	bra.uni 	$L__BB0_1077;
$L__BB0_1076:
	cvt.rmi.f64.f64 	%fd8058, %fd1293;
	sub.f64 	%fd8059, %fd1293, %fd8058;
	setp.geu.f64 	%p1426, %fd8059, 0d3FE0000000000000;
	cvt.rmi.f64.f64 	%fd8060, %fd1295;
	sub.f64 	%fd8061, %fd1295, %fd8060;
	setp.geu.f64 	%p1427, %fd8061, 0d3FE0000000000000;
	xor.pred  	%p1428, %p1426, %p1427;
	selp.u32 	%r367, 1, 0, %p1428;
	cvt.rn.f64.u32 	%fd8978, %r367;
	mov.f64 	%fd8981, 0d3FF0000000000000;
	mov.f64 	%fd8979, %fd8978;
	mov.f64 	%fd8980, %fd8978;
$L__BB0_1077:
	ld.param.u64 	%rd166, [_Z18cudaRaytraceKernelPK5Scene8Matrix4DPviii_param_0];
	abs.f64 	%fd8064, %fd1004;
	abs.f64 	%fd8065, %fd1005;
	abs.f64 	%fd8066, %fd1006;
	add.f64 	%fd8067, %fd8064, %fd8065;
	add.f64 	%fd8068, %fd8066, %fd8067;
	min.f64 	%fd8069, %fd8064, %fd8065;
	max.f64 	%fd8070, %fd8064, %fd8065;
	min.f64 	%fd8071, %fd8070, %fd8066;
	max.f64 	%fd8072, %fd8070, %fd8066;
	{
	.reg .b32 %temp; 
	mov.b64 	{%temp, %r368}, %fd8072;
	}
	and.b32  	%r369, %r368, -4194304;
	xor.b32  	%r370, %r369, 2144337920;
	mov.b32 	%r371, 0;
	mov.b64 	%fd8073, {%r371, %r370};
	mul.f64 	%fd8074, %fd8071, %fd8073;
	mul.f64 	%fd8075, %fd8069, %fd8073;
	mul.f64 	%fd8076, %fd8072, %fd8073;
	mul.f64 	%fd8077, %fd8074, %fd8074;
	fma.rn.f64 	%fd8078, %fd8075, %fd8075, %fd8077;
	fma.rn.f64 	%fd8079, %fd8076, %fd8076, %fd8078;
	rsqrt.approx.ftz.f64 	%fd8080, %fd8079;
	mul.rn.f64 	%fd8081, %fd8080, %fd8080;
	neg.f64 	%fd8082, %fd8081;
	fma.rn.f64 	%fd8083, %fd8079, %fd8082, 0d3FF0000000000000;
	fma.rn.f64 	%fd8084, %fd8083, 0d3FD8000000000000, 0d3FE0000000000000;
	mul.rn.f64 	%fd8085, %fd8083, %fd8080;
	fma.rn.f64 	%fd8086, %fd8084, %fd8085, %fd8080;
	mul.f64 	%fd8087, %fd8073, %fd8086;
	setp.gt.f64 	%p1431, %fd8068, 0d0000000000000000;
	add.f64 	%fd8088, %fd8068, 0d7FF0000000000000;
	selp.f64 	%fd8089, %fd8087, %fd8088, %p1431;
	setp.eq.f64 	%p1432, %fd8072, 0d7FF0000000000000;
	selp.f64 	%fd8090, 0d0000000000000000, %fd8089, %p1432;
	mul.f64 	%fd8091, %fd1004, %fd8090;
	mul.f64 	%fd1372, %fd1005, %fd8090;
	mul.f64 	%fd8092, %fd1006, %fd8090;
	mul.f64 	%fd1373, %fd1350, %fd8091;
	fma.rn.f64 	%fd8093, %fd1351, %fd1372, %fd1373;
	mul.f64 	%fd1374, %fd1352, %fd8092;
	add.f64 	%fd8094, %fd1374, %fd8093;
	add.f64 	%fd8095, %fd8094, %fd8094;
	mul.f64 	%fd8096, %fd1350, %fd8095;
	mul.f64 	%fd8097, %fd1351, %fd8095;
	mul.f64 	%fd8098, %fd1352, %fd8095;
	sub.f64 	%fd8099, %fd8091, %fd8096;
	sub.f64 	%fd8100, %fd1372, %fd8097;
	sub.f64 	%fd8101, %fd8092, %fd8098;
	mul.f64 	%fd8102, %fd1297, %fd1351;
	fma.rn.f64 	%fd8103, %fd1296, %fd1350, %fd8102;
	fma.rn.f64 	%fd1375, %fd1298, %fd1352, %fd8103;
	mul.f64 	%fd8104, %fd1297, %fd8100;
	fma.rn.f64 	%fd8105, %fd1296, %fd8099, %fd8104;
	fma.rn.f64 	%fd1376, %fd1298, %fd8101, %fd8105;
	fma.rn.f64 	%fd1377, %fd1350, 0d3F1A36E2EB1C432D, %fd1293;
	fma.rn.f64 	%fd1378, %fd1351, 0d3F1A36E2EB1C432D, %fd1294;
	fma.rn.f64 	%fd1379, %fd1352, 0d3F1A36E2EB1C432D, %fd1295;
	cvta.to.global.u64 	%rd128, %rd166;
	ld.global.u32 	%r49, [%rd128+4];
	setp.lt.s32 	%p1433, %r49, 1;
	mov.pred 	%p1532, 0;
	@%p1433 bra 	$L__BB0_1127;
	mov.b32 	%r444, 0;
$L__BB0_1079:
	ld.param.u64 	%rd167, [_Z18cudaRaytraceKernelPK5Scene8Matrix4DPviii_param_0];
	cvta.to.global.u64 	%rd129, %rd167;
	mul.wide.u32 	%rd130, %r444, 272;
	add.s64 	%rd131, %rd129, %rd130;
	ld.global.f64 	%fd8107, [%rd131+136];
	ld.global.f64 	%fd8108, [%rd131+168];
	mul.f64 	%fd8109, %fd1378, %fd8108;
	fma.rn.f64 	%fd8110, %fd1377, %fd8107, %fd8109;
	ld.global.f64 	%fd8111, [%rd131+200];
	fma.rn.f64 	%fd8112, %fd1379, %fd8111, %fd8110;
	ld.global.f64 	%fd8113, [%rd131+232];
	add.f64 	%fd1380, %fd8113, %fd8112;
	ld.global.f64 	%fd8114, [%rd131+144];
	ld.global.f64 	%fd8115, [%rd131+176];
	mul.f64 	%fd8116, %fd1378, %fd8115;
	fma.rn.f64 	%fd8117, %fd1377, %fd8114, %fd8116;
	ld.global.f64 	%fd8118, [%rd131+208];
	fma.rn.f64 	%fd8119, %fd1379, %fd8118, %fd8117;
	ld.global.f64 	%fd8120, [%rd131+240];
	add.f64 	%fd1381, %fd8120, %fd8119;
	ld.global.f64 	%fd8121, [%rd131+152];
	ld.global.f64 	%fd8122, [%rd131+184];
	mul.f64 	%fd8123, %fd1378, %fd8122;
	fma.rn.f64 	%fd8124, %fd1377, %fd8121, %fd8123;
	ld.global.f64 	%fd8125, [%rd131+216];
	fma.rn.f64 	%fd8126, %fd1379, %fd8125, %fd8124;
	ld.global.f64 	%fd8127, [%rd131+248];
	add.f64 	%fd1382, %fd8127, %fd8126;
	mul.f64 	%fd8128, %fd1297, %fd8108;
	fma.rn.f64 	%fd8129, %fd1296, %fd8107, %fd8128;
	fma.rn.f64 	%fd1383, %fd1298, %fd8111, %fd8129;
	mul.f64 	%fd8130, %fd1297, %fd8115;
	fma.rn.f64 	%fd8131, %fd1296, %fd8114, %fd8130;
	fma.rn.f64 	%fd1384, %fd1298, %fd8118, %fd8131;
	mul.f64 	%fd8132, %fd1297, %fd8122;
	fma.rn.f64 	%fd8133, %fd1296, %fd8121, %fd8132;
	fma.rn.f64 	%fd1385, %fd1298, %fd8125, %fd8133;
	ld.global.u32 	%r373, [%rd131+264];
	mov.f64 	%fd8985, 0d7FEFFFFFFFFFFFFF;
	setp.eq.s32 	%p1434, %r373, 3;
	mov.f64 	%fd8494, 0d7FEFFFFFFFFFFFFF;
	@%p1434 bra 	$L__BB0_1084;
	setp.eq.s32 	%p1435, %r373, 2;
	@%p1435 bra 	$L__BB0_1083;
	setp.ne.s32 	%p1436, %r373, 1;
	@%p1436 bra 	$L__BB0_1126;
	fma.rn.f64 	%fd8371, %fd1380, 0d0000000000000000, %fd1381;
	fma.rn.f64 	%fd8372, %fd1382, 0d0000000000000000, %fd8371;
	mov.f64 	%fd8373, 0d0000000000000000;
	sub.f64 	%fd8374, %fd8373, %fd8372;
	fma.rn.f64 	%fd8375, %fd1383, 0d0000000000000000, %fd1384;
	fma.rn.f64 	%fd8376, %fd1385, 0d0000000000000000, %fd8375;
	div.rn.f64 	%fd8985, %fd8374, %fd8376;
	bra.uni 	$L__BB0_1126;
$L__BB0_1083:
	mul.f64 	%fd8345, %fd1384, %fd1384;
	fma.rn.f64 	%fd8346, %fd1383, %fd1383, %fd8345;
	fma.rn.f64 	%fd8347, %fd1385, %fd1385, %fd8346;
	mul.f64 	%fd8348, %fd1381, %fd1384;
	fma.rn.f64 	%fd8349, %fd1380, %fd1383, %fd8348;
	fma.rn.f64 	%fd8350, %fd1382, %fd1385, %fd8349;
	add.f64 	%fd8351, %fd8350, %fd8350;
	mul.f64 	%fd8352, %fd1381, %fd1381;
	fma.rn.f64 	%fd8353, %fd1380, %fd1380, %fd8352;
	fma.rn.f64 	%fd8354, %fd1382, %fd1382, %fd8353;
	add.f64 	%fd8355, %fd8354, 0dBFF0000000000000;
	mul.f64 	%fd8356, %fd8347, 0dC010000000000000;
	mul.f64 	%fd8357, %fd8355, %fd8356;
	fma.rn.f64 	%fd8358, %fd8351, %fd8351, %fd8357;
	sqrt.rn.f64 	%fd8359, %fd8358;
	add.f64 	%fd8360, %fd8347, %fd8347;
	neg.f64 	%fd8361, %fd8351;
	sub.f64 	%fd8362, %fd8361, %fd8359;
	div.rn.f64 	%fd8363, %fd8362, %fd8360;
	sub.f64 	%fd8364, %fd8359, %fd8351;
	div.rn.f64 	%fd8365, %fd8364, %fd8360;
	setp.ge.f64 	%p1485, %fd8363, 0d0000000000000000;
	setp.lt.f64 	%p1486, %fd8363, 0d7FEFFFFFFFFFFFFF;
	selp.f64 	%fd8367, %fd8363, 0d7FEFFFFFFFFFFFFF, %p1486;
	selp.f64 	%fd8368, %fd8367, 0d7FEFFFFFFFFFFFFF, %p1485;
	setp.ge.f64 	%p1487, %fd8365, 0d0000000000000000;
	setp.lt.f64 	%p1488, %fd8365, %fd8368;
	selp.f64 	%fd8370, %fd8365, %fd8368, %p1488;
	selp.f64 	%fd8985, %fd8370, %fd8368, %p1487;
	bra.uni 	$L__BB0_1126;
$L__BB0_1084:
	mul.f64 	%fd8135, %fd1381, 0d0000000000000000;
	sub.f64 	%fd8136, %fd8135, %fd1380;
	fma.rn.f64 	%fd8137, %fd1382, 0d0000000000000000, %fd8136;
	mov.f64 	%fd8138, 0d3FF0000000000000;
	sub.f64 	%fd8139, %fd8138, %fd8137;
	mul.f64 	%fd8140, %fd1384, 0d0000000000000000;
	sub.f64 	%fd8141, %fd8140, %fd1383;
	fma.rn.f64 	%fd8142, %fd1385, 0d0000000000000000, %fd8141;
	div.rn.f64 	%fd1388, %fd8139, %fd8142;
	setp.lt.f64 	%p1437, %fd1388, 0d0000000000000000;
	setp.gt.f64 	%p1438, %fd1388, 0d7FEFFFFFFFFFFFFF;
	or.pred  	%p1439, %p1437, %p1438;
	mov.f64 	%fd8985, %fd8494;
	@%p1439 bra 	$L__BB0_1091;
	fma.rn.f64 	%fd8144, %fd1383, %fd1388, %fd1380;
	fma.rn.f64 	%fd8145, %fd1384, %fd1388, %fd1381;
	fma.rn.f64 	%fd8146, %fd1385, %fd1388, %fd1382;
	fma.rn.f64 	%fd8147, %fd8145, 0d0000000000000000, %fd8144;
	fma.rn.f64 	%fd8148, %fd8146, 0d0000000000000000, %fd8147;
	add.f64 	%fd8149, %fd8148, 0dBFF0000000000000;
	setp.gt.f64 	%p1440, %fd8149, 0d0000000000000000;
	mov.f64 	%fd8985, %fd8494;
	@%p1440 bra 	$L__BB0_1091;
	fma.rn.f64 	%fd8151, %fd1383, %fd1388, %fd1380;
	mul.f64 	%fd8152, %fd8151, 0d0000000000000000;
	fma.rn.f64 	%fd8153, %fd1384, %fd1388, %fd1381;
	sub.f64 	%fd8154, %fd8152, %fd8153;
	fma.rn.f64 	%fd8155, %fd1385, %fd1388, %fd1382;
	fma.rn.f64 	%fd8156, %fd8155, 0d0000000000000000, %fd8154;
	add.f64 	%fd8157, %fd8156, 0dBFF0000000000000;
	setp.gt.f64 	%p1441, %fd8157, 0d0000000000000000;
	mov.f64 	%fd8985, %fd8494;
	@%p1441 bra 	$L__BB0_1091;
	fma.rn.f64 	%fd8159, %fd1384, %fd1388, %fd1381;
	fma.rn.f64 	%fd8160, %fd1383, %fd1388, %fd1380;
	fma.rn.f64 	%fd8161, %fd8160, 0d0000000000000000, %fd8159;
	fma.rn.f64 	%fd8162, %fd1385, %fd1388, %fd1382;
	fma.rn.f64 	%fd8163, %fd8162, 0d0000000000000000, %fd8161;
	add.f64 	%fd8164, %fd8163, 0dBFF0000000000000;
	setp.gt.f64 	%p1442, %fd8164, 0d0000000000000000;
	mov.f64 	%fd8985, %fd8494;
	@%p1442 bra 	$L__BB0_1091;
	fma.rn.f64 	%fd8166, %fd1384, %fd1388, %fd1381;
	mul.f64 	%fd8167, %fd8166, 0d0000000000000000;
	fma.rn.f64 	%fd8168, %fd1383, %fd1388, %fd1380;
	fma.rn.f64 	%fd1389, %fd8168, 0d0000000000000000, %fd8167;
	fma.rn.f64 	%fd8169, %fd1385, %fd1388, %fd1382;
	sub.f64 	%fd8170, %fd1389, %fd8169;
	add.f64 	%fd8171, %fd8170, 0dBFF0000000000000;
	setp.gt.f64 	%p1443, %fd8171, 0d0000000000000000;
	mov.f64 	%fd8985, %fd8494;
	@%p1443 bra 	$L__BB0_1091;
	fma.rn.f64 	%fd8173, %fd1385, %fd1388, %fd1382;
	add.f64 	%fd8174, %fd1389, %fd8173;
	add.f64 	%fd8175, %fd8174, 0dBFF0000000000000;
	setp.gt.f64 	%p1444, %fd8175, 0d0000000000000000;
	mov.f64 	%fd8985, %fd8494;
	@%p1444 bra 	$L__BB0_1091;
	mov.f64 	%fd8985, %fd1388;
$L__BB0_1091:
	fma.rn.f64 	%fd8176, %fd1381, 0d0000000000000000, %fd1380;
	fma.rn.f64 	%fd8177, %fd1382, 0d0000000000000000, %fd8176;
	mov.f64 	%fd8178, 0d3FF0000000000000;
	sub.f64 	%fd8179, %fd8178, %fd8177;
	fma.rn.f64 	%fd8180, %fd1384, 0d0000000000000000, %fd1383;
	fma.rn.f64 	%fd8181, %fd1385, 0d0000000000000000, %fd8180;
	div.rn.f64 	%fd1391, %fd8179, %fd8181;
	setp.lt.f64 	%p1445, %fd1391, 0d0000000000000000;
	setp.gt.f64 	%p1446, %fd1391, %fd8985;
	or.pred  	%p1447, %p1445, %p1446;
	@%p1447 bra 	$L__BB0_1098;
	fma.rn.f64 	%fd8182, %fd1383, %fd1391, %fd1380;
	fma.rn.f64 	%fd8183, %fd1384, %fd1391, %fd1381;
	fma.rn.f64 	%fd8184, %fd1385, %fd1391, %fd1382;
	mul.f64 	%fd8185, %fd8183, 0d0000000000000000;
	sub.f64 	%fd8186, %fd8185, %fd8182;
	fma.rn.f64 	%fd8187, %fd8184, 0d0000000000000000, %fd8186;
	add.f64 	%fd8188, %fd8187, 0dBFF0000000000000;
	setp.gt.f64 	%p1448, %fd8188, 0d0000000000000000;
	@%p1448 bra 	$L__BB0_1098;
	fma.rn.f64 	%fd8189, %fd1383, %fd1391, %fd1380;
	mul.f64 	%fd8190, %fd8189, 0d0000000000000000;
	fma.rn.f64 	%fd8191, %fd1384, %fd1391, %fd1381;
	sub.f64 	%fd8192, %fd8190, %fd8191;
	fma.rn.f64 	%fd8193, %fd1385, %fd1391, %fd1382;
	fma.rn.f64 	%fd8194, %fd8193, 0d0000000000000000, %fd8192;
	add.f64 	%fd8195, %fd8194, 0dBFF0000000000000;
	setp.gt.f64 	%p1449, %fd8195, 0d0000000000000000;
	@%p1449 bra 	$L__BB0_1098;
	fma.rn.f64 	%fd8196, %fd1384, %fd1391, %fd1381;
	fma.rn.f64 	%fd8197, %fd1383, %fd1391, %fd1380;
	fma.rn.f64 	%fd8198, %fd8197, 0d0000000000000000, %fd8196;
	fma.rn.f64 	%fd8199, %fd1385, %fd1391, %fd1382;
	fma.rn.f64 	%fd8200, %fd8199, 0d0000000000000000, %fd8198;
	add.f64 	%fd8201, %fd8200, 0dBFF0000000000000;
	setp.gt.f64 	%p1450, %fd8201, 0d0000000000000000;
	@%p1450 bra 	$L__BB0_1098;
	fma.rn.f64 	%fd8202, %fd1384, %fd1391, %fd1381;
	mul.f64 	%fd8203, %fd8202, 0d0000000000000000;
	fma.rn.f64 	%fd8204, %fd1383, %fd1391, %fd1380;
	fma.rn.f64 	%fd1392, %fd8204, 0d0000000000000000, %fd8203;
	fma.rn.f64 	%fd8205, %fd1385, %fd1391, %fd1382;
	sub.f64 	%fd8206, %fd1392, %fd8205;
	add.f64 	%fd8207, %fd8206, 0dBFF0000000000000;
	setp.gt.f64 	%p1451, %fd8207, 0d0000000000000000;
	@%p1451 bra 	$L__BB0_1098;
	fma.rn.f64 	%fd8208, %fd1385, %fd1391, %fd1382;
	add.f64 	%fd8209, %fd1392, %fd8208;
	add.f64 	%fd8210, %fd8209, 0dBFF0000000000000;
	setp.gt.f64 	%p1452, %fd8210, 0d0000000000000000;
	@%p1452 bra 	$L__BB0_1098;
	mov.f64 	%fd8985, %fd1391;
$L__BB0_1098:
	mul.f64 	%fd8211, %fd1380, 0d0000000000000000;
	sub.f64 	%fd8212, %fd8211, %fd1381;
	fma.rn.f64 	%fd8213, %fd1382, 0d0000000000000000, %fd8212;
	mov.f64 	%fd8214, 0d3FF0000000000000;
	sub.f64 	%fd8215, %fd8214, %fd8213;
	mul.f64 	%fd8216, %fd1383, 0d0000000000000000;
	sub.f64 	%fd8217, %fd8216, %fd1384;
	fma.rn.f64 	%fd8218, %fd1385, 0d0000000000000000, %fd8217;
	div.rn.f64 	%fd1394, %fd8215, %fd8218;
	setp.lt.f64 	%p1453, %fd1394, 0d0000000000000000;
	setp.gt.f64 	%p1454, %fd1394, %fd8985;
	or.pred  	%p1455, %p1453, %p1454;
	@%p1455 bra 	$L__BB0_1105;
	fma.rn.f64 	%fd8219, %fd1383, %fd1394, %fd1380;
	fma.rn.f64 	%fd8220, %fd1384, %fd1394, %fd1381;
	fma.rn.f64 	%fd8221, %fd1385, %fd1394, %fd1382;
	mul.f64 	%fd8222, %fd8220, 0d0000000000000000;
	sub.f64 	%fd8223, %fd8222, %fd8219;
	fma.rn.f64 	%fd8224, %fd8221, 0d0000000000000000, %fd8223;
	add.f64 	%fd8225, %fd8224, 0dBFF0000000000000;
	setp.gt.f64 	%p1456, %fd8225, 0d0000000000000000;
	@%p1456 bra 	$L__BB0_1105;
	fma.rn.f64 	%fd8226, %fd1384, %fd1394, %fd1381;
	fma.rn.f64 	%fd8227, %fd1383, %fd1394, %fd1380;
	fma.rn.f64 	%fd8228, %fd8226, 0d0000000000000000, %fd8227;
	fma.rn.f64 	%fd8229, %fd1385, %fd1394, %fd1382;
	fma.rn.f64 	%fd8230, %fd8229, 0d0000000000000000, %fd8228;
	add.f64 	%fd8231, %fd8230, 0dBFF0000000000000;
	setp.gt.f64 	%p1457, %fd8231, 0d0000000000000000;
	@%p1457 bra 	$L__BB0_1105;
	fma.rn.f64 	%fd8232, %fd1383, %fd1394, %fd1380;
	fma.rn.f64 	%fd8233, %fd1384, %fd1394, %fd1381;
	fma.rn.f64 	%fd8234, %fd8232, 0d0000000000000000, %fd8233;
	fma.rn.f64 	%fd8235, %fd1385, %fd1394, %fd1382;
	fma.rn.f64 	%fd8236, %fd8235, 0d0000000000000000, %fd8234;
	add.f64 	%fd8237, %fd8236, 0dBFF0000000000000;
	setp.gt.f64 	%p1458, %fd8237, 0d0000000000000000;
	@%p1458 bra 	$L__BB0_1105;
	fma.rn.f64 	%fd8238, %fd1383, %fd1394, %fd1380;
	fma.rn.f64 	%fd8239, %fd1384, %fd1394, %fd1381;
	mul.f64 	%fd8240, %fd8239, 0d0000000000000000;
	fma.rn.f64 	%fd1395, %fd8238, 0d0000000000000000, %fd8240;
	fma.rn.f64 	%fd8241, %fd1385, %fd1394, %fd1382;
	sub.f64 	%fd8242, %fd1395, %fd8241;
	add.f64 	%fd8243, %fd8242, 0dBFF0000000000000;
	setp.gt.f64 	%p1459, %fd8243, 0d0000000000000000;
	@%p1459 bra 	$L__BB0_1105;
	fma.rn.f64 	%fd8244, %fd1385, %fd1394, %fd1382;
	add.f64 	%fd8245, %fd1395, %fd8244;
	add.f64 	%fd8246, %fd8245, 0dBFF0000000000000;
	setp.gt.f64 	%p1460, %fd8246, 0d0000000000000000;
	@%p1460 bra 	$L__BB0_1105;
	mov.f64 	%fd8985, %fd1394;
$L__BB0_1105:
	fma.rn.f64 	%fd8247, %fd1380, 0d0000000000000000, %fd1381;
	fma.rn.f64 	%fd8248, %fd1382, 0d0000000000000000, %fd8247;
	mov.f64 	%fd8249, 0d3FF0000000000000;
	sub.f64 	%fd8250, %fd8249, %fd8248;
	fma.rn.f64 	%fd8251, %fd1383, 0d0000000000000000, %fd1384;
	fma.rn.f64 	%fd8252, %fd1385, 0d0000000000000000, %fd8251;
	div.rn.f64 	%fd1397, %fd8250, %fd8252;
	setp.lt.f64 	%p1461, %fd1397, 0d0000000000000000;
	setp.gt.f64 	%p1462, %fd1397, %fd8985;
	or.pred  	%p1463, %p1461, %p1462;
	@%p1463 bra 	$L__BB0_1112;
	fma.rn.f64 	%fd8253, %fd1383, %fd1397, %fd1380;
	fma.rn.f64 	%fd8254, %fd1384, %fd1397, %fd1381;
	fma.rn.f64 	%fd8255, %fd1385, %fd1397, %fd1382;
	mul.f64 	%fd8256, %fd8254, 0d0000000000000000;
	sub.f64 	%fd8257, %fd8256, %fd8253;
	fma.rn.f64 	%fd8258, %fd8255, 0d0000000000000000, %fd8257;
	add.f64 	%fd8259, %fd8258, 0dBFF0000000000000;
	setp.gt.f64 	%p1464, %fd8259, 0d0000000000000000;
	@%p1464 bra 	$L__BB0_1112;
	fma.rn.f64 	%fd8260, %fd1384, %fd1397, %fd1381;
	fma.rn.f64 	%fd8261, %fd1383, %fd1397, %fd1380;
	fma.rn.f64 	%fd8262, %fd8260, 0d0000000000000000, %fd8261;
	fma.rn.f64 	%fd8263, %fd1385, %fd1397, %fd1382;
	fma.rn.f64 	%fd8264, %fd8263, 0d0000000000000000, %fd8262;
	add.f64 	%fd8265, %fd8264, 0dBFF0000000000000;
	setp.gt.f64 	%p1465, %fd8265, 0d0000000000000000;
	@%p1465 bra 	$L__BB0_1112;
	fma.rn.f64 	%fd8266, %fd1383, %fd1397, %fd1380;
	mul.f64 	%fd8267, %fd8266, 0d0000000000000000;
	fma.rn.f64 	%fd8268, %fd1384, %fd1397, %fd1381;
	sub.f64 	%fd8269, %fd8267, %fd8268;
	fma.rn.f64 	%fd8270, %fd1385, %fd1397, %fd1382;
	fma.rn.f64 	%fd8271, %fd8270, 0d0000000000000000, %fd8269;
	add.f64 	%fd8272, %fd8271, 0dBFF0000000000000;
	setp.gt.f64 	%p1466, %fd8272, 0d0000000000000000;
	@%p1466 bra 	$L__BB0_1112;
	fma.rn.f64 	%fd8273, %fd1383, %fd1397, %fd1380;
	fma.rn.f64 	%fd8274, %fd1384, %fd1397, %fd1381;
	mul.f64 	%fd8275, %fd8274, 0d0000000000000000;
	fma.rn.f64 	%fd1398, %fd8273, 0d0000000000000000, %fd8275;
	fma.rn.f64 	%fd8276, %fd1385, %fd1397, %fd1382;
	sub.f64 	%fd8277, %fd1398, %fd8276;
	add.f64 	%fd8278, %fd8277, 0dBFF0000000000000;
	setp.gt.f64 	%p1467, %fd8278, 0d0000000000000000;
	@%p1467 bra 	$L__BB0_1112;
	fma.rn.f64 	%fd8279, %fd1385, %fd1397, %fd1382;
	add.f64 	%fd8280, %fd1398, %fd8279;
	add.f64 	%fd8281, %fd8280, 0dBFF0000000000000;
	setp.gt.f64 	%p1468, %fd8281, 0d0000000000000000;
	@%p1468 bra 	$L__BB0_1112;
	mov.f64 	%fd8985, %fd1397;
$L__BB0_1112:
	mul.f64 	%fd8282, %fd1381, 0d0000000000000000;
	fma.rn.f64 	%fd8283, %fd1380, 0d0000000000000000, %fd8282;
	sub.f64 	%fd8284, %fd1382, %fd8283;
	add.f64 	%fd8285, %fd8284, 0d3FF0000000000000;
	mul.f64 	%fd8286, %fd1384, 0d0000000000000000;
	fma.rn.f64 	%fd8287, %fd1383, 0d0000000000000000, %fd8286;
	sub.f64 	%fd8288, %fd8287, %fd1385;
	div.rn.f64 	%fd1400, %fd8285, %fd8288;
	setp.lt.f64 	%p1469, %fd1400, 0d0000000000000000;
	setp.gt.f64 	%p1470, %fd1400, %fd8985;
	or.pred  	%p1471, %p1469, %p1470;
	@%p1471 bra 	$L__BB0_1119;
	fma.rn.f64 	%fd8289, %fd1383, %fd1400, %fd1380;
	fma.rn.f64 	%fd8290, %fd1384, %fd1400, %fd1381;
	fma.rn.f64 	%fd8291, %fd1385, %fd1400, %fd1382;
	mul.f64 	%fd8292, %fd8290, 0d0000000000000000;
	sub.f64 	%fd8293, %fd8292, %fd8289;
	fma.rn.f64 	%fd8294, %fd8291, 0d0000000000000000, %fd8293;
	add.f64 	%fd8295, %fd8294, 0dBFF0000000000000;
	setp.gt.f64 	%p1472, %fd8295, 0d0000000000000000;
	@%p1472 bra 	$L__BB0_1119;
	fma.rn.f64 	%fd8296, %fd1384, %fd1400, %fd1381;
	fma.rn.f64 	%fd8297, %fd1383, %fd1400, %fd1380;
	fma.rn.f64 	%fd8298, %fd8296, 0d0000000000000000, %fd8297;
	fma.rn.f64 	%fd8299, %fd1385, %fd1400, %fd1382;
	fma.rn.f64 	%fd8300, %fd8299, 0d0000000000000000, %fd8298;
	add.f64 	%fd8301, %fd8300, 0dBFF0000000000000;
	setp.gt.f64 	%p1473, %fd8301, 0d0000000000000000;
	@%p1473 bra 	$L__BB0_1119;
	fma.rn.f64 	%fd8302, %fd1383, %fd1400, %fd1380;
	mul.f64 	%fd8303, %fd8302, 0d0000000000000000;
	fma.rn.f64 	%fd8304, %fd1384, %fd1400, %fd1381;
	sub.f64 	%fd8305, %fd8303, %fd8304;
	fma.rn.f64 	%fd8306, %fd1385, %fd1400, %fd1382;
	fma.rn.f64 	%fd8307, %fd8306, 0d0000000000000000, %fd8305;
	add.f64 	%fd8308, %fd8307, 0dBFF0000000000000;
	setp.gt.f64 	%p1474, %fd8308, 0d0000000000000000;
	@%p1474 bra 	$L__BB0_1119;
	fma.rn.f64 	%fd8309, %fd1384, %fd1400, %fd1381;
	fma.rn.f64 	%fd8310, %fd1383, %fd1400, %fd1380;
	fma.rn.f64 	%fd8311, %fd8310, 0d0000000000000000, %fd8309;
	fma.rn.f64 	%fd8312, %fd1385, %fd1400, %fd1382;
	fma.rn.f64 	%fd8313, %fd8312, 0d0000000000000000, %fd8311;
	add.f64 	%fd8314, %fd8313, 0dBFF0000000000000;
	setp.gt.f64 	%p1475, %fd8314, 0d0000000000000000;
	@%p1475 bra 	$L__BB0_1119;
	fma.rn.f64 	%fd8315, %fd1384, %fd1400, %fd1381;
	mul.f64 	%fd8316, %fd8315, 0d0000000000000000;
	fma.rn.f64 	%fd8317, %fd1383, %fd1400, %fd1380;
	fma.rn.f64 	%fd8318, %fd8317, 0d0000000000000000, %fd8316;
	fma.rn.f64 	%fd8319, %fd1385, %fd1400, %fd1382;
	add.f64 	%fd8320, %fd8318, %fd8319;
	add.f64 	%fd8321, %fd8320, 0dBFF0000000000000;
	setp.gt.f64 	%p1476, %fd8321, 0d0000000000000000;
	@%p1476 bra 	$L__BB0_1119;
	mov.f64 	%fd8985, %fd1400;
$L__BB0_1119:
	mul.f64 	%fd8322, %fd1381, 0d0000000000000000;
	fma.rn.f64 	%fd8323, %fd1380, 0d0000000000000000, %fd8322;
	add.f64 	%fd8324, %fd8323, %fd1382;
	mov.f64 	%fd8325, 0d3FF0000000000000;
	sub.f64 	%fd8326, %fd8325, %fd8324;
	mul.f64 	%fd8327, %fd1384, 0d0000000000000000;
	fma.rn.f64 	%fd8328, %fd1383, 0d0000000000000000, %fd8327;
	add.f64 	%fd8329, %fd8328, %fd1385;
	div.rn.f64 	%fd1402, %fd8326, %fd8329;
	setp.lt.f64 	%p1477, %fd1402, 0d0000000000000000;
	setp.gt.f64 	%p1478, %fd1402, %fd8985;
	or.pred  	%p1479, %p1477, %p1478;
	@%p1479 bra 	$L__BB0_1126;
	fma.rn.f64 	%fd1403, %fd1383, %fd1402, %fd1380;
	fma.rn.f64 	%fd1404, %fd1384, %fd1402, %fd1381;
	fma.rn.f64 	%fd1405, %fd1385, %fd1402, %fd1382;
	mul.f64 	%fd1406, %fd1404, 0d0000000000000000;
	sub.f64 	%fd8330, %fd1406, %fd1403;
	fma.rn.f64 	%fd8331, %fd1405, 0d0000000000000000, %fd8330;
	add.f64 	%fd8332, %fd8331, 0dBFF0000000000000;
	setp.gt.f64 	%p1480, %fd8332, 0d0000000000000000;
	@%p1480 bra 	$L__BB0_1126;
	add.f64 	%fd8333, %fd1403, %fd1406;
	fma.rn.f64 	%fd8334, %fd1405, 0d0000000000000000, %fd8333;
	add.f64 	%fd8335, %fd8334, 0dBFF0000000000000;
	setp.gt.f64 	%p1481, %fd8335, 0d0000000000000000;
	@%p1481 bra 	$L__BB0_1126;
	mul.f64 	%fd1407, %fd1403, 0d0000000000000000;
	sub.f64 	%fd8336, %fd1407, %fd1404;
	fma.rn.f64 	%fd8337, %fd1405, 0d0000000000000000, %fd8336;
	add.f64 	%fd8338, %fd8337, 0dBFF0000000000000;
	setp.gt.f64 	%p1482, %fd8338, 0d0000000000000000;
	@%p1482 bra 	$L__BB0_1126;
	add.f64 	%fd8339, %fd1407, %fd1404;
	fma.rn.f64 	%fd8340, %fd1405, 0d0000000000000000, %fd8339;
	add.f64 	%fd8341, %fd8340, 0dBFF0000000000000;
	setp.gt.f64 	%p1483, %fd8341, 0d0000000000000000;
	@%p1483 bra 	$L__BB0_1126;
	add.f64 	%fd8342, %fd1407, %fd1406;
	sub.f64 	%fd8343, %fd8342, %fd1405;
	add.f64 	%fd8344, %fd8343, 0dBFF0000000000000;
	setp.gt.f64 	%p1484, %fd8344, 0d0000000000000000;
	@%p1484 bra 	$L__BB0_1126;
	mov.f64 	%fd8985, %fd1402;
$L__BB0_1126:
	setp.ge.f64 	%p1489, %fd8985, 0d0000000000000000;
	setp.lt.f64 	%p1490, %fd8985, 0d7FEFFFFFFFFFFFFF;
	and.pred  	%p1532, %p1489, %p1490;
	not.pred 	%p1491, %p1532;
	add.s32 	%r444, %r444, 1;
	setp.lt.s32 	%p1492, %r444, %r49;
	and.pred  	%p1493, %p1491, %p1492;
	@%p1493 bra 	$L__BB0_1079;
$L__BB0_1127:
	and.b32  	%r374, %r1, 2146435072;
	setp.eq.s32 	%p1494, %r374, 1076887552;
	max.f64 	%fd8377, %fd1375, 0d0000000000000000;
	max.f64 	%fd8378, %fd1376, 0d0000000000000000;
	{
	.reg .b32 %temp; 
	mov.b64 	{%temp, %r375}, %fd8378;
	}
	{ // callseq 12, 0
	.param .b64 param0;
	st.param.f64 	[param0], %fd8378;
	.param .b64 param1;
	st.param.f64 	[param1], 0d4059000000000000;
	.param .b64 retval0;
	call.uni (retval0), 
	__internal_accurate_pow, 
	(
	param0, 
	param1
	);
	ld.param.f64 	%fd8379, [retval0];
	} // callseq 12
	setp.lt.s32 	%p1495, %r375, 0;
	selp.b32 	%r376, %r375, 0, %p1494;
	setp.eq.f64 	%p1496, %fd8378, 0d3FF0000000000000;
	and.b32  	%r377, %r1, 2147483647;
	setp.ne.s32 	%p1497, %r377, 1071644672;
	setp.lt.s32 	%p1498, %r1, 0;
	selp.b32 	%r378, 0, 2146435072, %p1498;
	or.b32  	%r379, %r378, -2147483648;
	selp.b32 	%r380, %r379, %r378, %p1497;
	selp.b32 	%r381, %r380, %r378, %p1494;
	selp.b32 	%r382, %r381, %r378, %p1495;
	mov.b32 	%r383, 0;
	mov.b64 	%fd8381, {%r383, %r382};
	setp.eq.f64 	%p1499, %fd8378, 0d7FF0000000000000;
	add.f64 	%fd8382, %fd8378, 0d4059000000000000;
	{
	.reg .b32 %temp; 
	mov.b64 	{%temp, %r384}, %fd8382;
	}
	and.b32  	%r385, %r384, 2146435072;
	setp.eq.s32 	%p1500, %r385, 2146435072;
	or.b32  	%r386, %r376, 2146435072;
	selp.b32 	%r387, %r386, %r376, %p1498;
	mov.b64 	%fd8383, {%r383, %r387};
	setp.eq.f64 	%p1501, %fd8378, 0d0000000000000000;
	neg.f64 	%fd8384, %fd8379;
	selp.f64 	%fd8385, %fd8384, %fd8379, %p1494;
	selp.f64 	%fd8386, %fd8385, %fd8379, %p1495;
	selp.f64 	%fd8387, %fd8383, %fd8386, %p1501;
	selp.f64 	%fd8388, %fd8381, %fd8387, %p1500;
	selp.f64 	%fd8389, %fd8388, %fd8387, %p1499;
	selp.f64 	%fd8390, 0d3FF0000000000000, %fd8389, %p1496;
	mul.f64 	%fd8391, %fd8377, 0d3FE0000000000000;
	selp.f64 	%fd8392, %fd8391, %fd8377, %p1532;
	mul.f64 	%fd8393, %fd8978, %fd8392;
	mul.f64 	%fd8394, %fd8979, %fd8392;
	mul.f64 	%fd8395, %fd8980, %fd8392;
	fma.rn.f64 	%fd8995, %fd8975, %fd8390, %fd8393;
	fma.rn.f64 	%fd8996, %fd8976, %fd8390, %fd8394;
	fma.rn.f64 	%fd8997, %fd8977, %fd8390, %fd8395;
	setp.leu.f64 	%p1502, %fd8982, 0d0000000000000000;
	@%p1502 bra 	$L__BB0_1134;
	setp.lt.s32 	%p1503, %r2, 0;
	and.b32  	%r388, %r2, 2146435072;
	setp.eq.s32 	%p1504, %r388, 1074790400;
	mov.f64 	%fd8396, 0d3FF0000000000000;
	sub.f64 	%fd8397, %fd8396, %fd8983;
	add.f64 	%fd8398, %fd8983, 0d3FF0000000000000;
	div.rn.f64 	%fd1412, %fd8397, %fd8398;
	neg.f64 	%fd8399, %fd1372;
	mul.f64 	%fd8400, %fd1351, %fd8399;
	sub.f64 	%fd8401, %fd8400, %fd1373;
	sub.f64 	%fd8402, %fd1374, %fd8401;
	add.f64 	%fd1413, %fd8402, 0d3FF0000000000000;
	{
	.reg .b32 %temp; 
	mov.b64 	{%temp, %r52}, %fd1413;
	}
	abs.f64 	%fd1414, %fd1413;
	{ // callseq 13, 0
	.param .b64 param0;
	st.param.f64 	[param0], %fd1414;
	.param .b64 param1;
	st.param.f64 	[param1], 0d4014000000000000;
	.param .b64 retval0;
	call.uni (retval0), 
	__internal_accurate_pow, 
	(
	param0, 
	param1
	);
	ld.param.f64 	%fd8403, [retval0];
	} // callseq 13
	setp.lt.s32 	%p1505, %r52, 0;
	neg.f64 	%fd8405, %fd8403;
	selp.f64 	%fd8406, %fd8405, %fd8403, %p1504;
	selp.f64 	%fd8407, %fd8406, %fd8403, %p1505;
	setp.eq.f64 	%p1506, %fd1413, 0d0000000000000000;
	selp.b32 	%r389, %r52, 0, %p1504;
	or.b32  	%r390, %r389, 2146435072;
	selp.b32 	%r391, %r390, %r389, %p1503;
	mov.b32 	%r392, 0;
	mov.b64 	%fd8408, {%r392, %r391};
	selp.f64 	%fd8990, %fd8408, %fd8407, %p1506;
	add.f64 	%fd8409, %fd1413, 0d4014000000000000;
	{
	.reg .b32 %temp; 
	mov.b64 	{%temp, %r393}, %fd8409;
	}
	and.b32  	%r394, %r393, 2146435072;
	setp.ne.s32 	%p1507, %r394, 2146435072;
	@%p1507 bra 	$L__BB0_1133;
	setp.num.f64 	%p1508, %fd1413, %fd1413;
	@%p1508 bra 	$L__BB0_1131;
	mov.f64 	%fd8410, 0d4014000000000000;
	add.rn.f64 	%fd8990, %fd1413, %fd8410;
	bra.uni 	$L__BB0_1133;
$L__BB0_1131:
	setp.neu.f64 	%p1509, %fd1414, 0d7FF0000000000000;
	@%p1509 bra 	$L__BB0_1133;
	and.b32  	%r395, %r2, 2146435072;
	setp.eq.s32 	%p1511, %r395, 1074790400;
	and.b32  	%r396, %r2, 2147483647;
	setp.ne.s32 	%p1512, %r396, 1071644672;
	selp.b32 	%r397, 0, 2146435072, %p1503;
	or.b32  	%r398, %r397, -2147483648;
	selp.b32 	%r399, %r398, %r397, %p1512;
	selp.b32 	%r400, %r399, %r397, %p1511;
	selp.b32 	%r401, %r400, %r397, %p1505;
	mov.b32 	%r402, 0;
	mov.b64 	%fd8990, {%r402, %r401};
$L__BB0_1133:
	mul.f64 	%fd8411, %fd1412, %fd1412;
	setp.eq.f64 	%p1514, %fd1413, 0d3FF0000000000000;
	selp.f64 	%fd8412, 0d3FF0000000000000, %fd8990, %p1514;
	mov.f64 	%fd8413, 0d3FF0000000000000;
	sub.f64 	%fd8414, %fd8413, %fd8411;
	fma.rn.f64 	%fd8981, %fd8414, %fd8412, %fd8411;
	fma.rn.f64 	%fd8995, %fd8982, 0d0000000000000000, %fd8995;
	fma.rn.f64 	%fd8996, %fd8982, 0d0000000000000000, %fd8996;
	fma.rn.f64 	%fd8997, %fd8982, 0d0000000000000000, %fd8997;
$L__BB0_1134:
	setp.leu.f64 	%p1515, %fd8981, 0d0000000000000000;
	@%p1515 bra 	$L__BB0_1136;
	fma.rn.f64 	%fd8995, %fd8981, 0d0000000000000000, %fd8995;
	fma.rn.f64 	%fd8996, %fd8981, 0d0000000000000000, %fd8996;
	fma.rn.f64 	%fd8997, %fd8981, 0d0000000000000000, %fd8997;
$L__BB0_1136:
	fma.rn.f64 	%fd9001, %fd8855, %fd8995, %fd9001;
	fma.rn.f64 	%fd9002, %fd8855, %fd8996, %fd9002;
	fma.rn.f64 	%fd9003, %fd8855, %fd8997, %fd9003;
$L__BB0_1137:
	fma.rn.f64 	%fd9025, %fd8585, %fd9001, %fd9025;
	fma.rn.f64 	%fd9024, %fd8585, %fd9002, %fd9024;
	fma.rn.f64 	%fd9023, %fd8585, %fd9003, %fd9023;
$L__BB0_1138:
	add.f64 	%fd8520, %fd8520, %fd9025;
	add.f64 	%fd8521, %fd8521, %fd9024;
	add.f64 	%fd8522, %fd8522, %fd9023;
	add.f64 	%fd8523, %fd8523, %fd9022;
	add.s32 	%r430, %r430, 1;
	setp.ne.s32 	%p1516, %r430, 3;
	@%p1516 bra 	$L__BB0_2;
	add.s32 	%r429, %r429, 1;
	setp.ne.s32 	%p1517, %r429, 3;
	@%p1517 bra 	$L__BB0_1;
	ld.param.u32 	%r428, [_Z18cudaRaytraceKernelPK5Scene8Matrix4DPviii_param_5];
	ld.param.u64 	%rd168, [_Z18cudaRaytraceKernelPK5Scene8Matrix4DPviii_param_2];
	cvta.to.global.u64 	%rd132, %rd168;
	mul.f64 	%fd8416, %fd8520, 0d3FD0000000000000;
	mul.f64 	%fd8417, %fd8521, 0d3FD0000000000000;
	mul.f64 	%fd8418, %fd8522, 0d3FD0000000000000;
	mul.f64 	%fd8419, %fd8523, 0d3FD0000000000000;
	mov.u32 	%r403, %ntid.y;
	mov.u32 	%r404, %ctaid.y;
	mov.u32 	%r405, %tid.y;
	mad.lo.s32 	%r406, %r403, %r404, %r405;
	mul.lo.s32 	%r407, %r428, %r406;
	cvt.s64.s32 	%rd133, %r407;
	mov.u32 	%r408, %ntid.x;
	mov.u32 	%r409, %ctaid.x;
	mov.u32 	%r410, %tid.x;
	mad.lo.s32 	%r411, %r408, %r409, %r410;
	shl.b32 	%r412, %r411, 2;
	cvt.s64.s32 	%rd134, %r412;
	add.s64 	%rd135, %rd133, %rd134;
	add.s64 	%rd136, %rd132, %rd135;
	setp.lt.f64 	%p1518, %fd8416, 0d0000000000000000;
	setp.gt.f64 	%p1519, %fd8416, 0d3FF0000000000000;
	mul.f64 	%fd8420, %fd8416, 0d406FE00000000000;
	selp.f64 	%fd8421, 0d406FE00000000000, %fd8420, %p1519;
	selp.f64 	%fd8422, 0d0000000000000000, %fd8421, %p1518;
	setp.lt.f64 	%p1520, %fd8417, 0d0000000000000000;
	setp.gt.f64 	%p1521, %fd8417, 0d3FF0000000000000;
	mul.f64 	%fd8423, %fd8417, 0d406FE00000000000;
	selp.f64 	%fd8424, 0d406FE00000000000, %fd8423, %p1521;
	selp.f64 	%fd8425, 0d0000000000000000, %fd8424, %p1520;
	setp.lt.f64 	%p1522, %fd8418, 0d0000000000000000;
	setp.gt.f64 	%p1523, %fd8418, 0d3FF0000000000000;
	mul.f64 	%fd8426, %fd8418, 0d406FE00000000000;
	selp.f64 	%fd8427, 0d406FE00000000000, %fd8426, %p1523;
	selp.f64 	%fd8428, 0d0000000000000000, %fd8427, %p1522;
	setp.lt.f64 	%p1524, %fd8419, 0d0000000000000000;
	setp.gt.f64 	%p1525, %fd8419, 0d3FF0000000000000;
	mul.f64 	%fd8429, %fd8419, 0d406FE00000000000;
	selp.f64 	%fd8430, 0d406FE00000000000, %fd8429, %p1525;
	selp.f64 	%fd8431, 0d0000000000000000, %fd8430, %p1524;
	cvt.rzi.u32.f64 	%r413, %fd8428;
	cvt.rzi.u32.f64 	%r414, %fd8425;
	cvt.rzi.u32.f64 	%r415, %fd8422;
	cvt.rzi.u32.f64 	%r416, %fd8431;
	shl.b32 	%r417, %r416, 24;
	shl.b32 	%r418, %r415, 16;
	and.b32  	%r419, %r418, 16711680;
	or.b32  	%r420, %r419, %r417;
	shl.b32 	%r421, %r414, 8;
	and.b32  	%r422, %r421, 65280;
	or.b32  	%r423, %r420, %r422;
	and.b32  	%r424, %r413, 255;
	or.b32  	%r425, %r423, %r424;
	st.global.u32 	[%rd136], %r425;
	ret;

}
.func  (.param .b64 func_retval0) __internal_accurate_pow(
	.param .b64 __internal_accurate_pow_param_0,
	.param .b64 __internal_accurate_pow_param_1
)
{
	.reg .pred 	%p<8>;
	.reg .b32 	%r<49>;
	.reg .b32 	%f<3>;
	.reg .b64 	%fd<109>;

	ld.param.f64 	%fd10, [__internal_accurate_pow_param_0];
	ld.param.f64 	%fd11, [__internal_accurate_pow_param_1];
	{
	.reg .b32 %temp; 
	mov.b64 	{%temp, %r46}, %fd10;
	}
	{
	.reg .b32 %temp; 
	mov.b64 	{%r45, %temp}, %fd10;
	}
	shr.u32 	%r47, %r46, 20;
	setp.gt.u32 	%p1, %r46, 1048575;
	@%p1 bra 	$L__BB1_2;
	mul.f64 	%fd12, %fd10, 0d4350000000000000;
	{
	.reg .b32 %temp; 
	mov.b64 	{%temp, %r46}, %fd12;
	}
	{
	.reg .b32 %temp; 
	mov.b64 	{%r45, %temp}, %fd12;
	}
	shr.u32 	%r16, %r46, 20;
	add.s32 	%r47, %r16, -54;
$L__BB1_2:
	add.s32 	%r48, %r47, -1023;
	and.b32  	%r17, %r46, -2146435073;
	or.b32  	%r18, %r17, 1072693248;
	mov.b64 	%fd107, {%r45, %r18};
	setp.lt.u32 	%p2, %r18, 1073127583;
	@%p2 bra 	$L__BB1_4;
	{
	.reg .b32 %temp; 
	mov.b64 	{%r19, %temp}, %fd107;
	}
	{
	.reg .b32 %temp; 
	mov.b64 	{%temp, %r20}, %fd107;
	}
	add.s32 	%r21, %r20, -1048576;
	mov.b64 	%fd107, {%r19, %r21};
	add.s32 	%r48, %r47, -1022;
$L__BB1_4:
	add.f64 	%fd13, %fd107, 0dBFF0000000000000;
	add.f64 	%fd14, %fd107, 0d3FF0000000000000;
	rcp.approx.ftz.f64 	%fd15, %fd14;
	neg.f64 	%fd16, %fd14;
	fma.rn.f64 	%fd17, %fd16, %fd15, 0d3FF0000000000000;
	fma.rn.f64 	%fd18, %fd17, %fd17, %fd17;
	fma.rn.f64 	%fd19, %fd18, %fd15, %fd15;
	mul.f64 	%fd20, %fd13, %fd19;
	fma.rn.f64 	%fd21, %fd13, %fd19, %fd20;
	mul.f64 	%fd22, %fd21, %fd21;
	fma.rn.f64 	%fd23, %fd22, 0d3EB0F5FF7D2CAFE2, 0d3ED0F5D241AD3B5A;
	fma.rn.f64 	%fd24, %fd23, %fd22, 0d3EF3B20A75488A3F;
	fma.rn.f64 	%fd25, %fd24, %fd22, 0d3F1745CDE4FAECD5;
	fma.rn.f64 	%fd26, %fd25, %fd22, 0d3F3C71C7258A578B;
	fma.rn.f64 	%fd27, %fd26, %fd22, 0d3F6249249242B910;
	fma.rn.f64 	%fd28, %fd27, %fd22, 0d3F89999999999DFB;
	sub.f64 	%fd29, %fd13, %fd21;
	add.f64 	%fd30, %fd29, %fd29;
	neg.f64 	%fd31, %fd21;
	fma.rn.f64 	%fd32, %fd31, %fd13, %fd30;
	mul.f64 	%fd33, %fd19, %fd32;
	fma.rn.f64 	%fd34, %fd22, %fd28, 0d3FB5555555555555;
	mov.f64 	%fd35, 0d3FB5555555555555;
	sub.f64 	%fd36, %fd35, %fd34;
	fma.rn.f64 	%fd37, %fd22, %fd28, %fd36;
	add.f64 	%fd38, %fd37, 0dBC46A4CB00B9E7B0;
	add.f64 	%fd39, %fd34, %fd38;
	sub.f64 	%fd40, %fd34, %fd39;
	add.f64 	%fd41, %fd38, %fd40;
	mul.rn.f64 	%fd42, %fd21, %fd21;
	neg.f64 	%fd43, %fd42;
	fma.rn.f64 	%fd44, %fd21, %fd21, %fd43;
	{
	.reg .b32 %temp; 
	mov.b64 	{%r22, %temp}, %fd33;
	}
	{
	.reg .b32 %temp; 
	mov.b64 	{%temp, %r23}, %fd33;
	}
	add.s32 	%r24, %r23, 1048576;
	mov.b64 	%fd45, {%r22, %r24};
	fma.rn.f64 	%fd46, %fd21, %fd45, %fd44;
	mul.rn.f64 	%fd47, %fd42, %fd21;
	neg.f64 	%fd48, %fd47;
	fma.rn.f64 	%fd49, %fd42, %fd21, %fd48;
	fma.rn.f64 	%fd50, %fd42, %fd33, %fd49;
	fma.rn.f64 	%fd51, %fd46, %fd21, %fd50;
	mul.rn.f64 	%fd52, %fd39, %fd47;
	neg.f64 	%fd53, %fd52;
	fma.rn.f64 	%fd54, %fd39, %fd47, %fd53;
	fma.rn.f64 	%fd55, %fd39, %fd51, %fd54;
	fma.rn.f64 	%fd56, %fd41, %fd47, %fd55;
	add.f64 	%fd57, %fd52, %fd56;
	sub.f64 	%fd58, %fd52, %fd57;
	add.f64 	%fd59, %fd56, %fd58;
	add.f64 	%fd60, %fd21, %fd57;
	sub.f64 	%fd61, %fd21, %fd60;
	add.f64 	%fd62, %fd57, %fd61;
	add.f64 	%fd63, %fd59, %fd62;
	add.f64 	%fd64, %fd33, %fd63;
	add.f64 	%fd65, %fd60, %fd64;
	sub.f64 	%fd66, %fd60, %fd65;
	add.f64 	%fd67, %fd64, %fd66;
	xor.b32  	%r25, %r48, -2147483648;
	mov.b32 	%r26, 1127219200;
	mov.b64 	%fd68, {%r25, %r26};
	mov.b32 	%r27, -2147483648;
	mov.b64 	%fd69, {%r27, %r26};
	sub.f64 	%fd70, %fd68, %fd69;
	fma.rn.f64 	%fd71, %fd70, 0d3FE62E42FEFA39EF, %fd65;
	fma.rn.f64 	%fd72, %fd70, 0dBFE62E42FEFA39EF, %fd71;
	sub.f64 	%fd73, %fd72, %fd65;
	sub.f64 	%fd74, %fd67, %fd73;
	fma.rn.f64 	%fd75, %fd70, 0d3C7ABC9E3B39803F, %fd74;
	add.f64 	%fd76, %fd71, %fd75;
	sub.f64 	%fd77, %fd71, %fd76;
	add.f64 	%fd78, %fd75, %fd77;
	{
	.reg .b32 %temp; 
	mov.b64 	{%temp, %r28}, %fd11;
	}
	{
	.reg .b32 %temp; 
	mov.b64 	{%r29, %temp}, %fd11;
	}
	shl.b32 	%r30, %r28, 1;
	setp.gt.u32 	%p3, %r30, -33554433;
	and.b32  	%r31, %r28, -15728641;
	selp.b32 	%r32, %r31, %r28, %p3;
	mov.b64 	%fd79, {%r29, %r32};
	mul.rn.f64 	%fd80, %fd76, %fd79;
	neg.f64 	%fd81, %fd80;
	fma.rn.f64 	%fd82, %fd76, %fd79, %fd81;
	fma.rn.f64 	%fd83, %fd78, %fd79, %fd82;
	add.f64 	%fd4, %fd80, %fd83;
	sub.f64 	%fd84, %fd80, %fd4;
	add.f64 	%fd5, %fd83, %fd84;
	fma.rn.f64 	%fd85, %fd4, 0d3FF71547652B82FE, 0d4338000000000000;
	{
	.reg .b32 %temp; 
	mov.b64 	{%r13, %temp}, %fd85;
	}
	mov.f64 	%fd86, 0dC338000000000000;
	add.rn.f64 	%fd87, %fd85, %fd86;
	fma.rn.f64 	%fd88, %fd87, 0dBFE62E42FEFA39EF, %fd4;
	fma.rn.f64 	%fd89, %fd87, 0dBC7ABC9E3B39803F, %fd88;
	fma.rn.f64 	%fd90, %fd89, 0d3E5ADE1569CE2BDF, 0d3E928AF3FCA213EA;
	fma.rn.f64 	%fd91, %fd90, %fd89, 0d3EC71DEE62401315;
	fma.rn.f64 	%fd92, %fd91, %fd89, 0d3EFA01997C89EB71;
	fma.rn.f64 	%fd93, %fd92, %fd89, 0d3F2A01A014761F65;
	fma.rn.f64 	%fd94, %fd93, %fd89, 0d3F56C16C1852B7AF;
	fma.rn.f64 	%fd95, %fd94, %fd89, 0d3F81111111122322;
	fma.rn.f64 	%fd96, %fd95, %fd89, 0d3FA55555555502A1;
	fma.rn.f64 	%fd97, %fd96, %fd89, 0d3FC5555555555511;
	fma.rn.f64 	%fd98, %fd97, %fd89, 0d3FE000000000000B;
	fma.rn.f64 	%fd99, %fd98, %fd89, 0d3FF0000000000000;
	fma.rn.f64 	%fd100, %fd99, %fd89, 0d3FF0000000000000;
	{
	.reg .b32 %temp; 
	mov.b64 	{%r14, %temp}, %fd100;
	}
	{
	.reg .b32 %temp; 
	mov.b64 	{%temp, %r15}, %fd100;
	}
	shl.b32 	%r33, %r13, 20;
	add.s32 	%r34, %r33, %r15;
	mov.b64 	%fd108, {%r14, %r34};
	{
	.reg .b32 %temp; 
	mov.b64 	{%temp, %r35}, %fd4;
	}
	mov.b32 	%f2, %r35;
	abs.f32 	%f1, %f2;
	setp.lt.f32 	%p4, %f1, 0f4086232B;
	@%p4 bra 	$L__BB1_7;
	setp.lt.f64 	%p5, %fd4, 0d0000000000000000;
	add.f64 	%fd101, %fd4, 0d7FF0000000000000;
	selp.f64 	%fd108, 0d0000000000000000, %fd101, %p5;
	setp.geu.f32 	%p6, %f1, 0f40874800;
	@%p6 bra 	$L__BB1_7;
	shr.u32 	%r36, %r13, 31;
	add.s32 	%r37, %r13, %r36;
	shr.s32 	%r38, %r37, 1;
	shl.b32 	%r39, %r38, 20;
	add.s32 	%r40, %r15, %r39;
	mov.b64 	%fd102, {%r14, %r40};
	sub.s32 	%r41, %r13, %r38;
	shl.b32 	%r42, %r41, 20;
	add.s32 	%r43, %r42, 1072693248;
	mov.b32 	%r44, 0;
	mov.b64 	%fd103, {%r44, %r43};
	mul.f64 	%fd108, %fd103, %fd102;
$L__BB1_7:
	abs.f64 	%fd104, %fd108;
	setp.eq.f64 	%p7, %fd104, 0d7FF0000000000000;
	fma.rn.f64 	%fd105, %fd108, %fd5, %fd108;
	selp.f64 	%fd106, %fd108, %fd105, %p7;
	st.param.f64 	[func_retval0], %fd106;
	ret;

}


// ===== COMPILED SASS (sm_100) =====

	.target	sm_100

	.elftype	@"ET_EXEC"


//--------------------- .note.nv.tkinfo           --------------------------
	.section	.note.nv.tkinfo,"",@"SHT_NOTE"
	.sectionflags	@"SHF_NOTE_NV_TKINFO"
	.tkinfo
        /*0018*/ 	.word	0x00000002
        /*0030*/ 	.string	""
        /*0030*/ 	.string	"ptxas"
        /*0030*/ 	.string	"Cuda compilation tools, release 13.0, V13.0.88"
        /*0030*/ 	.string	"Build cuda_13.0.r13.0/compiler.36424714_0"
        /*0030*/ 	.string	"-arch sm_100 -m 64 "



//--------------------- .note.nv.cuinfo           --------------------------
	.section	.note.nv.cuinfo,"",@"SHT_NOTE"
	.sectionflags	@"SHF_NOTE_NV_CUINFO"
        /*0018*/ 	.short	0x0002
        /*001a*/ 	.short	0x0064
        /*001c*/ 	.short	0x0082
	.zero		2


//--------------------- .nv.info                  --------------------------
	.section	.nv.info,"",@"SHT_CUDA_INFO"
	.align	4


	//----- nvinfo : EIATTR_REGCOUNT
	.align		4
        /*0000*/ 	.byte	0x04, 0x2f
        /*0002*/ 	.short	(.L_1 - .L_0)
	.align		4
.L_0:
        /*0004*/ 	.word	index@(_Z18cudaRaytraceKernelPK5Scene8Matrix4DPviii)
        /*0008*/ 	.word	0x000000be


	//----- nvinfo : EIATTR_FRAME_SIZE
	.align		4
.L_1:
        /*000c*/ 	.byte	0x04, 0x11
        /*000e*/ 	.short	(.L_3 - .L_2)
	.align		4
.L_2:
        /*0010*/ 	.word	index@($_Z18cudaRaytraceKernelPK5Scene8Matrix4DPviii$__internal_accurate_pow)
        /*0014*/ 	.word	0x00000000


	//----- nvinfo : EIATTR_FRAME_SIZE
	.align		4
.L_3:
        /*0018*/ 	.byte	0x04, 0x11
        /*001a*/ 	.short	(.L_5 - .L_4)
	.align		4
.L_4:
        /*001c*/ 	.word	index@($__internal_1_$__cuda_sm20_dsqrt_rn_f64_mediumpath_v1)
        /*0020*/ 	.word	0x00000000


	//----- nvinfo : EIATTR_FRAME_SIZE
	.align		4
.L_5:
        /*0024*/ 	.byte	0x04, 0x11
        /*0026*/ 	.short	(.L_7 - .L_6)
	.align		4
.L_6:
        /*0028*/ 	.word	index@($__internal_0_$__cuda_sm20_div_rn_f64_full)
        /*002c*/ 	.word	0x00000000


	//----- nvinfo : EIATTR_FRAME_SIZE
	.align		4
.L_7:
        /*0030*/ 	.byte	0x04, 0x11
        /*0032*/ 	.short	(.L_9 - .L_8)
	.align		4
.L_8:
        /*0034*/ 	.word	index@(_Z18cudaRaytraceKernelPK5Scene8Matrix4DPviii)
        /*0038*/ 	.word	0x00000000


	//----- nvinfo : EIATTR_MIN_STACK_SIZE
	.align		4
.L_9:
        /*003c*/ 	.byte	0x04, 0x12
        /*003e*/ 	.short	(.L_11 - .L_10)
	.align		4
.L_10:
        /*0040*/ 	.word	index@(_Z18cudaRaytraceKernelPK5Scene8Matrix4DPviii)
        /*0044*/ 	.word	0x00000000
.L_11:


//--------------------- .nv.compat                --------------------------
	.section	.nv.compat,"",@"SHT_CUDA_COMPAT_INFO"
	.align	4
        /*0000*/ 	.byte	0x02, 0x09, 0x00, 0x00, 0x02, 0x02, 0x01, 0x00, 0x02, 0x05, 0x05, 0x00, 0x03, 0x07, 0x01, 0x01
        /*0010*/ 	.byte	0x02, 0x03, 0x00, 0x00, 0x02, 0x06, 0x01, 0x00, 0x04, 0x0b, 0x08, 0x00, 0x01, 0x00, 0x00, 0x00
        /*0020*/ 	.byte	0x00, 0x00, 0x00, 0x00


//--------------------- .nv.info._Z18cudaRaytraceKernelPK5Scene8Matrix4DPviii --------------------------
	.section	.nv.info._Z18cudaRaytraceKernelPK5Scene8Matrix4DPviii,"",@"SHT_CUDA_INFO"
	.sectionflags	@""
	.align	4


	//----- nvinfo : EIATTR_CUDA_API_VERSION
	.align		4
        /*0000*/ 	.byte	0x04, 0x37
        /*0002*/ 	.short	(.L_13 - .L_12)
.L_12:
        /*0004*/ 	.word	0x00000082


	//----- nvinfo : EIATTR_KPARAM_INFO
	.align		4
.L_13:
        /*0008*/ 	.byte	0x04, 0x17
        /*000a*/ 	.short	(.L_15 - .L_14)
.L_14:
        /*000c*/ 	.word	0x00000000
        /*0010*/ 	.short	0x0005
        /*0012*/ 	.short	0x0098
        /*0014*/ 	.byte	0x00, 0xf0, 0x11, 0x00


	//----- nvinfo : EIATTR_KPARAM_INFO
	.align		4
.L_15:
        /*0018*/ 	.byte	0x04, 0x17
        /*001a*/ 	.short	(.L_17 - .L_16)
.L_16:
        /*001c*/ 	.word	0x00000000
        /*0020*/ 	.short	0x0004
        /*0022*/ 	.short	0x0094
        /*0024*/ 	.byte	0x00, 0xf0, 0x11, 0x00


	//----- nvinfo : EIATTR_KPARAM_INFO
	.align		4
.L_17:
        /*0028*/ 	.byte	0x04, 0x17
        /*002a*/ 	.short	(.L_19 - .L_18)
.L_18:
        /*002c*/ 	.word	0x00000000
        /*0030*/ 	.short	0x0003
        /*0032*/ 	.short	0x0090
        /*0034*/ 	.byte	0x00, 0xf0, 0x11, 0x00


	//----- nvinfo : EIATTR_KPARAM_INFO
	.align		4
.L_19:
        /*0038*/ 	.byte	0x04, 0x17
        /*003a*/ 	.short	(.L_21 - .L_20)
.L_20:
        /*003c*/ 	.word	0x00000000
        /*0040*/ 	.short	0x0002
        /*0042*/ 	.short	0x0088
        /*0044*/ 	.byte	0x00, 0xf5, 0x21, 0x00


	//----- nvinfo : EIATTR_KPARAM_INFO
	.align		4
.L_21:
        /*0048*/ 	.byte	0x04, 0x17
        /*004a*/ 	.short	(.L_23 - .L_22)
.L_22:
        /*004c*/ 	.word	0x00000000
        /*0050*/ 	.short	0x0001
        /*0052*/ 	.short	0x0008
        /*0054*/ 	.byte	0x00, 0xf0, 0x01, 0x02


	//----- nvinfo : EIATTR_KPARAM_INFO
	.align		4
.L_23:
        /*0058*/ 	.byte	0x04, 0x17
        /*005a*/ 	.short	(.L_25 - .L_24)
.L_24:
        /*005c*/ 	.word	0x00000000
        /*0060*/ 	.short	0x0000
        /*0062*/ 	.short	0x0000
        /*0064*/ 	.byte	0x00, 0xf5, 0x21, 0x00


	//----- nvinfo : EIATTR_SPARSE_MMA_MASK
	.align		4
.L_25:
        /*0068*/ 	.byte	0x03, 0x50
        /*006a*/ 	.short	0x0000


	//----- nvinfo : EIATTR_MAXREG_COUNT
	.align		4
        /*006c*/ 	.byte	0x03, 0x1b
        /*006e*/ 	.short	0x00ff


	//----- nvinfo : EIATTR_MERCURY_ISA_VERSION
	.align		4
        /*0070*/ 	.byte	0x03, 0x5f
        /*0072*/ 	.short	0x0101


	//----- nvinfo : EIATTR_VRC_CTA_INIT_COUNT
	.align		4
        /*0074*/ 	.byte	0x02, 0x4a
	.zero		1
	.zero		1


	//----- nvinfo : EIATTR_EXIT_INSTR_OFFSETS
	.align		4
        /*0078*/ 	.byte	0x04, 0x1c
        /*007a*/ 	.short	(.L_27 - .L_26)


	//   ....[0]....
.L_26:
        /*007c*/ 	.word	0x0003df40


	//----- nvinfo : EIATTR_CRS_STACK_SIZE
	.align		4
.L_27:
        /*0080*/ 	.byte	0x04, 0x1e
        /*0082*/ 	.short	(.L_29 - .L_28)
.L_28:
        /*0084*/ 	.word	0x00000000


	//----- nvinfo : EIATTR_CBANK_PARAM_SIZE
	.align		4
.L_29:
        /*0088*/ 	.byte	0x03, 0x19
        /*008a*/ 	.short	0x009c


	//----- nvinfo : EIATTR_PARAM_CBANK
	.align		4
        /*008c*/ 	.byte	0x04, 0x0a
        /*008e*/ 	.short	(.L_31 - .L_30)
	.align		4
.L_30:
        /*0090*/ 	.word	index@(.nv.constant0._Z18cudaRaytraceKernelPK5Scene8Matrix4DPviii)
        /*0094*/ 	.short	0x0380
        /*0096*/ 	.short	0x009c


	//----- nvinfo : EIATTR_SW_WAR
	.align		4
.L_31:
        /*0098*/ 	.byte	0x04, 0x36
        /*009a*/ 	.short	(.L_33 - .L_32)
.L_32:
        /*009c*/ 	.word	0x00000008
.L_33:


//--------------------- .nv.callgraph             --------------------------
	.section	.nv.callgraph,"",@"SHT_CUDA_CALLGRAPH"
	.align	4
	.sectionentsize	8
	.align		4
        /*0000*/ 	.word	0x00000000
	.align		4
        /*0004*/ 	.word	0xffffffff
	.align		4
        /*0008*/ 	.word	0x00000000
	.align		4
        /*000c*/ 	.word	0xfffffffe
	.align		4
        /*0010*/ 	.word	0x00000000
	.align		4
        /*0014*/ 	.word	0xfffffffd
	.align		4
        /*0018*/ 	.word	0x00000000
	.align		4
        /*001c*/ 	.word	0xfffffffc


//--------------------- .text._Z18cudaRaytraceKernelPK5Scene8Matrix4DPviii --------------------------
	.section	.text._Z18cudaRaytraceKernelPK5Scene8Matrix4DPviii,"ax",@progbits
	.align	128
        .global         _Z18cudaRaytraceKernelPK5Scene8Matrix4DPviii
        .type           _Z18cudaRaytraceKernelPK5Scene8Matrix4DPviii,@function
        .size           _Z18cudaRaytraceKernelPK5Scene8Matrix4DPviii,(.L_x_864 - _Z18cudaRaytraceKernelPK5Scene8Matrix4DPviii)
        .other          _Z18cudaRaytraceKernelPK5Scene8Matrix4DPviii,@"STO_CUDA_ENTRY STV_DEFAULT"
_Z18cudaRaytraceKernelPK5Scene8Matrix4DPviii:
.text._Z18cudaRaytraceKernelPK5Scene8Matrix4DPviii:
[----:B------:R-:W-:Y:S08]  /*0000*/  LDC R1, c[0x0][0x37c] ;  /* 0x0000df00ff017b82 */ /* 0x000ff00000000800 */
[----:B------:R-:W0:Y:S01]  /*0010*/  LDC.64 R4, c[0x0][0x380] ;  /* 0x0000e000ff047b82 */ /* 0x000e220000000a00 */
[----:B------:R-:W0:Y:S02]  /*0020*/  LDCU.64 UR6, c[0x0][0x358] ;  /* 0x00006b00ff0677ac */ /* 0x000e240008000a00 */
[----:B0-----:R0:W5:Y:S01]  /*0030*/  LDG.E R3, desc[UR6][R4.64+0x4] ;  /* 0x0000040604037981 */ /* 0x001162000c1e1900 */
[----:B------:R-:W-:-:S02]  /*0040*/  CS2R R38, SRZ ;  /* 0x0000000000267805 */ /* 0x000fc4000001ff00 */
[----:B------:R-:W-:Y:S02]  /*0050*/  CS2R R36, SRZ ;  /* 0x0000000000247805 */ /* 0x000fe4000001ff00 */
[----:B------:R-:W-:Y:S01]  /*0060*/  CS2R R34, SRZ ;  /* 0x0000000000227805 */ /* 0x000fe2000001ff00 */
[----:B------:R-:W1:Y:S01]  /*0070*/  S2R R2, SR_CTAID.Y ;  /* 0x0000000000027919 */ /* 0x000e620000002600 */
[----:B------:R-:W-:Y:S01]  /*0080*/  CS2R R32, SRZ ;  /* 0x0000000000207805 */ /* 0x000fe2000001ff00 */
[----:B------:R-:W2:Y:S01]  /*0090*/  LDCU UR8, c[0x0][0x364] ;  /* 0x00006c80ff0877ac */ /* 0x000ea20008000800 */
[----:B------:R-:W-:-:S05]  /*00a0*/  UMOV UR9, 0x1 ;  /* 0x0000000100097882 */ /* 0x000fca0000000000 */
.L_x_850:
[----:B0-----:R-:W0:Y:S01]  /*00b0*/  MUFU.RCP64H R5, 3 ;  /* 0x4008000000057908 */ /* 0x001e220000001800 */
[----:B------:R-:W-:Y:S02]  /*00c0*/  IMAD.MOV.U32 R8, RZ, RZ, 0x0 ;  /* 0x00000000ff087424 */ /* 0x000fe400078e00ff */
[----:B------:R-:W-:Y:S02]  /*00d0*/  IMAD.MOV.U32 R9, RZ, RZ, 0x40080000 ;  /* 0x40080000ff097424 */ /* 0x000fe400078e00ff */
[----:B------:R-:W-:-:S06]  /*00e0*/  IMAD.MOV.U32 R4, RZ, RZ, 0x1 ;  /* 0x00000001ff047424 */ /* 0x000fcc00078e00ff */
[----:B0-----:R-:W-:-:S08]  /*00f0*/  DFMA R6, R4, -R8, 1 ;  /* 0x3ff000000406742b */ /* 0x001fd00000000808 */
[----:B------:R-:W-:-:S08]  /*0100*/  DFMA R6, R6, R6, R6 ;  /* 0x000000060606722b */ /* 0x000fd00000000006 */
[----:B------:R-:W-:-:S08]  /*0110*/  DFMA R6, R4, R6, R4 ;  /* 0x000000060406722b */ /* 0x000fd00000000004 */
[----:B------:R-:W-:Y:S01]  /*0120*/  DFMA R4, R6, -R8, 1 ;  /* 0x3ff000000604742b */ /* 0x000fe20000000808 */
[----:B------:R-:W0:Y:S01]  /*0130*/  I2F.F64.U32 R8, UR9 ;  /* 0x0000000900087d12 */ /* 0x000e220008201800 */
[----:B------:R-:W-:-:S04]  /*0140*/  UIADD3 UR9, UPT, UPT, UR9, 0x1, URZ ;  /* 0x0000000109097890 */ /* 0x000fc8000fffe0ff */
[----:B------:R-:W-:Y:S02]  /*0150*/  UISETP.NE.AND UP0, UPT, UR9, 0x3, UPT ;  /* 0x000000030900788c */ /* 0x000fe4000bf05270 */
[----:B------:R-:W-:-:S08]  /*0160*/  DFMA R4, R6, R4, R6 ;  /* 0x000000040604722b */ /* 0x000fd00000000006 */
[----:B0-----:R-:W-:Y:S01]  /*0170*/  DMUL R148, R8, R4 ;  /* 0x0000000408947228 */ /* 0x001fe20000000000 */
[----:B------:R-:W-:-:S07]  /*0180*/  FSETP.GEU.AND P1, PT, |R9|, 6.5827683646048100446e-37, PT ;  /* 0x036000000900780b */ /* 0x000fce0003f2e200 */
[----:B------:R-:W-:-:S08]  /*0190*/  DFMA R6, R148, -3, R8 ;  /* 0xc00800009406782b */ /* 0x000fd00000000008 */
[----:B------:R-:W-:-:S10]  /*01a0*/  DFMA R148, R4, R6, R148 ;  /* 0x000000060494722b */ /* 0x000fd40000000094 */
[----:B------:R-:W-:-:S05]  /*01b0*/  FFMA R0, RZ, 2.125, R149 ;  /* 0x40080000ff007823 */ /* 0x000fca0000000095 */
[----:B------:R-:W-:-:S13]  /*01c0*/  FSETP.GT.AND P0, PT, |R0|, 1.469367938527859385e-39, PT ;  /* 0x001000000000780b */ /* 0x000fda0003f04200 */
[----:B------:R-:W-:Y:S05]  /*01d0*/  @P0 BRA P1, `(.L_x_0) ;  /* 0x0000000000140947 */ /* 0x000fea0000800000 */
[----:B------:R-:W-:Y:S01]  /*01e0*/  MOV R5, R9 ;  /* 0x0000000900057202 */ /* 0x000fe20000000f00 */
[----:B------:R-:W-:Y:S01]  /*01f0*/  IMAD.MOV.U32 R6, RZ, RZ, RZ ;  /* 0x000000ffff067224 */ /* 0x000fe200078e00ff */
[----:B------:R-:W-:Y:S01]  /*0200*/  MOV R4, 0x230 ;  /* 0x0000023000047802 */ /* 0x000fe20000000f00 */
[----:B------:R-:W-:-:S07]  /*0210*/  IMAD.MOV.U32 R7, RZ, RZ, 0x40080000 ;  /* 0x40080000ff077424 */ /* 0x000fce00078e00ff */
[----:B-12--5:R-:W-:Y:S05]  /*0220*/  CALL.REL.NOINC `($__internal_0_$__cuda_sm20_div_rn_f64_full) ;  /* 0x000003dc00487944 */ /* 0x026fea0003c00000 */
.L_x_0:
[----:B------:R-:W0:Y:S01]  /*0230*/  LDCU UR4, c[0x0][0x414] ;  /* 0x00008280ff0477ac */ /* 0x000e220008000800 */
[----:B------:R-:W1:Y:S01]  /*0240*/  S2R R13, SR_TID.Y ;  /* 0x00000000000d7919 */ /* 0x000e620000002200 */
[----:B------:R-:W-:Y:S01]  /*0250*/  IMAD.MOV.U32 R8, RZ, RZ, 0x1 ;  /* 0x00000001ff087424 */ /* 0x000fe200078e00ff */
[----:B------:R-:W-:Y:S01]  /*0260*/  BSSY.RECONVERGENT B0, `(.L_x_1) ;  /* 0x0000016000007945 */ /* 0x000fe20003800200 */
[----:B0-----:R-:W0:Y:S08]  /*0270*/  I2F.F64 R6, UR4 ;  /* 0x0000000400067d12 */ /* 0x001e300008201c00 */
[----:B0-----:R-:W0:Y:S01]  /*0280*/  MUFU.RCP64H R9, R7 ;  /* 0x0000000700097308 */ /* 0x001e220000001800 */
[----:B-12---:R-:W-:Y:S01]  /*0290*/  IMAD R0, R2, UR8, R13 ;  /* 0x0000000802007c24 */ /* 0x006fe2000f8e020d */
[----:B0-----:R-:W-:-:S08]  /*02a0*/  DFMA R4, -R6, R8, 1 ;  /* 0x3ff000000604742b */ /* 0x001fd00000000108 */
[----:B------:R-:W-:Y:S02]  /*02b0*/  DFMA R10, R4, R4, R4 ;  /* 0x00000004040a722b */ /* 0x000fe40000000004 */
[----:B------:R-:W0:Y:S06]  /*02c0*/  I2F.F64.U32 R4, R0 ;  /* 0x0000000000047312 */ /* 0x000e2c0000201800 */
[----:B------:R-:W-:-:S08]  /*02d0*/  DFMA R10, R8, R10, R8 ;  /* 0x0000000a080a722b */ /* 0x000fd00000000008 */
[----:B------:R-:W-:Y:S02]  /*02e0*/  DFMA R8, -R6, R10, 1 ;  /* 0x3ff000000608742b */ /* 0x000fe4000000010a */
[----:B0-----:R-:W-:-:S06]  /*02f0*/  DADD R12, R4, R148 ;  /* 0x00000000040c7229 */ /* 0x001fcc0000000094 */
[----:B------:R-:W-:-:S04]  /*0300*/  DFMA R8, R10, R8, R10 ;  /* 0x000000080a08722b */ /* 0x000fc8000000000a */
[----:B------:R-:W-:-:S04]  /*0310*/  FSETP.GEU.AND P1, PT, |R13|, 6.5827683646048100446e-37, PT ;  /* 0x036000000d00780b */ /* 0x000fc80003f2e200 */
[----:B------:R-:W-:-:S08]  /*0320*/  DMUL R148, R12, R8 ;  /* 0x000000080c947228 */ /* 0x000fd00000000000 */
[----:B------:R-:W-:-:S08]  /*0330*/  DFMA R4, -R6, R148, R12 ;  /* 0x000000940604722b */ /* 0x000fd0000000010c */
[----:B------:R-:W-:-:S10]  /*0340*/  DFMA R148, R8, R4, R148 ;  /* 0x000000040894722b */ /* 0x000fd40000000094 */
[----:B------:R-:W-:-:S05]  /*0350*/  FFMA R4, RZ, R7, R149 ;  /* 0x00000007ff047223 */ /* 0x000fca0000000095 */
[----:B------:R-:W-:-:S13]  /*0360*/  FSETP.GT.AND P0, PT, |R4|, 1.469367938527859385e-39, PT ;  /* 0x001000000400780b */ /* 0x000fda0003f04200 */
[----:B------:R-:W-:Y:S05]  /*0370*/  @P0 BRA P1, `(.L_x_2) ;  /* 0x0000000000100947 */ /* 0x000fea0000800000 */
[----:B------:R-:W-:Y:S01]  /*0380*/  MOV R8, R12 ;  /* 0x0000000c00087202 */ /* 0x000fe20000000f00 */
[----:B------:R-:W-:Y:S01]  /*0390*/  IMAD.MOV.U32 R5, RZ, RZ, R13 ;  /* 0x000000ffff057224 */ /* 0x000fe200078e000d */
[----:B------:R-:W-:-:S07]  /*03a0*/  MOV R4, 0x3c0 ;  /* 0x000003c000047802 */ /* 0x000fce0000000f00 */
[----:B-----5:R-:W-:Y:S05]  /*03b0*/  CALL.REL.NOINC `($__internal_0_$__cuda_sm20_div_rn_f64_full) ;  /* 0x000003d800e47944 */ /* 0x020fea0003c00000 */
.L_x_2:
[----:B------:R-:W-:Y:S05]  /*03c0*/  BSYNC.RECONVERGENT B0 ;  /* 0x0000000000007941 */ /* 0x000fea0003800200 */
.L_x_1:
[----:B------:R-:W0:Y:S01]  /*03d0*/  LDCU.64 UR4, c[0x0][0x3a8] ;  /* 0x00007500ff0477ac */ /* 0x000e220008000a00 */
[----:B------:R-:W-:Y:S01]  /*03e0*/  DADD R148, R148, R148 ;  /* 0x0000000094947229 */ /* 0x000fe20000000094 */
[----:B------:R-:W1:Y:S01]  /*03f0*/  LDCU.128 UR12, c[0x0][0x3b0] ;  /* 0x00007600ff0c77ac */ /* 0x000e620008000c00 */
[----:B------:R-:W2:Y:S06]  /*0400*/  LDCU.64 UR10, c[0x0][0x3c0] ;  /* 0x00007800ff0a77ac */ /* 0x000eac0008000a00 */
[----:B------:R-:W-:-:S08]  /*0410*/  DADD R148, -R148, 1 ;  /* 0x3ff0000094947429 */ /* 0x000fd00000000100 */
[C---:B0-----:R-:W-:Y:S02]  /*0420*/  DMUL R26, R148.reuse, UR4 ;  /* 0x00000004941a7c28 */ /* 0x041fe40008000000 */
[C---:B-1----:R-:W-:Y:S02]  /*0430*/  DMUL R30, R148.reuse, UR12 ;  /* 0x0000000c941e7c28 */ /* 0x042fe40008000000 */
[C---:B------:R-:W-:Y:S02]  /*0440*/  DMUL R28, R148.reuse, UR14 ;  /* 0x0000000e941c7c28 */ /* 0x040fe40008000000 */
[----:B--2---:R-:W-:Y:S01]  /*0450*/  DMUL R24, R148, UR10 ;  /* 0x0000000a94187c28 */ /* 0x004fe20008000000 */
[----:B------:R-:W-:-:S10]  /*0460*/  UMOV UR10, 0x1 ;  /* 0x00000001000a7882 */ /* 0x000fd40000000000 */
.L_x_849:
[----:B------:R-:W0:Y:S01]  /*0470*/  MUFU.RCP64H R5, 3 ;  /* 0x4008000000057908 */ /* 0x000e220000001800 */
[----:B------:R-:W-:Y:S01]  /*0480*/  IMAD.MOV.U32 R6, RZ, RZ, 0x0 ;  /* 0x00000000ff067424 */ /* 0x000fe200078e00ff */
[----:B------:R-:W-:Y:S01]  /*0490*/  MOV R4, 0x1 ;  /* 0x0000000100047802 */ /* 0x000fe20000000f00 */
[----:B------:R-:W-:-:S06]  /*04a0*/  IMAD.MOV.U32 R7, RZ, RZ, 0x40080000 ;  /* 0x40080000ff077424 */ /* 0x000fcc00078e00ff */
[----:B0-----:R-:W-:-:S08]  /*04b0*/  DFMA R8, R4, -R6, 1 ;  /* 0x3ff000000408742b */ /* 0x001fd00000000806 */
[----:B------:R-:W-:-:S08]  /*04c0*/  DFMA R8, R8, R8, R8 ;  /* 0x000000080808722b */ /* 0x000fd00000000008 */
[----:B------:R-:W-:Y:S02]  /*04d0*/  DFMA R4, R4, R8, R4 ;  /* 0x000000080404722b */ /* 0x000fe40000000004 */
[----:B------:R-:W0:Y:S06]  /*04e0*/  I2F.F64.U32 R8, UR10 ;  /* 0x0000000a00087d12 */ /* 0x000e2c0008201800 */
[----:B------:R-:W-:-:S08]  /*04f0*/  DFMA R6, R4, -R6, 1 ;  /* 0x3ff000000406742b */ /* 0x000fd00000000806 */
[----:B------:R-:W-:Y:S01]  /*0500*/  DFMA R6, R4, R6, R4 ;  /* 0x000000060406722b */ /* 0x000fe20000000004 */
[----:B0-----:R-:W-:-:S07]  /*0510*/  FSETP.GEU.AND P1, PT, |R9|, 6.5827683646048100446e-37, PT ;  /* 0x036000000900780b */ /* 0x001fce0003f2e200 */
[----:B------:R-:W-:-:S08]  /*0520*/  DMUL R148, R6, R8 ;  /* 0x0000000806947228 */ /* 0x000fd00000000000 */
[----:B------:R-:W-:-:S08]  /*0530*/  DFMA R4, R148, -3, R8 ;  /* 0xc00800009404782b */ /* 0x000fd00000000008 */
[----:B------:R-:W-:-:S10]  /*0540*/  DFMA R148, R6, R4, R148 ;  /* 0x000000040694722b */ /* 0x000fd40000000094 */
[----:B------:R-:W-:-:S05]  /*0550*/  FFMA R0, RZ, 2.125, R149 ;  /* 0x40080000ff007823 */ /* 0x000fca0000000095 */
[----:B------:R-:W-:-:S13]  /*0560*/  FSETP.GT.AND P0, PT, |R0|, 1.469367938527859385e-39, PT ;  /* 0x001000000000780b */ /* 0x000fda0003f04200 */
[----:B------:R-:W-:Y:S05]  /*0570*/  @P0 BRA P1, `(.L_x_3) ;  /* 0x0000000000140947 */ /* 0x000fea0000800000 */
[----:B------:R-:W-:Y:S01]  /*0580*/  IMAD.MOV.U32 R5, RZ, RZ, R9 ;  /* 0x000000ffff057224 */ /* 0x000fe200078e0009 */
[----:B------:R-:W-:Y:S01]  /*0590*/  MOV R4, 0x5d0 ;  /* 0x000005d000047802 */ /* 0x000fe20000000f00 */
[----:B------:R-:W-:Y:S02]  /*05a0*/  IMAD.MOV.U32 R6, RZ, RZ, RZ ;  /* 0x000000ffff067224 */ /* 0x000fe400078e00ff */
[----:B------:R-:W-:-:S07]  /*05b0*/  IMAD.MOV.U32 R7, RZ, RZ, 0x40080000 ;  /* 0x40080000ff077424 */ /* 0x000fce00078e00ff */
[----:B-----5:R-:W-:Y:S05]  /*05c0*/  CALL.REL.NOINC `($__internal_0_$__cuda_sm20_div_rn_f64_full) ;  /* 0x000003d800607944 */ /* 0x020fea0003c00000 */
.L_x_3:
[----:B------:R-:W0:Y:S01]  /*05d0*/  LDCU UR4, c[0x0][0x410] ;  /* 0x00008200ff0477ac */ /* 0x000e220008000800 */
[----:B------:R-:W1:Y:S01]  /*05e0*/  S2R R0, SR_CTAID.X ;  /* 0x0000000000007919 */ /* 0x000e620000002500 */
[----:B------:R-:W-:Y:S01]  /*05f0*/  MOV R8, 0x1 ;  /* 0x0000000100087802 */ /* 0x000fe20000000f00 */
[----:B------:R-:W-:Y:S01]  /*0600*/  BSSY.RECONVERGENT B0, `(.L_x_4) ;  /* 0x0000018000007945 */ /* 0x000fe20003800200 */
[----:B------:R-:W1:Y:S01]  /*0610*/  S2R R13, SR_TID.X ;  /* 0x00000000000d7919 */ /* 0x000e620000002100 */
[----:B0-----:R-:W0:Y:S01]  /*0620*/  I2F.F64 R6, UR4 ;  /* 0x0000000400067d12 */ /* 0x001e220008201c00 */
[----:B------:R-:W1:Y:S07]  /*0630*/  LDCU UR4, c[0x0][0x360] ;  /* 0x00006c00ff0477ac */ /* 0x000e6e0008000800 */
[----:B0-----:R-:W0:Y:S01]  /*0640*/  MUFU.RCP64H R9, R7 ;  /* 0x0000000700097308 */ /* 0x001e220000001800 */
[----:B-1----:R-:W-:Y:S01]  /*0650*/  IMAD R0, R0, UR4, R13 ;  /* 0x0000000400007c24 */ /* 0x002fe2000f8e020d */
[----:B0-----:R-:W-:-:S08]  /*0660*/  DFMA R4, -R6, R8, 1 ;  /* 0x3ff000000604742b */ /* 0x001fd00000000108 */
[----:B------:R-:W-:Y:S02]  /*0670*/  DFMA R10, R4, R4, R4 ;  /* 0x00000004040a722b */ /* 0x000fe40000000004 */
[----:B------:R-:W0:Y:S06]  /*0680*/  I2F.F64 R4, R0 ;  /* 0x0000000000047312 */ /* 0x000e2c0000201c00 */
        /* <DEDUP_REMOVED lines=11> */
[----:B------:R-:W-:Y:S01]  /*0740*/  IMAD.MOV.U32 R8, RZ, RZ, R12 ;  /* 0x000000ffff087224 */ /* 0x000fe200078e000c */
[----:B------:R-:W-:Y:S01]  /*0750*/  MOV R4, 0x780 ;  /* 0x0000078000047802 */ /* 0x000fe20000000f00 */
[----:B------:R-:W-:-:S07]  /*0760*/  IMAD.MOV.U32 R5, RZ, RZ, R13 ;  /* 0x000000ffff057224 */ /* 0x000fce00078e000d */
[----:B-----5:R-:W-:Y:S05]  /*0770*/  CALL.REL.NOINC `($__internal_0_$__cuda_sm20_div_rn_f64_full) ;  /* 0x000003d400f47944 */ /* 0x020fea0003c00000 */
.L_x_5:
[----:B------:R-:W-:Y:S05]  /*0780*/  BSYNC.RECONVERGENT B0 ;  /* 0x0000000000007941 */ /* 0x000fea0003800200 */
.L_x_4:
[----:B------:R-:W0:Y:S01]  /*0790*/  LDCU.64 UR4, c[0x0][0x3a0] ;  /* 0x00007400ff0477ac */ /* 0x000e220008000a00 */
[----:B------:R-:W-:Y:S01]  /*07a0*/  IMAD.MOV.U32 R4, RZ, RZ, 0x0 ;  /* 0x00000000ff047424 */ /* 0x000fe200078e00ff */
[----:B------:R-:W-:Y:S01]  /*07b0*/  MOV R5, 0x40000000 ;  /* 0x4000000000057802 */ /* 0x000fe20000000f00 */
[----:B------:R-:W-:Y:S01]  /*07c0*/  IMAD.MOV.U32 R6, RZ, RZ, 0x1 ;  /* 0x00000001ff067424 */ /* 0x000fe200078e00ff */
[----:B------:R-:W1:Y:S01]  /*07d0*/  LDCU.128 UR28, c[0x0][0x3e0] ;  /* 0x00007c00ff1c77ac */ /* 0x000e620008000c00 */
[----:B------:R-:W-:Y:S03]  /*07e0*/  BSSY.RECONVERGENT B0, `(.L_x_6) ;  /* 0x0000031000007945 */ /* 0x000fe60003800200 */
[----:B------:R-:W-:Y:S01]  /*07f0*/  DFMA R148, R148, R4, -1 ;  /* 0xbff000009494742b */ /* 0x000fe20000000004 */
[----:B------:R-:W2:Y:S01]  /*0800*/  LDCU.64 UR14, c[0x0][0x400] ;  /* 0x00008000ff0e77ac */ /* 0x000ea20008000a00 */
[----:B------:R-:W3:Y:S01]  /*0810*/  LDCU.64 UR12, c[0x0][0x3c8] ;  /* 0x00007900ff0c77ac */ /* 0x000ee20008000a00 */
[----:B------:R-:W4:Y:S05]  /*0820*/  LDCU.128 UR16, c[0x0][0x390] ;  /* 0x00007200ff1077ac */ /* 0x000f2a0008000c00 */
[----:B0-----:R-:W-:Y:S01]  /*0830*/  DFMA R8, R148, UR4, R24 ;  /* 0x0000000494087c2b */ /* 0x001fe20008000018 */
[----:B------:R-:W0:Y:S01]  /*0840*/  LDCU.64 UR4, c[0x0][0x388] ;  /* 0x00007100ff0477ac */ /* 0x000e220008000a00 */
[----:B------:R-:W4:Y:S06]  /*0850*/  LDCU.128 UR20, c[0x0][0x3d0] ;  /* 0x00007a00ff1477ac */ /* 0x000f2c0008000c00 */
[----:B-1----:R-:W-:-:S02]  /*0860*/  DFMA R16, RZ, UR28, R8 ;  /* 0x0000001cff107c2b */ /* 0x002fc40008000008 */
[----:B------:R-:W-:Y:S01]  /*0870*/  DADD R86, R8, UR28 ;  /* 0x0000001c08567e29 */ /* 0x000fe20008000000 */
[----:B------:R-:W1:Y:S05]  /*0880*/  LDCU.128 UR24, c[0x0][0x3f0] ;  /* 0x00007e00ff1877ac */ /* 0x000e6a0008000c00 */
[----:B--2---:R-:W-:Y:S02]  /*0890*/  DADD R16, R16, UR14 ;  /* 0x0000000e10107e29 */ /* 0x004fe40008000000 */
[----:B------:R-:W-:-:S04]  /*08a0*/  DADD R86, R86, UR14 ;  /* 0x0000000e56567e29 */ /* 0x000fc80008000000 */
[----:B------:R-:W2:Y:S02]  /*08b0*/  MUFU.RCP64H R7, R17 ;  /* 0x0000001100077308 */ /* 0x000ea40000001800 */
[----:B--2---:R-:W-:-:S08]  /*08c0*/  DFMA R4, -R16, R6, 1 ;  /* 0x3ff000001004742b */ /* 0x004fd00000000106 */
[----:B------:R-:W-:Y:S02]  /*08d0*/  DFMA R10, R4, R4, R4 ;  /* 0x00000004040a722b */ /* 0x000fe40000000004 */
[----:B0-----:R-:W-:-:S06]  /*08e0*/  DFMA R4, R148, UR4, R26 ;  /* 0x0000000494047c2b */ /* 0x001fcc000800001a */
[----:B------:R-:W-:Y:S02]  /*08f0*/  DFMA R10, R6, R10, R6 ;  /* 0x0000000a060a722b */ /* 0x000fe40000000006 */
[----:B---3--:R-:W-:Y:S02]  /*0900*/  DFMA R6, RZ, UR12, R4 ;  /* 0x0000000cff067c2b */ /* 0x008fe40008000004 */
[----:B------:R-:W-:-:S04]  /*0910*/  DADD R88, R4, UR12 ;  /* 0x0000000c04587e29 */ /* 0x000fc80008000000 */
[----:B------:R-:W-:Y:S02]  /*0920*/  DFMA R12, -R16, R10, 1 ;  /* 0x3ff00000100c742b */ /* 0x000fe4000000010a */
[----:B------:R-:W-:Y:S02]  /*0930*/  DADD R14, R6, UR30 ;  /* 0x0000001e060e7e29 */ /* 0x000fe40008000000 */
[C---:B----4-:R-:W-:Y:S02]  /*0940*/  DFMA R6, R148.reuse, UR16, R30 ;  /* 0x0000001094067c2b */ /* 0x050fe4000800001e */
[----:B------:R-:W-:Y:S02]  /*0950*/  DFMA R148, R148, UR18, R28 ;  /* 0x0000001294947c2b */ /* 0x000fe4000800001c */
[----:B------:R-:W-:Y:S02]  /*0960*/  DFMA R12, R10, R12, R10 ;  /* 0x0000000c0a0c722b */ /* 0x000fe4000000000a */
[----:B------:R-:W-:-:S02]  /*0970*/  DADD R88, R88, UR30 ;  /* 0x0000001e58587e29 */ /* 0x000fc40008000000 */
[----:B------:R-:W-:Y:S01]  /*0980*/  FSETP.GEU.AND P1, PT, |R15|, 6.5827683646048100446e-37, PT ;  /* 0x036000000f00780b */ /* 0x000fe20003f2e200 */
[----:B------:R-:W-:Y:S02]  /*0990*/  DFMA R4, RZ, UR20, R6 ;  /* 0x00000014ff047c2b */ /* 0x000fe40008000006 */
[----:B------:R-:W-:Y:S02]  /*09a0*/  DADD R84, R6, UR20 ;  /* 0x0000001406547e29 */ /* 0x000fe40008000000 */
[----:B------:R-:W-:Y:S02]  /*09b0*/  DMUL R48, R14, R12 ;  /* 0x0000000c0e307228 */ /* 0x000fe40000000000 */
[----:B------:R-:W-:Y:S02]  /*09c0*/  DFMA R6, RZ, UR22, R148 ;  /* 0x00000016ff067c2b */ /* 0x000fe40008000094 */
[----:B------:R-:W-:Y:S02]  /*09d0*/  DADD R50, R148, UR22 ;  /* 0x0000001694327e29 */ /* 0x000fe40008000000 */
[----:B-1----:R-:W-:-:S02]  /*09e0*/  DADD R44, R4, UR24 ;  /* 0x00000018042c7e29 */ /* 0x002fc40008000000 */
[----:B------:R-:W-:Y:S02]  /*09f0*/  DFMA R10, -R16, R48, R14 ;  /* 0x00000030100a722b */ /* 0x000fe4000000010e */
[----:B------:R-:W-:Y:S02]  /*0a00*/  DADD R84, R84, UR24 ;  /* 0x0000001854547e29 */ /* 0x000fe40008000000 */
[----:B------:R-:W-:Y:S02]  /*0a10*/  DADD R90, R6, UR26 ;  /* 0x0000001a065a7e29 */ /* 0x000fe40008000000 */
[----:B------:R-:W-:Y:S02]  /*0a20*/  DADD R50, R50, UR26 ;  /* 0x0000001a32327e29 */ /* 0x000fe40008000000 */
[----:B------:R-:W-:-:S10]  /*0a30*/  DFMA R48, R12, R10, R48 ;  /* 0x0000000a0c30722b */ /* 0x000fd40000000030 */
[----:B------:R-:W-:-:S05]  /*0a40*/  FFMA R0, RZ, R17, R49 ;  /* 0x00000011ff007223 */ /* 0x000fca0000000031 */
[----:B------:R-:W-:-:S13]  /*0a50*/  FSETP.GT.AND P0, PT, |R0|, 1.469367938527859385e-39, PT ;  /* 0x001000000000780b */ /* 0x000fda0003f04200 */
[----:B------:R-:W-:Y:S05]  /*0a60*/  @P0 BRA P1, `(.L_x_7) ;  /* 0x0000000000200947 */ /* 0x000fea0000800000 */
[----:B------:R-:W-:Y:S01]  /*0a70*/  IMAD.MOV.U32 R8, RZ, RZ, R14 ;  /* 0x000000ffff087224 */ /* 0x000fe200078e000e */
[----:B------:R-:W-:Y:S01]  /*0a80*/  MOV R6, R16 ;  /* 0x0000001000067202 */ /* 0x000fe20000000f00 */
[----:B------:R-:W-:Y:S01]  /*0a90*/  IMAD.MOV.U32 R5, RZ, RZ, R15 ;  /* 0x000000ffff057224 */ /* 0x000fe200078e000f */
[----:B------:R-:W-:Y:S01]  /*0aa0*/  MOV R4, 0xad0 ;  /* 0x00000ad000047802 */ /* 0x000fe20000000f00 */
[----:B------:R-:W-:-:S07]  /*0ab0*/  IMAD.MOV.U32 R7, RZ, RZ, R17 ;  /* 0x000000ffff077224 */ /* 0x000fce00078e0011 */
[----:B-----5:R-:W-:Y:S05]  /*0ac0*/  CALL.REL.NOINC `($__internal_0_$__cuda_sm20_div_rn_f64_full) ;  /* 0x000003d400207944 */ /* 0x020fea0003c00000 */
[----:B------:R-:W-:Y:S02]  /*0ad0*/  IMAD.MOV.U32 R48, RZ, RZ, R148 ;  /* 0x000000ffff307224 */ /* 0x000fe400078e0094 */
[----:B------:R-:W-:-:S07]  /*0ae0*/  IMAD.MOV.U32 R49, RZ, RZ, R149 ;  /* 0x000000ffff317224 */ /* 0x000fce00078e0095 */
.L_x_7:
[----:B------:R-:W-:Y:S05]  /*0af0*/  BSYNC.RECONVERGENT B0 ;  /* 0x0000000000007941 */ /* 0x000fea0003800200 */
.L_x_6:
[----:B------:R-:W0:Y:S01]  /*0b00*/  MUFU.RCP64H R5, R17 ;  /* 0x0000001100057308 */ /* 0x000e220000001800 */
[----:B------:R-:W-:Y:S01]  /*0b10*/  MOV R4, 0x1 ;  /* 0x0000000100047802 */ /* 0x000fe20000000f00 */
[----:B------:R-:W-:Y:S01]  /*0b20*/  BSSY.RECONVERGENT B0, `(.L_x_8) ;  /* 0x0000015000007945 */ /* 0x000fe20003800200 */
[----:B------:R-:W-:-:S04]  /*0b30*/  FSETP.GEU.AND P1, PT, |R45|, 6.5827683646048100446e-37, PT ;  /* 0x036000002d00780b */ /* 0x000fc80003f2e200 */
[----:B0-----:R-:W-:-:S08]  /*0b40*/  DFMA R6, -R16, R4, 1 ;  /* 0x3ff000001006742b */ /* 0x001fd00000000104 */
[----:B------:R-:W-:-:S08]  /*0b50*/  DFMA R6, R6, R6, R6 ;  /* 0x000000060606722b */ /* 0x000fd00000000006 */
[----:B------:R-:W-:-:S08]  /*0b60*/  DFMA R6, R4, R6, R4 ;  /* 0x000000060406722b */ /* 0x000fd00000000004 */
[----:B------:R-:W-:-:S08]  /*0b70*/  DFMA R4, -R16, R6, 1 ;  /* 0x3ff000001004742b */ /* 0x000fd00000000106 */
[----:B------:R-:W-:-:S08]  /*0b80*/  DFMA R6, R6, R4, R6 ;  /* 0x000000040606722b */ /* 0x000fd00000000006 */
[----:B------:R-:W-:-:S08]  /*0b90*/  DMUL R46, R44, R6 ;  /* 0x000000062c2e7228 */ /* 0x000fd00000000000 */
[----:B------:R-:W-:-:S08]  /*0ba0*/  DFMA R4, -R16, R46, R44 ;  /* 0x0000002e1004722b */ /* 0x000fd0000000012c */
        /* <DEDUP_REMOVED lines=12> */
.L_x_9:
[----:B------:R-:W-:Y:S05]  /*0c70*/  BSYNC.RECONVERGENT B0 ;  /* 0x0000000000007941 */ /* 0x000fea0003800200 */
.L_x_8:
[----:B------:R-:W0:Y:S01]  /*0c80*/  MUFU.RCP64H R5, R17 ;  /* 0x0000001100057308 */ /* 0x000e220000001800 */
[----:B------:R-:W-:Y:S01]  /*0c90*/  IMAD.MOV.U32 R4, RZ, RZ, 0x1 ;  /* 0x00000001ff047424 */ /* 0x000fe200078e00ff */
[----:B------:R-:W-:Y:S01]  /*0ca0*/  FSETP.GEU.AND P1, PT, |R91|, 6.5827683646048100446e-37, PT ;  /* 0x036000005b00780b */ /* 0x000fe20003f2e200 */
[----:B------:R-:W-:Y:S04]  /*0cb0*/  BSSY.RECONVERGENT B0, `(.L_x_10) ;  /* 0x0000014000007945 */ /* 0x000fe80003800200 */
        /* <DEDUP_REMOVED lines=13> */
[----:B------:R-:W-:Y:S01]  /*0d90*/  MOV R4, 0xdd0 ;  /* 0x00000dd000047802 */ /* 0x000fe20000000f00 */
[----:B------:R-:W-:Y:S02]  /*0da0*/  IMAD.MOV.U32 R6, RZ, RZ, R16 ;  /* 0x000000ffff067224 */ /* 0x000fe400078e0010 */
[----:B------:R-:W-:-:S07]  /*0db0*/  IMAD.MOV.U32 R7, RZ, RZ, R17 ;  /* 0x000000ffff077224 */ /* 0x000fce00078e0011 */
[----:B-----5:R-:W-:Y:S05]  /*0dc0*/  CALL.REL.NOINC `($__internal_0_$__cuda_sm20_div_rn_f64_full) ;  /* 0x000003d000607944 */ /* 0x020fea0003c00000 */
[----:B------:R-:W-:Y:S01]  /*0dd0*/  MOV R44, R148 ;  /* 0x00000094002c7202 */ /* 0x000fe20000000f00 */
[----:B------:R-:W-:-:S07]  /*0de0*/  IMAD.MOV.U32 R45, RZ, RZ, R149 ;  /* 0x000000ffff2d7224 */ /* 0x000fce00078e0095 */
.L_x_11:
[----:B------:R-:W-:Y:S05]  /*0df0*/  BSYNC.RECONVERGENT B0 ;  /* 0x0000000000007941 */ /* 0x000fea0003800200 */
.L_x_10:
        /* <DEDUP_REMOVED lines=21> */
[----:B------:R-:W-:Y:S01]  /*0f50*/  IMAD.MOV.U32 R108, RZ, RZ, R148 ;  /* 0x000000ffff6c7224 */ /* 0x000fe200078e0094 */
[----:B------:R-:W-:-:S07]  /*0f60*/  MOV R109, R149 ;  /* 0x00000095006d7202 */ /* 0x000fce0000000f00 */
.L_x_13:
[----:B------:R-:W-:Y:S05]  /*0f70*/  BSYNC.RECONVERGENT B0 ;  /* 0x0000000000007941 */ /* 0x000fea0003800200 */
.L_x_12:
        /* <DEDUP_REMOVED lines=23> */
.L_x_15:
[----:B------:R-:W-:Y:S05]  /*10f0*/  BSYNC.RECONVERGENT B0 ;  /* 0x0000000000007941 */ /* 0x000fea0003800200 */
.L_x_14:
        /* <DEDUP_REMOVED lines=21> */
.L_x_17:
[----:B------:R-:W-:Y:S05]  /*1250*/  BSYNC.RECONVERGENT B0 ;  /* 0x0000000000007941 */ /* 0x000fea0003800200 */
.L_x_16:
[----:B-----5:R-:W-:Y:S01]  /*1260*/  ISETP.GE.AND P0, PT, R3, 0x1, PT ;  /* 0x000000010300780c */ /* 0x020fe20003f06270 */
[----:B------:R-:W-:Y:S01]  /*1270*/  DADD R108, R108, -R48 ;  /* 0x000000006c6c7229 */ /* 0x000fe20000000830 */
[----:B------:R-:W-:Y:S01]  /*1280*/  IMAD.MOV.U32 R93, RZ, RZ, RZ ;  /* 0x000000ffff5d7224 */ /* 0x000fe200078e00ff */
[----:B------:R-:W-:Y:S01]  /*1290*/  DADD R114, R114, -R46 ;  /* 0x0000000072727229 */ /* 0x000fe2000000082e */
[----:B------:R-:W-:Y:S01]  /*12a0*/  IMAD.MOV.U32 R0, RZ, RZ, RZ ;  /* 0x000000ffff007224 */ /* 0x000fe200078e00ff */
[----:B------:R-:W-:Y:S01]  /*12b0*/  DADD R90, R148, -R44 ;  /* 0x00000000945a7229 */ /* 0x000fe2000000082c */
[----:B------:R-:W-:Y:S01]  /*12c0*/  IMAD.MOV.U32 R98, RZ, RZ, -0x1 ;  /* 0xffffffffff627424 */ /* 0x000fe200078e00ff */
[----:B------:R-:W-:-:S06]  /*12d0*/  MOV R99, 0x7fefffff ;  /* 0x7fefffff00637802 */ /* 0x000fcc0000000f00 */
[----:B------:R-:W-:Y:S05]  /*12e0*/  @!P0 BRA `(.L_x_18) ;  /* 0x0000002000e88947 */ /* 0x000fea0003800000 */
[----:B------:R-:W0:Y:S01]  /*12f0*/  LDCU.64 UR4, c[0x0][0x380] ;  /* 0x00007000ff0477ac */ /* 0x000e220008000a00 */
[----:B------:R-:W-:Y:S01]  /*1300*/  IMAD.MOV R92, RZ, RZ, -R3 ;  /* 0x000000ffff5c7224 */ /* 0x000fe200078e0a03 */
[----:B------:R-:W-:Y:S01]  /*1310*/  MOV R98, 0xffffffff ;  /* 0xffffffff00627802 */ /* 0x000fe20000000f00 */
[----:B------:R-:W-:Y:S02]  /*1320*/  IMAD.MOV.U32 R93, RZ, RZ, RZ ;  /* 0x000000ffff5d7224 */ /* 0x000fe400078e00ff */
[----:B------:R-:W-:Y:S02]  /*1330*/  IMAD.MOV.U32 R0, RZ, RZ, RZ ;  /* 0x000000ffff007224 */ /* 0x000fe400078e00ff */
[----:B------:R-:W-:Y:S01]  /*1340*/  IMAD.MOV.U32 R99, RZ, RZ, 0x7fefffff ;  /* 0x7fefffffff637424 */ /* 0x000fe200078e00ff */
[----:B0-----:R-:W-:-:S04]  /*1350*/  UIADD3 UR4, UP1, UPT, UR4, 0x108, URZ ;  /* 0x0000010804047890 */ /* 0x001fc8000ff3e0ff */
[----:B------:R-:W-:Y:S02]  /*1360*/  UIADD3.X UR5, UPT, UPT, URZ, UR5, URZ, UP1, !UPT ;  /* 0x00000005ff057290 */ /* 0x000fe40008ffe4ff */
[----:B------:R-:W-:-:S04]  /*1370*/  IMAD.U32 R50, RZ, RZ, UR4 ;  /* 0x00000004ff327e24 */ /* 0x000fc8000f8e00ff */
[----:B------:R-:W-:-:S07]  /*1380*/  IMAD.U32 R51, RZ, RZ, UR5 ;  /* 0x00000005ff337e24 */ /* 0x000fce000f8e00ff */
.L_x_53:
[----:B------:R-:W2:Y:S04]  /*1390*/  LDG.E.64 R6, desc[UR6][R50.64+-0x60] ;  /* 0xffffa00632067981 */ /* 0x000ea8000c1e1b00 */
[----:B------:R-:W3:Y:S04]  /*13a0*/  LDG.E.64 R12, desc[UR6][R50.64+-0x58] ;  /* 0xffffa806320c7981 */ /* 0x000ee8000c1e1b00 */
[----:B------:R-:W4:Y:S04]  /*13b0*/  LDG.E.64 R86, desc[UR6][R50.64+-0x50] ;  /* 0xffffb00632567981 */ /* 0x000f28000c1e1b00 */
[----:B------:R-:W5:Y:S04]  /*13c0*/  LDG.E.64 R4, desc[UR6][R50.64+-0x80] ;  /* 0xffff800632047981 */ /* 0x000f68000c1e1b00 */
[----:B------:R-:W5:Y:S04]  /*13d0*/  LDG.E.64 R10, desc[UR6][R50.64+-0x78] ;  /* 0xffff8806320a7981 */ /* 0x000f68000c1e1b00 */
[----:B------:R-:W5:Y:S04]  /*13e0*/  LDG.E.64 R14, desc[UR6][R50.64+-0x70] ;  /* 0xffff9006320e7981 */ /* 0x000f68000c1e1b00 */
[----:B------:R-:W5:Y:S04]  /*13f0*/  LDG.E R106, desc[UR6][R50.64] ;  /* 0x00000006326a7981 */ /* 0x000f68000c1e1900 */
[----:B------:R-:W5:Y:S04]  /*1400*/  LDG.E.64 R84, desc[UR6][R50.64+-0x40] ;  /* 0xffffc00632547981 */ /* 0x000f68000c1e1b00 */
[----:B------:R-:W5:Y:S04]  /*1410*/  LDG.E.64 R96, desc[UR6][R50.64+-0x38] ;  /* 0xffffc80632607981 */ /* 0x000f68000c1e1b00 */
[----:B------:R-:W5:Y:S04]  /*1420*/  LDG.E.64 R94, desc[UR6][R50.64+-0x30] ;  /* 0xffffd006325e7981 */ /* 0x000f68000c1e1b00 */
[----:B------:R-:W5:Y:S04]  /*1430*/  LDG.E.64 R16, desc[UR6][R50.64+-0x20] ;  /* 0xffffe00632107981 */ /* 0x000f68000c1e1b00 */
[----:B------:R-:W5:Y:S04]  /*1440*/  LDG.E.64 R88, desc[UR6][R50.64+-0x18] ;  /* 0xffffe80632587981 */ /* 0x000f68000c1e1b00 */
[----:B------:R-:W5:Y:S01]  /*1450*/  LDG.E.64 R100, desc[UR6][R50.64+-0x10] ;  /* 0xfffff00632647981 */ /* 0x000f62000c1e1b00 */
[----:B--2---:R-:W-:-:S02]  /*1460*/  DMUL R8, R6, R46 ;  /* 0x0000002e06087228 */ /* 0x004fc40000000000 */
[----:B------:R-:W-:Y:S02]  /*1470*/  DMUL R102, R114, R6 ;  /* 0x0000000672667228 */ /* 0x000fe40000000000 */
[----:B---3--:R-:W-:Y:S02]  /*1480*/  DMUL R6, R12, R46 ;  /* 0x0000002e0c067228 */ /* 0x008fe40000000000 */
[----:B------:R-:W-:Y:S02]  /*1490*/  DMUL R104, R114, R12 ;  /* 0x0000000c72687228 */ /* 0x000fe40000000000 */
[----:B----4-:R-:W-:Y:S02]  /*14a0*/  DMUL R12, R86, R46 ;  /* 0x0000002e560c7228 */ /* 0x010fe40000000000 */
[----:B------:R-:W-:Y:S02]  /*14b0*/  DMUL R86, R114, R86 ;  /* 0x0000005672567228 */ /* 0x000fe40000000000 */
[----:B-----5:R-:W-:-:S02]  /*14c0*/  DFMA R8, R4, R48, R8 ;  /* 0x000000300408722b */ /* 0x020fc40000000008 */
[-C--:B------:R-:W-:Y:S02]  /*14d0*/  DFMA R6, R10, R48.reuse, R6 ;  /* 0x000000300a06722b */ /* 0x080fe40000000006 */
[----:B------:R-:W-:Y:S01]  /*14e0*/  DFMA R12, R14, R48, R12 ;  /* 0x000000300e0c722b */ /* 0x000fe2000000000c */
[----:B------:R-:W-:Y:S01]  /*14f0*/  ISETP.NE.AND P0, PT, R106, 0x3, PT ;  /* 0x000000036a00780c */ /* 0x000fe20003f05270 */
[C---:B------:R-:W-:Y:S02]  /*1500*/  DFMA R86, R108.reuse, R14, R86 ;  /* 0x0000000e6c56722b */ /* 0x040fe40000000056 */
[C---:B------:R-:W-:Y:S02]  /*1510*/  DFMA R102, R108.reuse, R4, R102 ;  /* 0x000000046c66722b */ /* 0x040fe40000000066 */
[----:B------:R-:W-:Y:S02]  /*1520*/  DFMA R104, R108, R10, R104 ;  /* 0x0000000a6c68722b */ /* 0x000fe40000000068 */
[----:B------:R-:W-:-:S02]  /*1530*/  DFMA R8, R84, R44, R8 ;  /* 0x0000002c5408722b */ /* 0x000fc40000000008 */
[-C--:B------:R-:W-:Y:S02]  /*1540*/  DFMA R6, R96, R44.reuse, R6 ;  /* 0x0000002c6006722b */ /* 0x080fe40000000006 */
[----:B------:R-:W-:Y:S02]  /*1550*/  DFMA R12, R94, R44, R12 ;  /* 0x0000002c5e0c722b */ /* 0x000fe4000000000c */
[C---:B------:R-:W-:Y:S02]  /*1560*/  DFMA R94, R90.reuse, R94, R86 ;  /* 0x0000005e5a5e722b */ /* 0x040fe40000000056 */
[----:B------:R-:W-:Y:S02]  /*1570*/  DFMA R84, R90, R84, R102 ;  /* 0x000000545a54722b */ /* 0x000fe40000000066 */
[----:B------:R-:W-:Y:S02]  /*1580*/  DADD R16, R8, R16 ;  /* 0x0000000008107229 */ /* 0x000fe40000000010 */
[----:B------:R-:W-:-:S02]  /*1590*/  DFMA R96, R90, R96, R104 ;  /* 0x000000605a60722b */ /* 0x000fc40000000068 */
[----:B------:R-:W-:Y:S02]  /*15a0*/  DADD R88, R6, R88 ;  /* 0x0000000006587229 */ /* 0x000fe40000000058 */
[----:B------:R-:W-:Y:S01]  /*15b0*/  DADD R86, R12, R100 ;  /* 0x000000000c567229 */ /* 0x000fe20000000064 */
[----:B------:R-:W-:Y:S10]  /*15c0*/  @!P0 BRA `(.L_x_19) ;  /* 0x0000000800248947 */ /* 0x000ff40003800000 */
[----:B------:R-:W-:-:S13]  /*15d0*/  ISETP.NE.AND P0, PT, R106, 0x2, PT ;  /* 0x000000026a00780c */ /* 0x000fda0003f05270 */
[----:B------:R-:W-:Y:S05]  /*15e0*/  @!P0 BRA `(.L_x_20) ;  /* 0x0000000000848947 */ /* 0x000fea0003800000 */
[----:B------:R-:W-:Y:S01]  /*15f0*/  ISETP.NE.AND P0, PT, R106, 0x1, PT ;  /* 0x000000016a00780c */ /* 0x000fe20003f05270 */
[----:B------:R-:W-:Y:S01]  /*1600*/  IMAD.MOV.U32 R101, RZ, RZ, 0x7fefffff ;  /* 0x7fefffffff657424 */ /* 0x000fe200078e00ff */
[----:B------:R-:W-:-:S11]  /*1610*/  MOV R100, 0xffffffff ;  /* 0xffffffff00647802 */ /* 0x000fd60000000f00 */
[----:B------:R-:W-:Y:S05]  /*1620*/  @P0 BRA `(.L_x_21) ;  /* 0x0000001c00e40947 */ /* 0x000fea0003800000 */
[----:B------:R-:W-:Y:S01]  /*1630*/  DFMA R84, RZ, R84, R96 ;  /* 0x00000054ff54722b */ /* 0x000fe20000000060 */
[----:B------:R-:W-:Y:S01]  /*1640*/  IMAD.MOV.U32 R4, RZ, RZ, 0x1 ;  /* 0x00000001ff047424 */ /* 0x000fe200078e00ff */
[----:B------:R-:W-:Y:S01]  /*1650*/  DFMA R16, RZ, R16, R88 ;  /* 0x00000010ff10722b */ /* 0x000fe20000000058 */
[----:B------:R-:W-:Y:S05]  /*1660*/  BSSY.RECONVERGENT B0, `(.L_x_22) ;  /* 0x0000016000007945 */ /* 0x000fea0003800200 */
[----:B------:R-:W-:Y:S02]  /*1670*/  DFMA R84, RZ, R94, R84 ;  /* 0x0000005eff54722b */ /* 0x000fe40000000054 */
[----:B------:R-:W-:-:S04]  /*1680*/  DFMA R16, RZ, R86, R16 ;  /* 0x00000056ff10722b */ /* 0x000fc80000000010 */
[----:B------:R-:W0:Y:S04]  /*1690*/  MUFU.RCP64H R5, R85 ;  /* 0x0000005500057308 */ /* 0x000e280000001800 */
[----:B------:R-:W-:-:S10]  /*16a0*/  DADD R8, RZ, -R16 ;  /* 0x00000000ff087229 */ /* 0x000fd40000000810 */
[----:B------:R-:W-:Y:S01]  /*16b0*/  FSETP.GEU.AND P1, PT, |R9|, 6.5827683646048100446e-37, PT ;  /* 0x036000000900780b */ /* 0x000fe20003f2e200 */
        /* <DEDUP_REMOVED lines=14> */
[----:B------:R-:W-:-:S07]  /*17a0*/  MOV R4, 0x17c0 ;  /* 0x000017c000047802 */ /* 0x000fce0000000f00 */
[----:B------:R-:W-:Y:S05]  /*17b0*/  CALL.REL.NOINC `($__internal_0_$__cuda_sm20_div_rn_f64_full) ;  /* 0x000003c400e47944 */ /* 0x000fea0003c00000 */
.L_x_23:
[----:B------:R-:W-:Y:S05]  /*17c0*/  BSYNC.RECONVERGENT B0 ;  /* 0x0000000000007941 */ /* 0x000fea0003800200 */
.L_x_22:
[----:B------:R-:W-:Y:S02]  /*17d0*/  IMAD.MOV.U32 R100, RZ, RZ, R148 ;  /* 0x000000ffff647224 */ /* 0x000fe400078e0094 */
[----:B------:R-:W-:Y:S01]  /*17e0*/  IMAD.MOV.U32 R101, RZ, RZ, R149 ;  /* 0x000000ffff657224 */ /* 0x000fe200078e0095 */
[----:B------:R-:W-:Y:S06]  /*17f0*/  BRA `(.L_x_21) ;  /* 0x0000001c00707947 */ /* 0x000fec0003800000 */
.L_x_20:
[----:B------:R-:W-:Y:S01]  /*1800*/  DMUL R6, R88, R88 ;  /* 0x0000005858067228 */ /* 0x000fe20000000000 */
[----:B------:R-:W-:Y:S01]  /*1810*/  IMAD.MOV.U32 R8, RZ, RZ, 0x0 ;  /* 0x00000000ff087424 */ /* 0x000fe200078e00ff */
[-C--:B------:R-:W-:Y:S01]  /*1820*/  DMUL R4, R96, R96.reuse ;  /* 0x0000006060047228 */ /* 0x080fe20000000000 */
[----:B------:R-:W-:Y:S01]  /*1830*/  IMAD.MOV.U32 R9, RZ, RZ, 0x3fd80000 ;  /* 0x3fd80000ff097424 */ /* 0x000fe200078e00ff */
[----:B------:R-:W-:Y:S01]  /*1840*/  DMUL R88, R88, R96 ;  /* 0x0000006058587228 */ /* 0x000fe20000000000 */
[----:B------:R-:W-:Y:S03]  /*1850*/  BSSY.RECONVERGENT B0, `(.L_x_24) ;  /* 0x0000022000007945 */ /* 0x000fe60003800200 */
[----:B------:R-:W-:Y:S02]  /*1860*/  DFMA R6, R16, R16, R6 ;  /* 0x000000101006722b */ /* 0x000fe40000000006 */
[----:B------:R-:W-:-:S02]  /*1870*/  DFMA R4, R84, R84, R4 ;  /* 0x000000545404722b */ /* 0x000fc40000000004 */
[----:B------:R-:W-:-:S04]  /*1880*/  DFMA R88, R16, R84, R88 ;  /* 0x000000541058722b */ /* 0x000fc80000000058 */
[----:B------:R-:W-:Y:S02]  /*1890*/  DFMA R6, R86, R86, R6 ;  /* 0x000000565606722b */ /* 0x000fe40000000006 */
[-C--:B------:R-:W-:Y:S02]  /*18a0*/  DFMA R84, R94, R94.reuse, R4 ;  /* 0x0000005e5e54722b */ /* 0x080fe40000000004 */
[----:B------:R-:W-:-:S04]  /*18b0*/  DFMA R88, R86, R94, R88 ;  /* 0x0000005e5658722b */ /* 0x000fc80000000058 */
[----:B------:R-:W-:Y:S02]  /*18c0*/  DADD R6, R6, -1 ;  /* 0xbff0000006067429 */ /* 0x000fe40000000000 */
[----:B------:R-:W-:Y:S02]  /*18d0*/  DMUL R4, R84, -4 ;  /* 0xc010000054047828 */ /* 0x000fe40000000000 */
[----:B------:R-:W-:-:S06]  /*18e0*/  DADD R16, R88, R88 ;  /* 0x0000000058107229 */ /* 0x000fcc0000000058 */
[----:B------:R-:W-:-:S08]  /*18f0*/  DMUL R4, R6, R4 ;  /* 0x0000000406047228 */ /* 0x000fd00000000000 */
[----:B------:R-:W-:-:S06]  /*1900*/  DFMA R10, R16, R16, R4 ;  /* 0x00000010100a722b */ /* 0x000fcc0000000004 */
[----:B------:R-:W0:Y:S04]  /*1910*/  MUFU.RSQ64H R5, R11 ;  /* 0x0000000b00057308 */ /* 0x000e280000001c00 */
[----:B------:R-:W-:-:S04]  /*1920*/  IADD3 R4, PT, PT, R11, -0x3500000, RZ ;  /* 0xfcb000000b047810 */ /* 0x000fc80007ffe0ff */
[----:B------:R-:W-:Y:S02]  /*1930*/  ISETP.GE.U32.AND P0, PT, R4, 0x7ca00000, PT ;  /* 0x7ca000000400780c */ /* 0x000fe40003f06070 */
[----:B0-----:R-:W-:-:S08]  /*1940*/  DMUL R6, R4, R4 ;  /* 0x0000000404067228 */ /* 0x001fd00000000000 */
[----:B------:R-:W-:-:S08]  /*1950*/  DFMA R6, R10, -R6, 1 ;  /* 0x3ff000000a06742b */ /* 0x000fd00000000806 */
[----:B------:R-:W-:Y:S02]  /*1960*/  DFMA R8, R6, R8, 0.5 ;  /* 0x3fe000000608742b */ /* 0x000fe40000000008 */
[----:B------:R-:W-:-:S08]  /*1970*/  DMUL R6, R4, R6 ;  /* 0x0000000604067228 */ /* 0x000fd00000000000 */
[----:B------:R-:W-:-:S08]  /*1980*/  DFMA R6, R8, R6, R4 ;  /* 0x000000060806722b */ /* 0x000fd00000000004 */
[----:B------:R-:W-:Y:S02]  /*1990*/  DMUL R14, R10, R6 ;  /* 0x000000060a0e7228 */ /* 0x000fe40000000000 */
[----:B------:R-:W-:Y:S01]  /*19a0*/  VIADD R13, R7, 0xfff00000 ;  /* 0xfff00000070d7836 */ /* 0x000fe20000000000 */
[----:B------:R-:W-:-:S05]  /*19b0*/  MOV R12, R6 ;  /* 0x00000006000c7202 */ /* 0x000fca0000000f00 */
[----:B------:R-:W-:-:S08]  /*19c0*/  DFMA R8, R14, -R14, R10 ;  /* 0x8000000e0e08722b */ /* 0x000fd0000000000a */
[----:B------:R-:W-:Y:S01]  /*19d0*/  DFMA R86, R8, R12, R14 ;  /* 0x0000000c0856722b */ /* 0x000fe2000000000e */
[----:B------:R-:W-:Y:S10]  /*19e0*/  @!P0 BRA `(.L_x_25) ;  /* 0x0000000000208947 */ /* 0x000ff40003800000 */
[----:B------:R-:W-:Y:S01]  /*19f0*/  IMAD.MOV.U32 R12, RZ, RZ, R6 ;  /* 0x000000ffff0c7224 */ /* 0x000fe200078e0006 */
[----:B------:R-:W-:Y:S01]  /*1a00*/  MOV R5, R13 ;  /* 0x0000000d00057202 */ /* 0x000fe20000000f00 */
[----:B------:R-:W-:Y:S01]  /*1a10*/  IMAD.MOV.U32 R6, RZ, RZ, R14 ;  /* 0x000000ffff067224 */ /* 0x000fe200078e000e */
[----:B------:R-:W-:Y:S01]  /*1a20*/  MOV R14, 0x1a50 ;  /* 0x00001a50000e7802 */ /* 0x000fe20000000f00 */
[----:B------:R-:W-:-:S07]  /*1a30*/  IMAD.MOV.U32 R7, RZ, RZ, R15 ;  /* 0x000000ffff077224 */ /* 0x000fce00078e000f */
[----:B------:R-:W-:Y:S05]  /*1a40*/  CALL.REL.NOINC `($__internal_1_$__cuda_sm20_dsqrt_rn_f64_mediumpath_v1) ;  /* 0x000003c800bc7944 */ /* 0x000fea0003c00000 */
[----:B------:R-:W-:Y:S02]  /*1a50*/  IMAD.MOV.U32 R86, RZ, RZ, R4 ;  /* 0x000000ffff567224 */ /* 0x000fe400078e0004 */
[----:B------:R-:W-:-:S07]  /*1a60*/  IMAD.MOV.U32 R87, RZ, RZ, R5 ;  /* 0x000000ffff577224 */ /* 0x000fce00078e0005 */
.L_x_25:
[----:B------:R-:W-:Y:S05]  /*1a70*/  BSYNC.RECONVERGENT B0 ;  /* 0x0000000000007941 */ /* 0x000fea0003800200 */
.L_x_24:
[----:B------:R-:W-:Y:S01]  /*1a80*/  DADD R88, R84, R84 ;  /* 0x0000000054587229 */ /* 0x000fe20000000054 */
[----:B------:R-:W-:Y:S01]  /*1a90*/  IMAD.MOV.U32 R4, RZ, RZ, 0x1 ;  /* 0x00000001ff047424 */ /* 0x000fe200078e00ff */
[----:B------:R-:W-:Y:S01]  /*1aa0*/  DADD R8, -R16, -R86 ;  /* 0x0000000010087229 */ /* 0x000fe20000000956 */
[----:B------:R-:W-:Y:S03]  /*1ab0*/  BSSY.RECONVERGENT B0, `(.L_x_26) ;  /* 0x0000015000007945 */ /* 0x000fe60003800200 */
[----:B------:R-:W0:Y:S06]  /*1ac0*/  MUFU.RCP64H R5, R89 ;  /* 0x0000005900057308 */ /* 0x000e2c0000001800 */
        /* <DEDUP_REMOVED lines=15> */
[----:B------:R-:W-:-:S07]  /*1bc0*/  IMAD.MOV.U32 R7, RZ, RZ, R89 ;  /* 0x000000ffff077224 */ /* 0x000fce00078e0059 */
[----:B------:R-:W-:Y:S05]  /*1bd0*/  CALL.REL.NOINC `($__internal_0_$__cuda_sm20_div_rn_f64_full) ;  /* 0x000003c000dc7944 */ /* 0x000fea0003c00000 */
[----:B------:R-:W-:Y:S01]  /*1be0*/  IMAD.MOV.U32 R84, RZ, RZ, R148 ;  /* 0x000000ffff547224 */ /* 0x000fe200078e0094 */
[----:B------:R-:W-:-:S07]  /*1bf0*/  MOV R85, R149 ;  /* 0x0000009500557202 */ /* 0x000fce0000000f00 */
.L_x_27:
[----:B------:R-:W-:Y:S05]  /*1c00*/  BSYNC.RECONVERGENT B0 ;  /* 0x0000000000007941 */ /* 0x000fea0003800200 */
.L_x_26:
[----:B------:R-:W0:Y:S01]  /*1c10*/  MUFU.RCP64H R5, R89 ;  /* 0x0000005900057308 */ /* 0x000e220000001800 */
[----:B------:R-:W-:Y:S01]  /*1c20*/  IMAD.MOV.U32 R4, RZ, RZ, 0x1 ;  /* 0x00000001ff047424 */ /* 0x000fe200078e00ff */
[----:B------:R-:W-:Y:S01]  /*1c30*/  DADD R8, -R16, R86 ;  /* 0x0000000010087229 */ /* 0x000fe20000000156 */
[----:B------:R-:W-:Y:S09]  /*1c40*/  BSSY.RECONVERGENT B0, `(.L_x_28) ;  /* 0x0000012000007945 */ /* 0x000ff20003800200 */
        /* <DEDUP_REMOVED lines=17> */
.L_x_29:
[----:B------:R-:W-:Y:S05]  /*1d60*/  BSYNC.RECONVERGENT B0 ;  /* 0x0000000000007941 */ /* 0x000fea0003800200 */
.L_x_28:
[----:B------:R-:W-:Y:S01]  /*1d70*/  UMOV UR4, 0xffffffff ;  /* 0xffffffff00047882 */ /* 0x000fe20000000000 */
[----:B------:R-:W-:Y:S01]  /*1d80*/  UMOV UR5, 0x7fefffff ;  /* 0x7fefffff00057882 */ /* 0x000fe20000000000 */
[C---:B------:R-:W-:Y:S02]  /*1d90*/  DSETP.GE.AND P0, PT, R84.reuse, RZ, PT ;  /* 0x000000ff5400722a */ /* 0x040fe40003f06000 */
[----:B------:R-:W-:-:S06]  /*1da0*/  DSETP.GEU.AND P1, PT, R84, UR4, PT ;  /* 0x0000000454007e2a */ /* 0x000fcc000bf2e000 */
[----:B------:R-:W-:Y:S02]  /*1db0*/  FSEL R100, R84, -QNAN , !P1 ;  /* 0xffffffff54647808 */ /* 0x000fe40004800000 */
[----:B------:R-:W-:Y:S01]  /*1dc0*/  FSEL R84, R85, +QNAN , !P1 ;  /* 0x7fefffff55547808 */ /* 0x000fe20004800000 */
[----:B------:R-:W-:Y:S01]  /*1dd0*/  DSETP.GE.AND P1, PT, R148, RZ, PT ;  /* 0x000000ff9400722a */ /* 0x000fe20003f26000 */
[----:B------:R-:W-:Y:S02]  /*1de0*/  FSEL R100, R100, -QNAN , P0 ;  /* 0xffffffff64647808 */ /* 0x000fe40000000000 */
[----:B------:R-:W-:-:S03]  /*1df0*/  FSEL R101, R84, +QNAN , P0 ;  /* 0x7fefffff54657808 */ /* 0x000fc60000000000 */
[----:B------:R-:W-:Y:S02]  /*1e00*/  IMAD.MOV.U32 R4, RZ, RZ, R100 ;  /* 0x000000ffff047224 */ /* 0x000fe400078e0064 */
[----:B------:R-:W-:-:S06]  /*1e10*/  IMAD.MOV.U32 R5, RZ, RZ, R101 ;  /* 0x000000ffff057224 */ /* 0x000fcc00078e0065 */
[----:B------:R-:W-:-:S06]  /*1e20*/  DSETP.GEU.AND P0, PT, R148, R4, PT ;  /* 0x000000049400722a */ /* 0x000fcc0003f0e000 */
[----:B------:R-:W-:Y:S02]  /*1e30*/  @P1 FSEL R100, R148, R100, !P0 ;  /* 0x0000006494641208 */ /* 0x000fe40004000000 */
[----:B------:R-:W-:Y:S01]  /*1e40*/  @P1 FSEL R101, R149, R101, !P0 ;  /* 0x0000006595651208 */ /* 0x000fe20004000000 */
[----:B------:R-:W-:Y:S06]  /*1e50*/  BRA `(.L_x_21) ;  /* 0x0000001400d87947 */ /* 0x000fec0003800000 */
.L_x_19:
[----:B------:R-:W-:Y:S01]  /*1e60*/  DFMA R4, RZ, R96, -R84 ;  /* 0x00000060ff04722b */ /* 0x000fe20000000854 */
[----:B------:R-:W-:Y:S01]  /*1e70*/  IMAD.MOV.U32 R6, RZ, RZ, 0x1 ;  /* 0x00000001ff067424 */ /* 0x000fe200078e00ff */
[----:B------:R-:W-:Y:S06]  /*1e80*/  BSSY.RECONVERGENT B0, `(.L_x_30) ;  /* 0x0000018000007945 */ /* 0x000fec0003800200 */
[----:B------:R-:W-:-:S06]  /*1e90*/  DFMA R12, RZ, R94, R4 ;  /* 0x0000005eff0c722b */ /* 0x000fcc0000000004 */
[----:B------:R-:W0:Y:S02]  /*1ea0*/  MUFU.RCP64H R7, R13 ;  /* 0x0000000d00077308 */ /* 0x000e240000001800 */
[----:B0-----:R-:W-:-:S08]  /*1eb0*/  DFMA R4, -R12, R6, 1 ;  /* 0x3ff000000c04742b */ /* 0x001fd00000000106 */
[----:B------:R-:W-:Y:S02]  /*1ec0*/  DFMA R8, R4, R4, R4 ;  /* 0x000000040408722b */ /* 0x000fe40000000004 */
[----:B------:R-:W-:-:S06]  /*1ed0*/  DFMA R4, RZ, R88, -R16 ;  /* 0x00000058ff04722b */ /* 0x000fcc0000000810 */
[----:B------:R-:W-:Y:S02]  /*1ee0*/  DFMA R8, R6, R8, R6 ;  /* 0x000000080608722b */ /* 0x000fe40000000006 */
[----:B------:R-:W-:-:S06]  /*1ef0*/  DFMA R4, RZ, R86, R4 ;  /* 0x00000056ff04722b */ /* 0x000fcc0000000004 */
[----:B------:R-:W-:Y:S02]  /*1f00*/  DFMA R6, -R12, R8, 1 ;  /* 0x3ff000000c06742b */ /* 0x000fe40000000108 */
[----:B------:R-:W-:-:S06]  /*1f10*/  DADD R10, -R4, 1 ;  /* 0x3ff00000040a7429 */ /* 0x000fcc0000000100 */
        /* <DEDUP_REMOVED lines=13> */
[----:B------:R-:W-:Y:S05]  /*1ff0*/  CALL.REL.NOINC `($__internal_0_$__cuda_sm20_div_rn_f64_full) ;  /* 0x000003bc00d47944 */ /* 0x000fea0003c00000 */
.L_x_31:
[----:B------:R-:W-:Y:S05]  /*2000*/  BSYNC.RECONVERGENT B0 ;  /* 0x0000000000007941 */ /* 0x000fea0003800200 */
.L_x_30:
[----:B------:R-:W-:Y:S01]  /*2010*/  UMOV UR4, 0xffffffff ;  /* 0xffffffff00047882 */ /* 0x000fe20000000000 */
[----:B------:R-:W-:Y:S01]  /*2020*/  UMOV UR5, 0x7fefffff ;  /* 0x7fefffff00057882 */ /* 0x000fe20000000000 */
[----:B------:R-:W-:Y:S01]  /*2030*/  BSSY.RECONVERGENT B0, `(.L_x_32) ;  /* 0x000002d000007945 */ /* 0x000fe20003800200 */
[----:B------:R-:W-:Y:S01]  /*2040*/  DSETP.GT.AND P0, PT, R148, UR4, PT ;  /* 0x0000000494007e2a */ /* 0x000fe2000bf04000 */
[----:B------:R-:W-:Y:S01]  /*2050*/  MOV R100, 0xffffffff ;  /* 0xffffffff00647802 */ /* 0x000fe20000000f00 */
[----:B------:R-:W-:-:S04]  /*2060*/  IMAD.MOV.U32 R101, RZ, RZ, 0x7fefffff ;  /* 0x7fefffffff657424 */ /* 0x000fc800078e00ff */
[----:B------:R-:W-:-:S14]  /*2070*/  DSETP.LT.OR P0, PT, R148, RZ, P0 ;  /* 0x000000ff9400722a */ /* 0x000fdc0000701400 */
[----:B------:R-:W-:Y:S05]  /*2080*/  @P0 BRA `(.L_x_33) ;  /* 0x00000000009c0947 */ /* 0x000fea0003800000 */
[-C--:B------:R-:W-:Y:S01]  /*2090*/  DFMA R6, R84, R148.reuse, R16 ;  /* 0x000000945406722b */ /* 0x080fe20000000010 */
[----:B------:R-:W-:Y:S01]  /*20a0*/  IMAD.MOV.U32 R100, RZ, RZ, -0x1 ;  /* 0xffffffffff647424 */ /* 0x000fe200078e00ff */
[-C--:B------:R-:W-:Y:S01]  /*20b0*/  DFMA R8, R96, R148.reuse, R88 ;  /* 0x000000946008722b */ /* 0x080fe20000000058 */
[----:B------:R-:W-:Y:S01]  /*20c0*/  IMAD.MOV.U32 R101, RZ, RZ, 0x7fefffff ;  /* 0x7fefffffff657424 */ /* 0x000fe200078e00ff */
[----:B------:R-:W-:-:S06]  /*20d0*/  DFMA R10, R94, R148, R86 ;  /* 0x000000945e0a722b */ /* 0x000fcc0000000056 */
[----:B------:R-:W-:-:S08]  /*20e0*/  DFMA R4, RZ, R8, R6 ;  /* 0x00000008ff04722b */ /* 0x000fd00000000006 */
[----:B------:R-:W-:-:S08]  /*20f0*/  DFMA R4, RZ, R10, R4 ;  /* 0x0000000aff04722b */ /* 0x000fd00000000004 */
[----:B------:R-:W-:-:S08]  /*2100*/  DADD R4, R4, -1 ;  /* 0xbff0000004047429 */ /* 0x000fd00000000000 */
[----:B------:R-:W-:-:S14]  /*2110*/  DSETP.GT.AND P0, PT, R4, RZ, PT ;  /* 0x000000ff0400722a */ /* 0x000fdc0003f04000 */
[----:B------:R-:W-:Y:S05]  /*2120*/  @P0 BRA `(.L_x_33) ;  /* 0x0000000000740947 */ /* 0x000fea0003800000 */
[----:B------:R-:W-:Y:S01]  /*2130*/  DMUL R6, RZ, R6 ;  /* 0x00000006ff067228 */ /* 0x000fe20000000000 */
[----:B------:R-:W-:Y:S01]  /*2140*/  MOV R100, 0xffffffff ;  /* 0xffffffff00647802 */ /* 0x000fe20000000f00 */
[----:B------:R-:W-:-:S06]  /*2150*/  IMAD.MOV.U32 R101, RZ, RZ, 0x7fefffff ;  /* 0x7fefffffff657424 */ /* 0x000fcc00078e00ff */
[----:B------:R-:W-:-:S08]  /*2160*/  DADD R4, -R8, R6 ;  /* 0x0000000008047229 */ /* 0x000fd00000000106 */
[----:B------:R-:W-:-:S08]  /*2170*/  DFMA R4, RZ, R10, R4 ;  /* 0x0000000aff04722b */ /* 0x000fd00000000004 */
[----:B------:R-:W-:-:S08]  /*2180*/  DADD R4, R4, -1 ;  /* 0xbff0000004047429 */ /* 0x000fd00000000000 */
[----:B------:R-:W-:-:S14]  /*2190*/  DSETP.GT.AND P0, PT, R4, RZ, PT ;  /* 0x000000ff0400722a */ /* 0x000fdc0003f04000 */
[----:B------:R-:W-:Y:S05]  /*21a0*/  @P0 BRA `(.L_x_33) ;  /* 0x0000000000540947 */ /* 0x000fea0003800000 */
[----:B------:R-:W-:Y:S01]  /*21b0*/  DADD R4, R8, R6 ;  /* 0x0000000008047229 */ /* 0x000fe20000000006 */
[----:B------:R-:W-:Y:S02]  /*21c0*/  IMAD.MOV.U32 R100, RZ, RZ, -0x1 ;  /* 0xffffffffff647424 */ /* 0x000fe400078e00ff */
[----:B------:R-:W-:-:S05]  /*21d0*/  IMAD.MOV.U32 R101, RZ, RZ, 0x7fefffff ;  /* 0x7fefffffff657424 */ /* 0x000fca00078e00ff */
[----:B------:R-:W-:-:S08]  /*21e0*/  DFMA R4, RZ, R10, R4 ;  /* 0x0000000aff04722b */ /* 0x000fd00000000004 */
[----:B------:R-:W-:-:S08]  /*21f0*/  DADD R4, R4, -1 ;  /* 0xbff0000004047429 */ /* 0x000fd00000000000 */
[----:B------:R-:W-:-:S14]  /*2200*/  DSETP.GT.AND P0, PT, R4, RZ, PT ;  /* 0x000000ff0400722a */ /* 0x000fdc0003f04000 */
[----:B------:R-:W-:Y:S05]  /*2210*/  @P0 BRA `(.L_x_33) ;  /* 0x0000000000380947 */ /* 0x000fea0003800000 */
[----:B------:R-:W-:Y:S01]  /*2220*/  DFMA R6, RZ, R8, R6 ;  /* 0x00000008ff06722b */ /* 0x000fe20000000006 */
[----:B------:R-:W-:Y:S01]  /*2230*/  MOV R100, 0xffffffff ;  /* 0xffffffff00647802 */ /* 0x000fe20000000f00 */
[----:B------:R-:W-:-:S06]  /*2240*/  IMAD.MOV.U32 R101, RZ, RZ, 0x7fefffff ;  /* 0x7fefffffff657424 */ /* 0x000fcc00078e00ff */
[----:B------:R-:W-:-:S08]  /*2250*/  DADD R4, R6, -R10 ;  /* 0x0000000006047229 */ /* 0x000fd0000000080a */
[----:B------:R-:W-:-:S08]  /*2260*/  DADD R4, R4, -1 ;  /* 0xbff0000004047429 */ /* 0x000fd00000000000 */
[----:B------:R-:W-:-:S14]  /*2270*/  DSETP.GT.AND P0, PT, R4, RZ, PT ;  /* 0x000000ff0400722a */ /* 0x000fdc0003f04000 */
[----:B------:R-:W-:Y:S05]  /*2280*/  @P0 BRA `(.L_x_33) ;  /* 0x00000000001c0947 */ /* 0x000fea0003800000 */
[----:B------:R-:W-:Y:S01]  /*2290*/  DADD R4, R6, R10 ;  /* 0x0000000006047229 */ /* 0x000fe2000000000a */
[----:B------:R-:W-:Y:S02]  /*22a0*/  IMAD.MOV.U32 R100, RZ, RZ, -0x1 ;  /* 0xffffffffff647424 */ /* 0x000fe400078e00ff */
[----:B------:R-:W-:-:S05]  /*22b0*/  IMAD.MOV.U32 R101, RZ, RZ, 0x7fefffff ;  /* 0x7fefffffff657424 */ /* 0x000fca00078e00ff */
[----:B------:R-:W-:-:S08]  /*22c0*/  DADD R4, R4, -1 ;  /* 0xbff0000004047429 */ /* 0x000fd00000000000 */
[----:B------:R-:W-:-:S14]  /*22d0*/  DSETP.GT.AND P0, PT, R4, RZ, PT ;  /* 0x000000ff0400722a */ /* 0x000fdc0003f04000 */
[----:B------:R-:W-:Y:S01]  /*22e0*/  @!P0 MOV R100, R148 ;  /* 0x0000009400648202 */ /* 0x000fe20000000f00 */
[----:B------:R-:W-:-:S07]  /*22f0*/  @!P0 IMAD.MOV.U32 R101, RZ, RZ, R149 ;  /* 0x000000ffff658224 */ /* 0x000fce00078e0095 */
.L_x_33:
[----:B------:R-:W-:Y:S05]  /*2300*/  BSYNC.RECONVERGENT B0 ;  /* 0x0000000000007941 */ /* 0x000fea0003800200 */
.L_x_32:
[----:B------:R-:W-:Y:S01]  /*2310*/  DFMA R4, RZ, R96, R84 ;  /* 0x00000060ff04722b */ /* 0x000fe20000000054 */
[----:B------:R-:W-:Y:S01]  /*2320*/  IMAD.MOV.U32 R6, RZ, RZ, 0x1 ;  /* 0x00000001ff067424 */ /* 0x000fe200078e00ff */
[----:B------:R-:W-:Y:S06]  /*2330*/  BSSY.RECONVERGENT B0, `(.L_x_34) ;  /* 0x0000018000007945 */ /* 0x000fec0003800200 */
[----:B------:R-:W-:-:S06]  /*2340*/  DFMA R12, RZ, R94, R4 ;  /* 0x0000005eff0c722b */ /* 0x000fcc0000000004 */
[----:B------:R-:W0:Y:S02]  /*2350*/  MUFU.RCP64H R7, R13 ;  /* 0x0000000d00077308 */ /* 0x000e240000001800 */
[----:B0-----:R-:W-:-:S08]  /*2360*/  DFMA R4, -R12, R6, 1 ;  /* 0x3ff000000c04742b */ /* 0x001fd00000000106 */
[----:B------:R-:W-:Y:S02]  /*2370*/  DFMA R8, R4, R4, R4 ;  /* 0x000000040408722b */ /* 0x000fe40000000004 */
[----:B------:R-:W-:-:S06]  /*2380*/  DFMA R4, RZ, R88, R16 ;  /* 0x00000058ff04722b */ /* 0x000fcc0000000010 */
        /* <DEDUP_REMOVED lines=17> */
[----:B------:R-:W-:Y:S05]  /*24a0*/  CALL.REL.NOINC `($__internal_0_$__cuda_sm20_div_rn_f64_full) ;  /* 0x000003b800a87944 */ /* 0x000fea0003c00000 */
.L_x_35:
[----:B------:R-:W-:Y:S05]  /*24b0*/  BSYNC.RECONVERGENT B0 ;  /* 0x0000000000007941 */ /* 0x000fea0003800200 */
.L_x_34:
[C---:B------:R-:W-:Y:S01]  /*24c0*/  DSETP.GT.AND P0, PT, R148.reuse, R100, PT ;  /* 0x000000649400722a */ /* 0x040fe20003f04000 */
[----:B------:R-:W-:Y:S05]  /*24d0*/  BSSY.RECONVERGENT B0, `(.L_x_36) ;  /* 0x000001e000007945 */ /* 0x000fea0003800200 */
[----:B------:R-:W-:-:S14]  /*24e0*/  DSETP.LT.OR P0, PT, R148, RZ, P0 ;  /* 0x000000ff9400722a */ /* 0x000fdc0000701400 */
[----:B------:R-:W-:Y:S05]  /*24f0*/  @P0 BRA `(.L_x_37) ;  /* 0x00000000006c0947 */ /* 0x000fea0003800000 */
[-C--:B------:R-:W-:Y:S02]  /*2500*/  DFMA R8, R84, R148.reuse, R16 ;  /* 0x000000945408722b */ /* 0x080fe40000000010 */
[-C--:B------:R-:W-:Y:S02]  /*2510*/  DFMA R10, R96, R148.reuse, R88 ;  /* 0x00000094600a722b */ /* 0x080fe40000000058 */
[----:B------:R-:W-:-:S06]  /*2520*/  DFMA R4, R94, R148, R86 ;  /* 0x000000945e04722b */ /* 0x000fcc0000000056 */
[----:B------:R-:W-:-:S08]  /*2530*/  DFMA R6, RZ, R10, -R8 ;  /* 0x0000000aff06722b */ /* 0x000fd00000000808 */
[----:B------:R-:W-:-:S08]  /*2540*/  DFMA R6, RZ, R4, R6 ;  /* 0x00000004ff06722b */ /* 0x000fd00000000006 */
[----:B------:R-:W-:-:S08]  /*2550*/  DADD R6, R6, -1 ;  /* 0xbff0000006067429 */ /* 0x000fd00000000000 */
[----:B------:R-:W-:-:S14]  /*2560*/  DSETP.GT.AND P0, PT, R6, RZ, PT ;  /* 0x000000ff0600722a */ /* 0x000fdc0003f04000 */
[----:B------:R-:W-:Y:S05]  /*2570*/  @P0 BRA `(.L_x_37) ;  /* 0x00000000004c0947 */ /* 0x000fea0003800000 */
[----:B------:R-:W-:-:S08]  /*2580*/  DMUL R12, RZ, R8 ;  /* 0x00000008ff0c7228 */ /* 0x000fd00000000000 */
[C-C-:B------:R-:W-:Y:S02]  /*2590*/  DADD R8, R10.reuse, R12.reuse ;  /* 0x000000000a087229 */ /* 0x140fe4000000000c */
[----:B------:R-:W-:-:S06]  /*25a0*/  DADD R6, -R10, R12 ;  /* 0x000000000a067229 */ /* 0x000fcc000000010c */
[-C--:B------:R-:W-:Y:S02]  /*25b0*/  DFMA R8, RZ, R4.reuse, R8 ;  /* 0x00000004ff08722b */ /* 0x080fe40000000008 */
[----:B------:R-:W-:-:S06]  /*25c0*/  DFMA R6, RZ, R4, R6 ;  /* 0x00000004ff06722b */ /* 0x000fcc0000000006 */
[----:B------:R-:W-:Y:S02]  /*25d0*/  DADD R8, R8, -1 ;  /* 0xbff0000008087429 */ /* 0x000fe40000000000 */
[----:B------:R-:W-:-:S06]  /*25e0*/  DADD R6, R6, -1 ;  /* 0xbff0000006067429 */ /* 0x000fcc0000000000 */
[----:B------:R-:W-:-:S06]  /*25f0*/  DSETP.GT.AND P0, PT, R8, RZ, PT ;  /* 0x000000ff0800722a */ /* 0x000fcc0003f04000 */
[----:B------:R-:W-:-:S14]  /*2600*/  DSETP.GT.OR P0, PT, R6, RZ, P0 ;  /* 0x000000ff0600722a */ /* 0x000fdc0000704400 */
[----:B------:R-:W-:Y:S05]  /*2610*/  @P0 BRA `(.L_x_37) ;  /* 0x0000000000240947 */ /* 0x000fea0003800000 */
[----:B------:R-:W-:-:S08]  /*2620*/  DFMA R6, RZ, R10, R12 ;  /* 0x0000000aff06722b */ /* 0x000fd0000000000c */
[C-C-:B------:R-:W-:Y:S02]  /*2630*/  DADD R8, R4.reuse, R6.reuse ;  /* 0x0000000004087229 */ /* 0x140fe40000000006 */
[----:B------:R-:W-:-:S06]  /*2640*/  DADD R4, -R4, R6 ;  /* 0x0000000004047229 */ /* 0x000fcc0000000106 */
[----:B------:R-:W-:Y:S02]  /*2650*/  DADD R8, R8, -1 ;  /* 0xbff0000008087429 */ /* 0x000fe40000000000 */
[----:B------:R-:W-:-:S06]  /*2660*/  DADD R4, R4, -1 ;  /* 0xbff0000004047429 */ /* 0x000fcc0000000000 */
[----:B------:R-:W-:-:S06]  /*2670*/  DSETP.GT.AND P0, PT, R8, RZ, PT ;  /* 0x000000ff0800722a */ /* 0x000fcc0003f04000 */
[----:B------:R-:W-:-:S14]  /*2680*/  DSETP.GT.OR P0, PT, R4, RZ, P0 ;  /* 0x000000ff0400722a */ /* 0x000fdc0000704400 */
[----:B------:R-:W-:Y:S01]  /*2690*/  @!P0 IMAD.MOV.U32 R100, RZ, RZ, R148 ;  /* 0x000000ffff648224 */ /* 0x000fe200078e0094 */
[----:B------:R-:W-:-:S07]  /*26a0*/  @!P0 MOV R101, R149 ;  /* 0x0000009500658202 */ /* 0x000fce0000000f00 */
.L_x_37:
[----:B------:R-:W-:Y:S05]  /*26b0*/  BSYNC.RECONVERGENT B0 ;  /* 0x0000000000007941 */ /* 0x000fea0003800200 */
.L_x_36:
        /* <DEDUP_REMOVED lines=26> */
.L_x_39:
[----:B------:R-:W-:Y:S05]  /*2860*/  BSYNC.RECONVERGENT B0 ;  /* 0x0000000000007941 */ /* 0x000fea0003800200 */
.L_x_38:
        /* <DEDUP_REMOVED lines=12> */
[----:B------:R-:W-:-:S08]  /*2930*/  DFMA R10, RZ, R6, R4 ;  /* 0x00000006ff0a722b */ /* 0x000fd00000000004 */
        /* <DEDUP_REMOVED lines=9> */
[----:B------:R-:W-:-:S08]  /*29d0*/  DMUL R6, RZ, R6 ;  /* 0x00000006ff067228 */ /* 0x000fd00000000000 */
[----:B------:R-:W-:-:S08]  /*29e0*/  DFMA R6, RZ, R4, R6 ;  /* 0x00000004ff06722b */ /* 0x000fd00000000006 */
[C-C-:B------:R-:W-:Y:S02]  /*29f0*/  DADD R4, R8.reuse, R6.reuse ;  /* 0x0000000008047229 */ /* 0x140fe40000000006 */
[----:B------:R-:W-:-:S06]  /*2a00*/  DADD R6, -R8, R6 ;  /* 0x0000000008067229 */ /* 0x000fcc0000000106 */
[----:B------:R-:W-:Y:S02]  /*2a10*/  DADD R4, R4, -1 ;  /* 0xbff0000004047429 */ /* 0x000fe40000000000 */
[----:B------:R-:W-:-:S06]  /*2a20*/  DADD R6, R6, -1 ;  /* 0xbff0000006067429 */ /* 0x000fcc0000000000 */
[----:B------:R-:W-:-:S06]  /*2a30*/  DSETP.GT.AND P0, PT, R4, RZ, PT ;  /* 0x000000ff0400722a */ /* 0x000fcc0003f04000 */
[----:B------:R-:W-:-:S14]  /*2a40*/  DSETP.GT.OR P0, PT, R6, RZ, P0 ;  /* 0x000000ff0600722a */ /* 0x000fdc0000704400 */
[----:B------:R-:W-:Y:S02]  /*2a50*/  @!P0 IMAD.MOV.U32 R100, RZ, RZ, R148 ;  /* 0x000000ffff648224 */ /* 0x000fe400078e0094 */
[----:B------:R-:W-:-:S07]  /*2a60*/  @!P0 IMAD.MOV.U32 R101, RZ, RZ, R149 ;  /* 0x000000ffff658224 */ /* 0x000fce00078e0095 */
.L_x_41:
[----:B------:R-:W-:Y:S05]  /*2a70*/  BSYNC.RECONVERGENT B0 ;  /* 0x0000000000007941 */ /* 0x000fea0003800200 */
.L_x_40:
[----:B------:R-:W-:Y:S01]  /*2a80*/  DFMA R12, RZ, R84, R96 ;  /* 0x00000054ff0c722b */ /* 0x000fe20000000060 */
[----:B------:R-:W-:Y:S01]  /*2a90*/  MOV R6, 0x1 ;  /* 0x0000000100067802 */ /* 0x000fe20000000f00 */
[----:B------:R-:W-:Y:S01]  /*2aa0*/  DMUL R102, RZ, R16 ;  /* 0x00000010ff667228 */ /* 0x000fe20000000000 */
[----:B------:R-:W-:Y:S05]  /*2ab0*/  BSSY.RECONVERGENT B0, `(.L_x_42) ;  /* 0x0000018000007945 */ /* 0x000fea0003800200 */
[----:B------:R-:W-:-:S06]  /*2ac0*/  DFMA R12, RZ, R94, R12 ;  /* 0x0000005eff0c722b */ /* 0x000fcc000000000c */
[----:B------:R-:W0:Y:S02]  /*2ad0*/  MUFU.RCP64H R7, R13 ;  /* 0x0000000d00077308 */ /* 0x000e240000001800 */
[----:B0-----:R-:W-:-:S08]  /*2ae0*/  DFMA R4, -R12, R6, 1 ;  /* 0x3ff000000c04742b */ /* 0x001fd00000000106 */
[----:B------:R-:W-:Y:S02]  /*2af0*/  DFMA R8, R4, R4, R4 ;  /* 0x000000040408722b */ /* 0x000fe40000000004 */
[----:B------:R-:W-:-:S06]  /*2b00*/  DADD R4, R88, R102 ;  /* 0x0000000058047229 */ /* 0x000fcc0000000066 */
        /* <DEDUP_REMOVED lines=18> */
.L_x_43:
[----:B------:R-:W-:Y:S05]  /*2c30*/  BSYNC.RECONVERGENT B0 ;  /* 0x0000000000007941 */ /* 0x000fea0003800200 */
.L_x_42:
        /* <DEDUP_REMOVED lines=12> */
[----:B------:R-:W-:Y:S02]  /*2d00*/  DFMA R8, RZ, R10, -R12 ;  /* 0x0000000aff08722b */ /* 0x000fe4000000080c */
[----:B------:R-:W-:-:S06]  /*2d10*/  DFMA R6, RZ, R12, R10 ;  /* 0x0000000cff06722b */ /* 0x000fcc000000000a */
[-C--:B------:R-:W-:Y:S02]  /*2d20*/  DFMA R8, RZ, R4.reuse, R8 ;  /* 0x00000004ff08722b */ /* 0x080fe40000000008 */
[----:B------:R-:W-:-:S06]  /*2d30*/  DFMA R6, RZ, R4, R6 ;  /* 0x00000004ff06722b */ /* 0x000fcc0000000006 */
[----:B------:R-:W-:Y:S02]  /*2d40*/  DADD R8, R8, -1 ;  /* 0xbff0000008087429 */ /* 0x000fe40000000000 */
[----:B------:R-:W-:-:S06]  /*2d50*/  DADD R6, R6, -1 ;  /* 0xbff0000006067429 */ /* 0x000fcc0000000000 */
[----:B------:R-:W-:-:S06]  /*2d60*/  DSETP.GT.AND P0, PT, R8, RZ, PT ;  /* 0x000000ff0800722a */ /* 0x000fcc0003f04000 */
[----:B------:R-:W-:Y:S02]  /*2d70*/  DSETP.GT.OR P0, PT, R6, RZ, P0 ;  /* 0x000000ff0600722a */ /* 0x000fe40000704400 */
[----:B------:R-:W-:-:S12]  /*2d80*/  DMUL R6, RZ, R12 ;  /* 0x0000000cff067228 */ /* 0x000fd80000000000 */
        /* <DEDUP_REMOVED lines=10> */
.L_x_45:
[----:B------:R-:W-:Y:S05]  /*2e30*/  BSYNC.RECONVERGENT B0 ;  /* 0x0000000000007941 */ /* 0x000fea0003800200 */
.L_x_44:
[----:B------:R-:W-:Y:S01]  /*2e40*/  DMUL R104, RZ, R96 ;  /* 0x00000060ff687228 */ /* 0x000fe20000000000 */
[----:B------:R-:W-:Y:S01]  /*2e50*/  IMAD.MOV.U32 R4, RZ, RZ, 0x1 ;  /* 0x00000001ff047424 */ /* 0x000fe200078e00ff */
[----:B------:R-:W-:Y:S01]  /*2e60*/  DFMA R102, RZ, R88, R102 ;  /* 0x00000058ff66722b */ /* 0x000fe20000000066 */
[----:B------:R-:W-:Y:S05]  /*2e70*/  BSSY.RECONVERGENT B0, `(.L_x_46) ;  /* 0x0000017000007945 */ /* 0x000fea0003800200 */
[----:B------:R-:W-:Y:S02]  /*2e80*/  DFMA R104, RZ, R84, R104 ;  /* 0x00000054ff68722b */ /* 0x000fe40000000068 */
[----:B------:R-:W-:-:S06]  /*2e90*/  DADD R102, R86, -R102 ;  /* 0x0000000056667229 */ /* 0x000fcc0000000866 */
[----:B------:R-:W-:Y:S02]  /*2ea0*/  DADD R10, -R94, R104 ;  /* 0x000000005e0a7229 */ /* 0x000fe40000000168 */
[----:B------:R-:W-:-:S04]  /*2eb0*/  DADD R8, R102, 1 ;  /* 0x3ff0000066087429 */ /* 0x000fc80000000000 */
        /* <DEDUP_REMOVED lines=18> */
.L_x_47:
[----:B------:R-:W-:Y:S05]  /*2fe0*/  BSYNC.RECONVERGENT B0 ;  /* 0x0000000000007941 */ /* 0x000fea0003800200 */
.L_x_46:
        /* <DEDUP_REMOVED lines=19> */
[----:B------:R-:W-:-:S14]  /*3120*/  DSETP.GT.OR P0, PT, R4, RZ, P0 ;  /* 0x000000ff0400722a */ /* 0x000fdc0000704400 */
[----:B------:R-:W-:Y:S05]  /*3130*/  @P0 BRA `(.L_x_49) ;  /* 0x00000000002c0947 */ /* 0x000fea0003800000 */
[----:B------:R-:W-:Y:S02]  /*3140*/  DMUL R6, RZ, R10 ;  /* 0x0000000aff067228 */ /* 0x000fe40000000000 */
[----:B------:R-:W-:-:S06]  /*3150*/  DFMA R4, RZ, R8, R10 ;  /* 0x00000008ff04722b */ /* 0x000fcc000000000a */
[----:B------:R-:W-:Y:S02]  /*3160*/  DFMA R6, RZ, R8, R6 ;  /* 0x00000008ff06722b */ /* 0x000fe40000000006 */
[----:B------:R-:W-:-:S06]  /*3170*/  DFMA R4, RZ, R12, R4 ;  /* 0x0000000cff04722b */ /* 0x000fcc0000000004 */
[----:B------:R-:W-:Y:S02]  /*3180*/  DADD R6, R6, R12 ;  /* 0x0000000006067229 */ /* 0x000fe4000000000c */
[----:B------:R-:W-:-:S06]  /*3190*/  DADD R4, R4, -1 ;  /* 0xbff0000004047429 */ /* 0x000fcc0000000000 */
[----:B------:R-:W-:-:S08]  /*31a0*/  DADD R6, R6, -1 ;  /* 0xbff0000006067429 */ /* 0x000fd00000000000 */
[----:B------:R-:W-:-:S06]  /*31b0*/  DSETP.GT.AND P0, PT, R6, RZ, PT ;  /* 0x000000ff0600722a */ /* 0x000fcc0003f04000 */
[----:B------:R-:W-:-:S14]  /*31c0*/  DSETP.GT.OR P0, PT, R4, RZ, P0 ;  /* 0x000000ff0400722a */ /* 0x000fdc0000704400 */
[----:B------:R-:W-:Y:S01]  /*31d0*/  @!P0 IMAD.MOV.U32 R100, RZ, RZ, R148 ;  /* 0x000000ffff648224 */ /* 0x000fe200078e0094 */
[----:B------:R-:W-:-:S07]  /*31e0*/  @!P0 MOV R101, R149 ;  /* 0x0000009500658202 */ /* 0x000fce0000000f00 */
.L_x_49:
[----:B------:R-:W-:Y:S05]  /*31f0*/  BSYNC.RECONVERGENT B0 ;  /* 0x0000000000007941 */ /* 0x000fea0003800200 */
.L_x_48:
[----:B------:R-:W-:Y:S01]  /*3200*/  DADD R104, R94, R104 ;  /* 0x000000005e687229 */ /* 0x000fe20000000068 */
[----:B------:R-:W-:Y:S01]  /*3210*/  IMAD.MOV.U32 R6, RZ, RZ, 0x1 ;  /* 0x00000001ff067424 */ /* 0x000fe200078e00ff */
[----:B------:R-:W-:Y:S01]  /*3220*/  DMUL R4, RZ, R88 ;  /* 0x00000058ff047228 */ /* 0x000fe20000000000 */
[----:B------:R-:W-:Y:S03]  /*3230*/  BSSY.RECONVERGENT B0, `(.L_x_50) ;  /* 0x0000017000007945 */ /* 0x000fe60003800200 */
[----:B------:R-:W0:Y:S04]  /*3240*/  MUFU.RCP64H R7, R105 ;  /* 0x0000006900077308 */ /* 0x000e280000001800 */
[----:B------:R-:W-:-:S08]  /*3250*/  DFMA R4, RZ, R16, R4 ;  /* 0x00000010ff04722b */ /* 0x000fd00000000004 */
[----:B------:R-:W-:Y:S02]  /*3260*/  DADD R4, R86, R4 ;  /* 0x0000000056047229 */ /* 0x000fe40000000004 */
[----:B0-----:R-:W-:-:S06]  /*3270*/  DFMA R8, -R104, R6, 1 ;  /* 0x3ff000006808742b */ /* 0x001fcc0000000106 */
[----:B------:R-:W-:Y:S02]  /*3280*/  DADD R10, -R4, 1 ;  /* 0x3ff00000040a7429 */ /* 0x000fe40000000100 */
[----:B------:R-:W-:-:S08]  /*3290*/  DFMA R8, R8, R8, R8 ;  /* 0x000000080808722b */ /* 0x000fd00000000008 */
[----:B------:R-:W-:Y:S01]  /*32a0*/  FSETP.GEU.AND P1, PT, |R11|, 6.5827683646048100446e-37, PT ;  /* 0x036000000b00780b */ /* 0x000fe20003f2e200 */
        /* <DEDUP_REMOVED lines=15> */
.L_x_51:
[----:B------:R-:W-:Y:S05]  /*33a0*/  BSYNC.RECONVERGENT B0 ;  /* 0x0000000000007941 */ /* 0x000fea0003800200 */
.L_x_50:
        /* <DEDUP_REMOVED lines=25> */
[----:B------:R-:W-:Y:S02]  /*3540*/  DADD R6, -R86, R6 ;  /* 0x0000000056067229 */ /* 0x000fe40000000106 */
[----:B------:R-:W-:-:S06]  /*3550*/  DADD R4, R4, -1 ;  /* 0xbff0000004047429 */ /* 0x000fcc0000000000 */
[----:B------:R-:W-:-:S08]  /*3560*/  DADD R6, R6, -1 ;  /* 0xbff0000006067429 */ /* 0x000fd00000000000 */
[----:B------:R-:W-:-:S06]  /*3570*/  DSETP.GT.AND P0, PT, R6, RZ, PT ;  /* 0x000000ff0600722a */ /* 0x000fcc0003f04000 */
[----:B------:R-:W-:-:S14]  /*3580*/  DSETP.GT.OR P0, PT, R4, RZ, P0 ;  /* 0x000000ff0400722a */ /* 0x000fdc0000704400 */
[----:B------:R-:W-:Y:S02]  /*3590*/  @!P0 IMAD.MOV.U32 R100, RZ, RZ, R148 ;  /* 0x000000ffff648224 */ /* 0x000fe400078e0094 */
[----:B------:R-:W-:-:S07]  /*35a0*/  @!P0 IMAD.MOV.U32 R101, RZ, RZ, R149 ;  /* 0x000000ffff658224 */ /* 0x000fce00078e0095 */
.L_x_52:
[----:B------:R-:W-:Y:S05]  /*35b0*/  BSYNC.RECONVERGENT B0 ;  /* 0x0000000000007941 */ /* 0x000fea0003800200 */
.L_x_21:
[----:B------:R-:W-:Y:S01]  /*35c0*/  IADD3 R92, PT, PT, R92, 0x1, RZ ;  /* 0x000000015c5c7810 */ /* 0x000fe20007ffe0ff */
[C---:B------:R-:W-:Y:S01]  /*35d0*/  DSETP.GEU.AND P0, PT, R100.reuse, R98, PT ;  /* 0x000000626400722a */ /* 0x040fe20003f0e000 */
[----:B------:R-:W-:Y:S02]  /*35e0*/  IADD3 R4, P2, PT, R50, -0x100, RZ ;  /* 0xffffff0032047810 */ /* 0x000fe40007f5e0ff */
[----:B------:R-:W-:Y:S02]  /*35f0*/  ISETP.NE.AND P1, PT, R92, RZ, PT ;  /* 0x000000ff5c00720c */ /* 0x000fe40003f25270 */
[----:B------:R-:W-:Y:S01]  /*3600*/  IADD3 R50, P3, PT, R50, 0x110, RZ ;  /* 0x0000011032327810 */ /* 0x000fe20007f7e0ff */
[----:B------:R-:W-:Y:S01]  /*3610*/  DSETP.GE.AND P0, PT, R100, RZ, !P0 ;  /* 0x000000ff6400722a */ /* 0x000fe20004706000 */
[----:B------:R-:W-:-:S03]  /*3620*/  IADD3.X R5, PT, PT, R51, -0x1, RZ, P2, !PT ;  /* 0xffffffff33057810 */ /* 0x000fc600017fe4ff */
[----:B------:R-:W-:Y:S02]  /*3630*/  IMAD.X R51, RZ, RZ, R51, P3 ;  /* 0x000000ffff337224 */ /* 0x000fe400018e0633 */
[----:B------:R-:W-:Y:S02]  /*3640*/  FSEL R98, R100, R98, P0 ;  /* 0x0000006264627208 */ /* 0x000fe40000000000 */
[----:B------:R-:W-:Y:S02]  /*3650*/  FSEL R99, R101, R99, P0 ;  /* 0x0000006365637208 */ /* 0x000fe40000000000 */
[----:B------:R-:W-:Y:S02]  /*3660*/  SEL R93, R4, R93, P0 ;  /* 0x0000005d045d7207 */ /* 0x000fe40000000000 */
[----:B------:R-:W-:Y:S01]  /*3670*/  SEL R0, R5, R0, P0 ;  /* 0x0000000005007207 */ /* 0x000fe20000000000 */
[----:B------:R-:W-:Y:S06]  /*3680*/  @P1 BRA `(.L_x_53) ;  /* 0xffffffdc00401947 */ /* 0x000fec000383ffff */
.L_x_18:
[----:B------:R-:W-:Y:S01]  /*3690*/  UMOV UR4, 0xffffffff ;  /* 0xffffffff00047882 */ /* 0x000fe20000000000 */
[----:B------:R-:W-:Y:S01]  /*36a0*/  UMOV UR5, 0x7fefffff ;  /* 0x7fefffff00057882 */ /* 0x000fe20000000000 */
[----:B------:R-:W-:Y:S01]  /*36b0*/  BSSY.RECONVERGENT B0, `(.L_x_54) ;  /* 0x0003a44000007945 */ /* 0x000fe20003800200 */
[----:B------:R-:W-:Y:S01]  /*36c0*/  DSETP.NEU.AND P0, PT, R98, UR4, PT ;  /* 0x0000000462007e2a */ /* 0x000fe2000bf0d000 */
[----:B------:R-:W-:Y:S02]  /*36d0*/  CS2R R96, SRZ ;  /* 0x0000000000607805 */ /* 0x000fe4000001ff00 */
[----:B------:R-:W-:Y:S02]  /*36e0*/  CS2R R88, SRZ ;  /* 0x0000000000587805 */ /* 0x000fe4000001ff00 */
[----:B------:R-:W-:Y:S02]  /*36f0*/  CS2R R86, SRZ ;  /* 0x0000000000567805 */ /* 0x000fe4000001ff00 */
[----:B------:R-:W-:Y:S01]  /*3700*/  CS2R R84, SRZ ;  /* 0x0000000000547805 */ /* 0x000fe2000001ff00 */
[----:B------:R-:W-:-:S02]  /*3710*/  IMAD.MOV.U32 R16, RZ, RZ, R93 ;  /* 0x000000ffff107224 */ /* 0x000fc400078e005d */
[----:B------:R-:W-:-:S04]  /*3720*/  IMAD.MOV.U32 R17, RZ, RZ, R0 ;  /* 0x000000ffff117224 */ /* 0x000fc800078e0000 */
[----:B------:R-:W-:Y:S05]  /*3730*/  @!P0 BRA `(.L_x_55) ;  /* 0x000003a000ec8947 */ /* 0x000fea0003800000 */
        /* <DEDUP_REMOVED lines=13> */
[----:B------:R-:W-:-:S02]  /*3810*/  DFMA R102, R108, R98, R48 ;  /* 0x000000626c66722b */ /* 0x000fc40000000030 */
[----:B------:R-:W-:-:S06]  /*3820*/  DFMA R100, R114, R98, R46 ;  /* 0x000000627264722b */ /* 0x000fcc000000002e */
[----:B------:R-:W-:Y:S02]  /*3830*/  DADD R132, -R102, 10 ;  /* 0x4024000066847429 */ /* 0x000fe40000000100 */
[----:B------:R-:W-:-:S08]  /*3840*/  DADD R130, -R100, 10 ;  /* 0x4024000064827429 */ /* 0x000fd00000000100 */
[----:B------:R-:W-:Y:S01]  /*3850*/  DSETP.MAX.AND P0, P1, |R132|, |R130|, PT ;  /* 0x400000828400722a */ /* 0x000fe2000390f200 */
[----:B------:R-:W-:Y:S01]  /*3860*/  MOV R4, R133 ;  /* 0x0000008500047202 */ /* 0x000fe20000000f00 */
[----:B------:R-:W-:Y:S01]  /*3870*/  IMAD.MOV.U32 R7, RZ, RZ, R131 ;  /* 0x000000ffff077224 */ /* 0x000fe200078e0083 */
[----:B------:R-:W-:Y:S01]  /*3880*/  DFMA R98, R90, R98, R44 ;  /* 0x000000625a62722b */ /* 0x000fe2000000002c */
[----:B------:R-:W-:-:S03]  /*3890*/  IMAD.MOV.U32 R5, RZ, RZ, R130 ;  /* 0x000000ffff057224 */ /* 0x000fc600078e0082 */
[----:B------:R-:W-:Y:S01]  /*38a0*/  FSEL R9, |R4|, |R7|, P0 ;  /* 0x4000000704097208 */ /* 0x000fe20000000200 */
[----:B------:R-:W-:-:S03]  /*38b0*/  IMAD.MOV.U32 R4, RZ, RZ, R132 ;  /* 0x000000ffff047224 */ /* 0x000fc600078e0084 */
[----:B------:R-:W-:-:S03]  /*38c0*/  DADD R128, -R98, -10 ;  /* 0xc024000062807429 */ /* 0x000fc60000000100 */
[----:B------:R-:W-:Y:S02]  /*38d0*/  @P1 LOP3.LUT R9, R7, 0x80000, RZ, 0xfc, !PT ;  /* 0x0008000007091812 */ /* 0x000fe400078efcff */
[----:B------:R-:W-:Y:S01]  /*38e0*/  SEL R6, R4, R5, P0 ;  /* 0x0000000504067207 */ /* 0x000fe20000000000 */
[----:B------:R-:W-:Y:S01]  /*38f0*/  DSETP.MIN.AND P0, P1, |R132|, |R130|, PT ;  /* 0x400000828400722a */ /* 0x000fe20003900200 */
[----:B------:R-:W-:-:S05]  /*3900*/  MOV R7, R9 ;  /* 0x0000000900077202 */ /* 0x000fca0000000f00 */
[----:B------:R-:W-:Y:S01]  /*3910*/  SEL R4, R4, R5, P0 ;  /* 0x0000000504047207 */ /* 0x000fe20000000000 */
[----:B------:R-:W-:Y:S01]  /*3920*/  DSETP.MAX.AND P4, P5, |R128|, R6, PT ;  /* 0x000000068000722a */ /* 0x000fe20003d8f200 */
[----:B------:R-:W-:Y:S02]  /*3930*/  IMAD.MOV.U32 R5, RZ, RZ, R129 ;  /* 0x000000ffff057224 */ /* 0x000fe400078e0081 */
[----:B------:R-:W-:Y:S01]  /*3940*/  IMAD.MOV.U32 R10, RZ, RZ, R7 ;  /* 0x000000ffff0a7224 */ /* 0x000fe200078e0007 */
[----:B------:R-:W-:-:S04]  /*3950*/  MOV R8, R6 ;  /* 0x0000000600087202 */ /* 0x000fc80000000f00 */
[----:B------:R-:W-:Y:S01]  /*3960*/  FSEL R9, |R5|, R10, P4 ;  /* 0x0000000a05097208 */ /* 0x000fe20002000200 */
[----:B------:R-:W-:Y:S01]  /*3970*/  IMAD.MOV.U32 R5, RZ, RZ, R128 ;  /* 0x000000ffff057224 */ /* 0x000fe200078e0080 */
[----:B------:R-:W-:Y:S01]  /*3980*/  DSETP.MIN.AND P2, P3, |R128|, R6, PT ;  /* 0x000000068000722a */ /* 0x000fe20003b40200 */
[----:B------:R-:W-:-:S03]  /*3990*/  IMAD.MOV.U32 R12, RZ, RZ, R7 ;  /* 0x000000ffff0c7224 */ /* 0x000fc600078e0007 */
[----:B------:R-:W-:Y:S01]  /*39a0*/  SEL R8, R5, R8, P4 ;  /* 0x0000000805087207 */ /* 0x000fe20002000000 */
[----:B------:R-:W-:Y:S01]  /*39b0*/  IMAD.MOV.U32 R5, RZ, RZ, R129 ;  /* 0x000000ffff057224 */ /* 0x000fe200078e0081 */
[----:B------:R-:W-:-:S04]  /*39c0*/  @P5 LOP3.LUT R9, R10, 0x80000, RZ, 0xfc, !PT ;  /* 0x000800000a095812 */ /* 0x000fc800078efcff */
[----:B------:R-:W-:Y:S01]  /*39d0*/  FSEL R7, |R5|, R12, P2 ;  /* 0x0000000c05077208 */ /* 0x000fe20001000200 */
[----:B------:R-:W-:Y:S01]  /*39e0*/  IMAD.MOV.U32 R5, RZ, RZ, R128 ;  /* 0x000000ffff057224 */ /* 0x000fe200078e0080 */
[----:B------:R-:W-:Y:S02]  /*39f0*/  LOP3.LUT R10, R9, 0xffc00000, RZ, 0xc0, !PT ;  /* 0xffc00000090a7812 */ /* 0x000fe400078ec0ff */
[----:B------:R-:W-:Y:S02]  /*3a00*/  @P3 LOP3.LUT R7, R12, 0x80000, RZ, 0xfc, !PT ;  /* 0x000800000c073812 */ /* 0x000fe400078efcff */
[----:B------:R-:W-:Y:S01]  /*3a10*/  LOP3.LUT R11, R10, 0x7fd00000, RZ, 0x3c, !PT ;  /* 0x7fd000000a0b7812 */ /* 0x000fe200078e3cff */
[----:B------:R-:W-:Y:S01]  /*3a20*/  IMAD.MOV.U32 R10, RZ, RZ, RZ ;  /* 0x000000ffff0a7224 */ /* 0x000fe200078e00ff */
[----:B------:R-:W-:Y:S01]  /*3a30*/  SEL R6, R5, R6, P2 ;  /* 0x0000000605067207 */ /* 0x000fe20001000000 */
[----:B------:R-:W-:Y:S01]  /*3a40*/  IMAD.MOV.U32 R12, RZ, RZ, R131 ;  /* 0x000000ffff0c7224 */ /* 0x000fe200078e0083 */
[----:B------:R-:W-:-:S04]  /*3a50*/  MOV R5, R133 ;  /* 0x0000008500057202 */ /* 0x000fc80000000f00 */
[----:B------:R-:W-:Y:S01]  /*3a60*/  DMUL R6, R6, R10 ;  /* 0x0000000a06067228 */ /* 0x000fe20000000000 */
[----:B------:R-:W-:Y:S02]  /*3a70*/  FSEL R5, |R5|, |R12|, P0 ;  /* 0x4000000c05057208 */ /* 0x000fe40000000200 */
[----:B------:R-:W-:-:S05]  /*3a80*/  @P1 LOP3.LUT R5, R12, 0x80000, RZ, 0xfc, !PT ;  /* 0x000800000c051812 */ /* 0x000fca00078efcff */
[----:B------:R-:W-:Y:S02]  /*3a90*/  DMUL R6, R6, R6 ;  /* 0x0000000606067228 */ /* 0x000fe40000000000 */
[----:B------:R-:W-:-:S08]  /*3aa0*/  DMUL R4, R4, R10 ;  /* 0x0000000a04047228 */ /* 0x000fd00000000000 */
[----:B------:R-:W-:Y:S02]  /*3ab0*/  DFMA R6, R4, R4, R6 ;  /* 0x000000040406722b */ /* 0x000fe40000000006 */
[----:B------:R-:W-:-:S08]  /*3ac0*/  DMUL R4, R8, R10 ;  /* 0x0000000a08047228 */ /* 0x000fd00000000000 */
[----:B------:R-:W-:-:S06]  /*3ad0*/  DFMA R6, R4, R4, R6 ;  /* 0x000000040406722b */ /* 0x000fcc0000000006 */
[----:B------:R-:W0:Y:S01]  /*3ae0*/  MUFU.RSQ64H R13, R7 ;  /* 0x00000007000d7308 */ /* 0x000e220000001c00 */
[----:B------:R-:W-:Y:S01]  /*3af0*/  IMAD.MOV.U32 R12, RZ, RZ, RZ ;  /* 0x000000ffff0c7224 */ /* 0x000fe200078e00ff */
[----:B------:R-:W-:Y:S01]  /*3b00*/  MOV R120, 0x0 ;  /* 0x0000000000787802 */ /* 0x000fe20000000f00 */
[----:B------:R-:W-:-:S04]  /*3b10*/  IMAD.MOV.U32 R121, RZ, RZ, 0x3fd80000 ;  /* 0x3fd80000ff797424 */ /* 0x000fc800078e00ff */
[----:B0-----:R-:W-:-:S08]  /*3b20*/  DMUL R4, R12, R12 ;  /* 0x0000000c0c047228 */ /* 0x001fd00000000000 */
[----:B------:R-:W-:-:S08]  /*3b30*/  DFMA R4, R6, -R4, 1 ;  /* 0x3ff000000604742b */ /* 0x000fd00000000804 */
[----:B------:R-:W-:Y:S02]  /*3b40*/  DMUL R50, R12, R4 ;  /* 0x000000040c327228 */ /* 0x000fe40000000000 */
[----:B------:R-:W-:Y:S02]  /*3b50*/  DFMA R14, R4, R120, 0.5 ;  /* 0x3fe00000040e742b */ /* 0x000fe40000000078 */
[----:B------:R-:W-:-:S06]  /*3b60*/  DADD R4, |R132|, |R130| ;  /* 0x0000000084047229 */ /* 0x000fcc0000000682 */
[----:B------:R-:W-:Y:S02]  /*3b70*/  DFMA R14, R14, R50, R12 ;  /* 0x000000320e0e722b */ /* 0x000fe4000000000c */
[----:B------:R-:W-:-:S06]  /*3b80*/  DADD R4, |R128|, R4 ;  /* 0x0000000080047229 */ /* 0x000fcc0000000204 */
[----:B------:R-:W-:Y:S02]  /*3b90*/  DMUL R14, R10, R14 ;  /* 0x0000000e0a0e7228 */ /* 0x000fe40000000000 */
[C---:B------:R-:W-:Y:S02]  /*3ba0*/  DADD R6, R4.reuse, +INF ;  /* 0x7ff0000004067429 */ /* 0x040fe40000000000 */
[----:B------:R-:W-:Y:S02]  /*3bb0*/  DSETP.GT.AND P0, PT, R4, RZ, PT ;  /* 0x000000ff0400722a */ /* 0x000fe40003f04000 */
[----:B------:R-:W-:-:S06]  /*3bc0*/  DSETP.NEU.AND P1, PT, R8, +INF , PT ;  /* 0x7ff000000800742a */ /* 0x000fcc0003f2d000 */
[----:B------:R-:W-:Y:S02]  /*3bd0*/  FSEL R4, R14, R6, P0 ;  /* 0x000000060e047208 */ /* 0x000fe40000000000 */
[----:B------:R-:W-:Y:S02]  /*3be0*/  FSEL R6, R15, R7, P0 ;  /* 0x000000070f067208 */ /* 0x000fe40000000000 */
[----:B------:R-:W-:Y:S02]  /*3bf0*/  FSEL R4, R4, RZ, P1 ;  /* 0x000000ff04047208 */ /* 0x000fe40000800000 */
[----:B------:R-:W-:-:S06]  /*3c00*/  FSEL R5, R6, RZ, P1 ;  /* 0x000000ff06057208 */ /* 0x000fcc0000800000 */
[-C--:B------:R-:W-:Y:S02]  /*3c10*/  DMUL R132, R132, R4.reuse ;  /* 0x0000000484847228 */ /* 0x080fe40000000000 */
[-C--:B------:R-:W-:Y:S02]  /*3c20*/  DMUL R130, R130, R4.reuse ;  /* 0x0000000482827228 */ /* 0x080fe40000000000 */
[----:B------:R-:W-:Y:S01]  /*3c30*/  DMUL R128, R128, R4 ;  /* 0x0000000480807228 */ /* 0x000fe20000000000 */
[----:B------:R-:W-:Y:S01]  /*3c40*/  BSSY.RECONVERGENT B2, `(.L_x_56) ;  /* 0x000022f000027945 */ /* 0x000fe20003800200 */
[-C--:B--2---:R-:W-:Y:S02]  /*3c50*/  DMUL R4, R92, R46.reuse ;  /* 0x0000002e5c047228 */ /* 0x084fe40000000000 */
[-C--:B---3--:R-:W-:Y:S02]  /*3c60*/  DMUL R6, R106, R46.reuse ;  /* 0x0000002e6a067228 */ /* 0x088fe40000000000 */
[----:B----4-:R-:W-:-:S02]  /*3c70*/  DMUL R46, R116, R46 ;  /* 0x0000002e742e7228 */ /* 0x010fc40000000000 */
[C---:B------:R-:W-:Y:S02]  /*3c80*/  DMUL R92, R114.reuse, R92 ;  /* 0x0000005c725c7228 */ /* 0x040fe40000000000 */
[C---:B------:R-:W-:Y:S02]  /*3c90*/  DMUL R106, R114.reuse, R106 ;  /* 0x0000006a726a7228 */ /* 0x040fe40000000000 */
[----:B------:R-:W-:Y:S02]  /*3ca0*/  DMUL R116, R114, R116 ;  /* 0x0000007472747228 */ /* 0x000fe40000000000 */
[-C--:B-----5:R-:W-:Y:S02]  /*3cb0*/  DFMA R4, R88, R48.reuse, R4 ;  /* 0x000000305804722b */ /* 0x0a0fe40000000004 */
[-C--:B------:R-:W-:Y:S02]  /*3cc0*/  DFMA R6, R104, R48.reuse, R6 ;  /* 0x000000306806722b */ /* 0x080fe40000000006 */
[----:B------:R-:W-:Y:S01]  /*3cd0*/  DFMA R46, R112, R48, R46 ;  /* 0x00000030702e722b */ /* 0x000fe2000000002e */
[----:B------:R-:W-:Y:S01]  /*3ce0*/  ISETP.NE.AND P0, PT, R0, 0x3, PT ;  /* 0x000000030000780c */ /* 0x000fe20003f05270 */
[----:B------:R-:W-:-:S02]  /*3cf0*/  DFMA R50, R108, R88, R92 ;  /* 0x000000586c32722b */ /* 0x000fc4000000005c */
[C---:B------:R-:W-:Y:S02]  /*3d00*/  DFMA R48, R108.reuse, R104, R106 ;  /* 0x000000686c30722b */ /* 0x040fe4000000006a */
[----:B------:R-:W-:Y:S02]  /*3d10*/  DFMA R116, R108, R112, R116 ;  /* 0x000000706c74722b */ /* 0x000fe40000000074 */
[-C--:B------:R-:W-:Y:S02]  /*3d20*/  DFMA R4, R94, R44.reuse, R4 ;  /* 0x0000002c5e04722b */ /* 0x080fe40000000004 */
[-C--:B------:R-:W-:Y:S02]  /*3d30*/  DFMA R6, R110, R44.reuse, R6 ;  /* 0x0000002c6e06722b */ /* 0x080fe40000000006 */
[----:B------:R-:W-:Y:S02]  /*3d40*/  DFMA R44, R118, R44, R46 ;  /* 0x0000002c762c722b */ /* 0x000fe4000000002e */
[----:B------:R-:W-:-:S02]  /*3d50*/  DFMA R50, R90, R94, R50 ;  /* 0x0000005e5a32722b */ /* 0x000fc40000000032 */
[C---:B------:R-:W-:Y:S02]  /*3d60*/  DFMA R48, R90.reuse, R110, R48 ;  /* 0x0000006e5a30722b */ /* 0x040fe40000000030 */
[----:B------:R-:W-:Y:S02]  /*3d70*/  DFMA R46, R90, R118, R116 ;  /* 0x000000765a2e722b */ /* 0x000fe40000000074 */
[----:B------:R-:W-:Y:S02]  /*3d80*/  DADD R88, R4, R96 ;  /* 0x0000000004587229 */ /* 0x000fe40000000060 */
[----:B------:R-:W-:Y:S02]  /*3d90*/  DADD R86, R6, R86 ;  /* 0x0000000006567229 */ /* 0x000fe40000000056 */
[----:B------:R-:W-:Y:S01]  /*3da0*/  DADD R84, R44, R84 ;  /* 0x000000002c547229 */ /* 0x000fe20000000054 */
[----:B------:R-:W-:Y:S02]  /*3db0*/  IMAD.MOV.U32 R44, RZ, RZ, -0x1 ;  /* 0xffffffffff2c7424 */ /* 0x000fe400078e00ff */
[----:B------:R-:W-:Y:S01]  /*3dc0*/  IMAD.MOV.U32 R45, RZ, RZ, 0x7fefffff ;  /* 0x7fefffffff2d7424 */ /* 0x000fe200078e00ff */
[----:B------:R-:W-:Y:S07]  /*3dd0*/  @!P0 BRA `(.L_x_57) ;  /* 0x0000000400b48947 */ /* 0x000fee0003800000 */
[----:B------:R-:W-:Y:S01]  /*3de0*/  ISETP.NE.AND P0, PT, R0, 0x2, PT ;  /* 0x000000020000780c */ /* 0x000fe20003f05270 */
[----:B------:R-:W-:Y:S01]  /*3df0*/  IMAD.MOV.U32 R5, RZ, RZ, 0x3ff00000 ;  /* 0x3ff00000ff057424 */ /* 0x000fe200078e00ff */
[----:B------:R-:W-:Y:S02]  /*3e00*/  MOV R4, 0x0 ;  /* 0x0000000000047802 */ /* 0x000fe40000000f00 */
[----:B------:R-:W-:Y:S02]  /*3e10*/  CS2R R6, SRZ ;  /* 0x0000000000067805 */ /* 0x000fe4000001ff00 */
[----:B------:R-:W-:-:S07]  /*3e20*/  CS2R R8, SRZ ;  /* 0x0000000000087805 */ /* 0x000fce000001ff00 */
[----:B------:R-:W-:Y:S05]  /*3e30*/  @P0 BRA `(.L_x_58) ;  /* 0x00000020003c0947 */ /* 0x000fea0003800000 */
[----:B------:R-:W-:Y:S01]  /*3e40*/  DMUL R8, R86, R86 ;  /* 0x0000005656087228 */ /* 0x000fe20000000000 */
[----:B------:R-:W-:Y:S01]  /*3e50*/  BSSY.RECONVERGENT B3, `(.L_x_59) ;  /* 0x0000024000037945 */ /* 0x000fe20003800200 */
[-C--:B------:R-:W-:Y:S02]  /*3e60*/  DMUL R4, R48, R48.reuse ;  /* 0x0000003030047228 */ /* 0x080fe40000000000 */
[----:B------:R-:W-:-:S04]  /*3e70*/  DMUL R6, R86, R48 ;  /* 0x0000003056067228 */ /* 0x000fc80000000000 */
[----:B------:R-:W-:Y:S02]  /*3e80*/  DFMA R8, R88, R88, R8 ;  /* 0x000000585808722b */ /* 0x000fe40000000008 */
[-C--:B------:R-:W-:Y:S02]  /*3e90*/  DFMA R4, R50, R50.reuse, R4 ;  /* 0x000000323204722b */ /* 0x080fe40000000004 */
        /* <DEDUP_REMOVED lines=10> */
[----:B------:R-:W-:-:S05]  /*3f40*/  VIADD R4, R11, 0xfcb00000 ;  /* 0xfcb000000b047836 */ /* 0x000fca0000000000 */
[----:B------:R-:W-:Y:S01]  /*3f50*/  ISETP.GE.U32.AND P0, PT, R4, 0x7ca00000, PT ;  /* 0x7ca000000400780c */ /* 0x000fe20003f06070 */
        /* <DEDUP_REMOVED lines=19> */
.L_x_60:
[----:B------:R-:W-:Y:S05]  /*4090*/  BSYNC.RECONVERGENT B3 ;  /* 0x0000000000037941 */ /* 0x000fea0003800200 */
.L_x_59:
        /* <DEDUP_REMOVED lines=24> */
.L_x_62:
[----:B------:R-:W-:Y:S05]  /*4220*/  BSYNC.RECONVERGENT B3 ;  /* 0x0000000000037941 */ /* 0x000fea0003800200 */
.L_x_61:
        /* <DEDUP_REMOVED lines=21> */
.L_x_64:
[----:B------:R-:W-:Y:S05]  /*4380*/  BSYNC.RECONVERGENT B3 ;  /* 0x0000000000037941 */ /* 0x000fea0003800200 */
.L_x_63:
        /* <DEDUP_REMOVED lines=13> */
[----:B------:R-:W-:-:S06]  /*4460*/  @P1 FSEL R7, R149, R7, !P0 ;  /* 0x0000000795071208 */ /* 0x000fcc0004000000 */
[-C--:B------:R-:W-:Y:S02]  /*4470*/  DFMA R8, R50, R6.reuse, R88 ;  /* 0x000000063208722b */ /* 0x080fe40000000058 */
[-C--:B------:R-:W-:Y:S02]  /*4480*/  DFMA R4, R48, R6.reuse, R86 ;  /* 0x000000063004722b */ /* 0x080fe40000000056 */
[----:B------:R-:W-:Y:S01]  /*4490*/  DFMA R6, R46, R6, R84 ;  /* 0x000000062e06722b */ /* 0x000fe20000000054 */
[----:B------:R-:W-:Y:S10]  /*44a0*/  BRA `(.L_x_58) ;  /* 0x0000001800a07947 */ /* 0x000ff40003800000 */
.L_x_57:
        /* <DEDUP_REMOVED lines=26> */
.L_x_66:
[----:B------:R-:W-:Y:S05]  /*4650*/  BSYNC.RECONVERGENT B3 ;  /* 0x0000000000037941 */ /* 0x000fea0003800200 */
.L_x_65:
[----:B------:R-:W-:Y:S01]  /*4660*/  UMOV UR4, 0xffffffff ;  /* 0xffffffff00047882 */ /* 0x000fe20000000000 */
[----:B------:R-:W-:Y:S01]  /*4670*/  UMOV UR5, 0x7fefffff ;  /* 0x7fefffff00057882 */ /* 0x000fe20000000000 */
[----:B------:R-:W-:Y:S01]  /*4680*/  BSSY.RECONVERGENT B1, `(.L_x_67) ;  /* 0x0000023000017945 */ /* 0x000fe20003800200 */
[----:B------:R-:W-:-:S06]  /*4690*/  DSETP.GT.AND P0, PT, R148, UR4, PT ;  /* 0x0000000494007e2a */ /* 0x000fcc000bf04000 */
[----:B------:R-:W-:-:S14]  /*46a0*/  DSETP.LT.OR P0, PT, R148, RZ, P0 ;  /* 0x000000ff9400722a */ /* 0x000fdc0000701400 */
[----:B------:R-:W-:Y:S05]  /*46b0*/  @P0 BRA `(.L_x_68) ;  /* 0x00000000007c0947 */ /* 0x000fea0003800000 */
[-C--:B------:R-:W-:Y:S02]  /*46c0*/  DFMA R8, R50, R148.reuse, R88 ;  /* 0x000000943208722b */ /* 0x080fe40000000058 */
[-C--:B------:R-:W-:Y:S02]  /*46d0*/  DFMA R10, R48, R148.reuse, R86 ;  /* 0x00000094300a722b */ /* 0x080fe40000000056 */
[----:B------:R-:W-:-:S06]  /*46e0*/  DFMA R12, R46, R148, R84 ;  /* 0x000000942e0c722b */ /* 0x000fcc0000000054 */
[----:B------:R-:W-:-:S08]  /*46f0*/  DFMA R4, RZ, R10, R8 ;  /* 0x0000000aff04722b */ /* 0x000fd00000000008 */
[----:B------:R-:W-:-:S08]  /*4700*/  DFMA R4, RZ, R12, R4 ;  /* 0x0000000cff04722b */ /* 0x000fd00000000004 */
[----:B------:R-:W-:-:S08]  /*4710*/  DADD R4, R4, -1 ;  /* 0xbff0000004047429 */ /* 0x000fd00000000000 */
[----:B------:R-:W-:-:S14]  /*4720*/  DSETP.GT.AND P0, PT, R4, RZ, PT ;  /* 0x000000ff0400722a */ /* 0x000fdc0003f04000 */
[----:B------:R-:W-:Y:S05]  /*4730*/  @P0 BRA `(.L_x_68) ;  /* 0x00000000005c0947 */ /* 0x000fea0003800000 */
[-CC-:B------:R-:W-:Y:S02]  /*4740*/  DFMA R6, RZ, R8.reuse, R10.reuse ;  /* 0x00000008ff06722b */ /* 0x180fe4000000000a */
[----:B------:R-:W-:-:S06]  /*4750*/  DFMA R4, RZ, R8, -R10 ;  /* 0x00000008ff04722b */ /* 0x000fcc000000080a */
        /* <DEDUP_REMOVED lines=15> */
[----:B------:R-:W-:Y:S01]  /*4850*/  @!P0 MOV R44, R148 ;  /* 0x00000094002c8202 */ /* 0x000fe20000000f00 */
[----:B------:R-:W-:Y:S01]  /*4860*/  @!P0 IMAD.MOV.U32 R45, RZ, RZ, R149 ;  /* 0x000000ffff2d8224 */ /* 0x000fe200078e0095 */
[----:B------:R-:W-:Y:S01]  /*4870*/  @!P0 CS2R R20, SRZ ;  /* 0x0000000000148805 */ /* 0x000fe2000001ff00 */
[----:B------:R-:W-:Y:S01]  /*4880*/  @!P0 IMAD.MOV.U32 R22, RZ, RZ, 0x0 ;  /* 0x00000000ff168424 */ /* 0x000fe200078e00ff */
[----:B------:R-:W-:Y:S01]  /*4890*/  @!P0 CS2R R18, SRZ ;  /* 0x0000000000128805 */ /* 0x000fe2000001ff00 */
[----:B------:R-:W-:-:S07]  /*48a0*/  @!P0 IMAD.MOV.U32 R23, RZ, RZ, -0x40100000 ;  /* 0xbff00000ff178424 */ /* 0x000fce00078e00ff */
.L_x_68:
[----:B------:R-:W-:Y:S05]  /*48b0*/  BSYNC.RECONVERGENT B1 ;  /* 0x0000000000017941 */ /* 0x000fea0003800200 */
.L_x_67:
[----:B------:R-:W-:Y:S01]  /*48c0*/  DFMA R4, RZ, R48, R50 ;  /* 0x00000030ff04722b */ /* 0x000fe20000000032 */
[----:B------:R-:W-:Y:S01]  /*48d0*/  MOV R6, 0x1 ;  /* 0x0000000100067802 */ /* 0x000fe20000000f00 */
        /* <DEDUP_REMOVED lines=24> */
.L_x_70:
[----:B------:R-:W-:Y:S05]  /*4a60*/  BSYNC.RECONVERGENT B3 ;  /* 0x0000000000037941 */ /* 0x000fea0003800200 */
.L_x_69:
        /* <DEDUP_REMOVED lines=30> */
[----:B------:R-:W-:Y:S01]  /*4c50*/  @!P0 MOV R23, 0x3ff00000 ;  /* 0x3ff0000000178802 */ /* 0x000fe20000000f00 */
[----:B------:R-:W-:Y:S01]  /*4c60*/  @!P0 IMAD.MOV.U32 R45, RZ, RZ, R149 ;  /* 0x000000ffff2d8224 */ /* 0x000fe200078e0095 */
[----:B------:R-:W-:Y:S01]  /*4c70*/  @!P0 CS2R R20, SRZ ;  /* 0x0000000000148805 */ /* 0x000fe2000001ff00 */
[----:B------:R-:W-:Y:S01]  /*4c80*/  @!P0 IMAD.MOV.U32 R22, RZ, RZ, 0x0 ;  /* 0x00000000ff168424 */ /* 0x000fe200078e00ff */
[----:B------:R-:W-:-:S07]  /*4c90*/  @!P0 CS2R R18, SRZ ;  /* 0x0000000000128805 */ /* 0x000fce000001ff00 */
.L_x_72:
[----:B------:R-:W-:Y:S05]  /*4ca0*/  BSYNC.RECONVERGENT B1 ;  /* 0x0000000000017941 */ /* 0x000fea0003800200 */
.L_x_71:
        /* <DEDUP_REMOVED lines=26> */
.L_x_74:
[----:B------:R-:W-:Y:S05]  /*4e50*/  BSYNC.RECONVERGENT B3 ;  /* 0x0000000000037941 */ /* 0x000fea0003800200 */
.L_x_73:
        /* <DEDUP_REMOVED lines=12> */
[----:B------:R-:W-:Y:S02]  /*4f20*/  DFMA R6, RZ, R8, R10 ;  /* 0x00000008ff06722b */ /* 0x000fe4000000000a */
        /* <DEDUP_REMOVED lines=20> */
[----:B------:R-:W-:Y:S01]  /*5070*/  @!P0 IMAD.MOV.U32 R19, RZ, RZ, -0x40100000 ;  /* 0xbff00000ff138424 */ /* 0x000fe200078e00ff */
[----:B------:R-:W-:-:S07]  /*5080*/  @!P0 CS2R R22, SRZ ;  /* 0x0000000000168805 */ /* 0x000fce000001ff00 */
.L_x_76:
[----:B------:R-:W-:Y:S05]  /*5090*/  BSYNC.RECONVERGENT B1 ;  /* 0x0000000000017941 */ /* 0x000fea0003800200 */
.L_x_75:
        /* <DEDUP_REMOVED lines=26> */
.L_x_78:
[----:B------:R-:W-:Y:S05]  /*5240*/  BSYNC.RECONVERGENT B3 ;  /* 0x0000000000037941 */ /* 0x000fea0003800200 */
.L_x_77:
        /* <DEDUP_REMOVED lines=30> */
[----:B------:R-:W-:Y:S01]  /*5430*/  @!P0 MOV R45, R149 ;  /* 0x00000095002d8202 */ /* 0x000fe20000000f00 */
[----:B------:R-:W-:Y:S01]  /*5440*/  @!P0 IMAD.MOV.U32 R18, RZ, RZ, 0x0 ;  /* 0x00000000ff128424 */ /* 0x000fe200078e00ff */
[----:B------:R-:W-:Y:S01]  /*5450*/  @!P0 CS2R R20, SRZ ;  /* 0x0000000000148805 */ /* 0x000fe2000001ff00 */
[----:B------:R-:W-:Y:S01]  /*5460*/  @!P0 IMAD.MOV.U32 R19, RZ, RZ, 0x3ff00000 ;  /* 0x3ff00000ff138424 */ /* 0x000fe200078e00ff */
[----:B------:R-:W-:-:S07]  /*5470*/  @!P0 CS2R R22, SRZ ;  /* 0x0000000000168805 */ /* 0x000fce000001ff00 */
.L_x_80:
[----:B------:R-:W-:Y:S05]  /*5480*/  BSYNC.RECONVERGENT B1 ;  /* 0x0000000000017941 */ /* 0x000fea0003800200 */
.L_x_79:
[----:B------:R-:W-:Y:S01]  /*5490*/  DMUL R4, RZ, R48 ;  /* 0x00000030ff047228 */ /* 0x000fe20000000000 */
[----:B------:R-:W-:Y:S01]  /*54a0*/  IMAD.MOV.U32 R6, RZ, RZ, 0x1 ;  /* 0x00000001ff067424 */ /* 0x000fe200078e00ff */
[----:B------:R-:W-:Y:S06]  /*54b0*/  BSSY.RECONVERGENT B3, `(.L_x_81) ;  /* 0x000001a000037945 */ /* 0x000fec0003800200 */
[----:B------:R-:W-:-:S08]  /*54c0*/  DFMA R4, RZ, R50, R4 ;  /* 0x00000032ff04722b */ /* 0x000fd00000000004 */
[----:B------:R-:W-:Y:S02]  /*54d0*/  DADD R12, -R46, R4 ;  /* 0x000000002e0c7229 */ /* 0x000fe40000000104 */
[----:B------:R-:W-:-:S04]  /*54e0*/  DMUL R4, RZ, R86 ;  /* 0x00000056ff047228 */ /* 0x000fc80000000000 */
[----:B------:R-:W0:Y:S04]  /*54f0*/  MUFU.RCP64H R7, R13 ;  /* 0x0000000d00077308 */ /* 0x000e280000001800 */
[----:B------:R-:W-:-:S08]  /*5500*/  DFMA R4, RZ, R88, R4 ;  /* 0x00000058ff04722b */ /* 0x000fd00000000004 */
[----:B------:R-:W-:Y:S02]  /*5510*/  DADD R4, R84, -R4 ;  /* 0x0000000054047229 */ /* 0x000fe40000000804 */
[----:B0-----:R-:W-:-:S06]  /*5520*/  DFMA R8, -R12, R6, 1 ;  /* 0x3ff000000c08742b */ /* 0x001fcc0000000106 */
[----:B------:R-:W-:Y:S02]  /*5530*/  DADD R10, R4, 1 ;  /* 0x3ff00000040a7429 */ /* 0x000fe40000000000 */
        /* <DEDUP_REMOVED lines=17> */
.L_x_82:
[----:B------:R-:W-:Y:S05]  /*5650*/  BSYNC.RECONVERGENT B3 ;  /* 0x0000000000037941 */ /* 0x000fea0003800200 */
.L_x_81:
        /* <DEDUP_REMOVED lines=36> */
.L_x_84:
[----:B------:R-:W-:Y:S05]  /*58a0*/  BSYNC.RECONVERGENT B1 ;  /* 0x0000000000017941 */ /* 0x000fea0003800200 */
.L_x_83:
[----:B------:R-:W-:Y:S01]  /*58b0*/  DMUL R4, RZ, R48 ;  /* 0x00000030ff047228 */ /* 0x000fe20000000000 */
[----:B------:R-:W-:Y:S01]  /*58c0*/  BSSY.RECONVERGENT B3, `(.L_x_85) ;  /* 0x000001b000037945 */ /* 0x000fe20003800200 */
[----:B------:R-:W-:-:S06]  /*58d0*/  DMUL R8, RZ, R86 ;  /* 0x00000056ff087228 */ /* 0x000fcc0000000000 */
[----:B------:R-:W-:Y:S02]  /*58e0*/  DFMA R4, RZ, R50, R4 ;  /* 0x00000032ff04722b */ /* 0x000fe40000000004 */
[----:B------:R-:W-:-:S06]  /*58f0*/  DFMA R8, RZ, R88, R8 ;  /* 0x00000058ff08722b */ /* 0x000fcc0000000008 */
[----:B------:R-:W-:Y:S01]  /*5900*/  DADD R12, R46, R4 ;  /* 0x000000002e0c7229 */ /* 0x000fe20000000004 */
[----:B------:R-:W-:-:S05]  /*5910*/  MOV R4, 0x1 ;  /* 0x0000000100047802 */ /* 0x000fca0000000f00 */
[----:B------:R-:W0:Y:S02]  /*5920*/  MUFU.RCP64H R5, R13 ;  /* 0x0000000d00057308 */ /* 0x000e240000001800 */
[----:B0-----:R-:W-:-:S08]  /*5930*/  DFMA R6, -R12, R4, 1 ;  /* 0x3ff000000c06742b */ /* 0x001fd00000000104 */
[----:B------:R-:W-:-:S08]  /*5940*/  DFMA R6, R6, R6, R6 ;  /* 0x000000060606722b */ /* 0x000fd00000000006 */
[----:B------:R-:W-:Y:S02]  /*5950*/  DFMA R6, R4, R6, R4 ;  /* 0x000000060406722b */ /* 0x000fe40000000004 */
[----:B------:R-:W-:-:S06]  /*5960*/  DADD R4, R84, R8 ;  /* 0x0000000054047229 */ /* 0x000fcc0000000008 */
        /* <DEDUP_REMOVED lines=16> */
.L_x_86:
[----:B------:R-:W-:Y:S05]  /*5a70*/  BSYNC.RECONVERGENT B3 ;  /* 0x0000000000037941 */ /* 0x000fea0003800200 */
.L_x_85:
[C---:B------:R-:W-:Y:S01]  /*5a80*/  DSETP.GT.AND P0, PT, R148.reuse, R44, PT ;  /* 0x0000002c9400722a */ /* 0x040fe20003f04000 */
[----:B------:R-:W-:Y:S01]  /*5a90*/  IMAD.MOV.U32 R6, RZ, RZ, R20 ;  /* 0x000000ffff067224 */ /* 0x000fe200078e0014 */
[----:B------:R-:W-:Y:S01]  /*5aa0*/  MOV R5, R19 ;  /* 0x0000001300057202 */ /* 0x000fe20000000f00 */
[----:B------:R-:W-:Y:S02]  /*5ab0*/  IMAD.MOV.U32 R7, RZ, RZ, R21 ;  /* 0x000000ffff077224 */ /* 0x000fe400078e0015 */
[----:B------:R-:W-:Y:S01]  /*5ac0*/  IMAD.MOV.U32 R4, RZ, RZ, R18 ;  /* 0x000000ffff047224 */ /* 0x000fe200078e0012 */
[----:B------:R-:W-:Y:S01]  /*5ad0*/  DSETP.LT.OR P0, PT, R148, RZ, P0 ;  /* 0x000000ff9400722a */ /* 0x000fe20000701400 */
[----:B------:R-:W-:Y:S02]  /*5ae0*/  IMAD.MOV.U32 R8, RZ, RZ, R22 ;  /* 0x000000ffff087224 */ /* 0x000fe400078e0016 */
[----:B------:R-:W-:-:S11]  /*5af0*/  IMAD.MOV.U32 R9, RZ, RZ, R23 ;  /* 0x000000ffff097224 */ /* 0x000fd600078e0017 */
[----:B------:R-:W-:Y:S05]  /*5b00*/  @P0 BRA `(.L_x_58) ;  /* 0x0000000400080947 */ /* 0x000fea0003800000 */
[-C--:B------:R-:W-:Y:S01]  /*5b10*/  DFMA R50, R50, R148.reuse, R88 ;  /* 0x000000943232722b */ /* 0x080fe20000000058 */
[----:B------:R-:W-:Y:S01]  /*5b20*/  IMAD.MOV.U32 R6, RZ, RZ, R20 ;  /* 0x000000ffff067224 */ /* 0x000fe200078e0014 */
[-C--:B------:R-:W-:Y:S01]  /*5b30*/  DFMA R48, R48, R148.reuse, R86 ;  /* 0x000000943030722b */ /* 0x080fe20000000056 */
[----:B------:R-:W-:Y:S01]  /*5b40*/  MOV R7, R21 ;  /* 0x0000001500077202 */ /* 0x000fe20000000f00 */
[----:B------:R-:W-:Y:S01]  /*5b50*/  DFMA R46, R46, R148, R84 ;  /* 0x000000942e2e722b */ /* 0x000fe20000000054 */
[----:B------:R-:W-:Y:S01]  /*5b60*/  IMAD.MOV.U32 R8, RZ, RZ, R22 ;  /* 0x000000ffff087224 */ /* 0x000fe200078e0016 */
[----:B------:R-:W-:-:S04]  /*5b70*/  MOV R9, R23 ;  /* 0x0000001700097202 */ /* 0x000fc80000000f00 */
[----:B------:R-:W-:-:S08]  /*5b80*/  DFMA R4, RZ, R48, -R50 ;  /* 0x00000030ff04722b */ /* 0x000fd00000000832 */
[----:B------:R-:W-:-:S08]  /*5b90*/  DFMA R4, RZ, R46, R4 ;  /* 0x0000002eff04722b */ /* 0x000fd00000000004 */
[----:B------:R-:W-:-:S08]  /*5ba0*/  DADD R4, R4, -1 ;  /* 0xbff0000004047429 */ /* 0x000fd00000000000 */
[----:B------:R-:W-:Y:S01]  /*5bb0*/  DSETP.GT.AND P0, PT, R4, RZ, PT ;  /* 0x000000ff0400722a */ /* 0x000fe20003f04000 */
[----:B------:R-:W-:Y:S02]  /*5bc0*/  IMAD.MOV.U32 R4, RZ, RZ, R18 ;  /* 0x000000ffff047224 */ /* 0x000fe400078e0012 */
[----:B------:R-:W-:-:S11]  /*5bd0*/  IMAD.MOV.U32 R5, RZ, RZ, R19 ;  /* 0x000000ffff057224 */ /* 0x000fd600078e0013 */
[----:B------:R-:W-:Y:S05]  /*5be0*/  @P0 BRA `(.L_x_58) ;  /* 0x0000000000d00947 */ /* 0x000fea0003800000 */
[----:B------:R-:W-:Y:S01]  /*5bf0*/  DFMA R4, RZ, R48, R50 ;  /* 0x00000030ff04722b */ /* 0x000fe20000000032 */
[----:B------:R-:W-:Y:S02]  /*5c00*/  IMAD.MOV.U32 R6, RZ, RZ, R20 ;  /* 0x000000ffff067224 */ /* 0x000fe400078e0014 */
[----:B------:R-:W-:Y:S02]  /*5c10*/  IMAD.MOV.U32 R7, RZ, RZ, R21 ;  /* 0x000000ffff077224 */ /* 0x000fe400078e0015 */
[----:B------:R-:W-:Y:S02]  /*5c20*/  IMAD.MOV.U32 R8, RZ, RZ, R22 ;  /* 0x000000ffff087224 */ /* 0x000fe400078e0016 */
[----:B------:R-:W-:Y:S01]  /*5c30*/  IMAD.MOV.U32 R9, RZ, RZ, R23 ;  /* 0x000000ffff097224 */ /* 0x000fe200078e0017 */
[----:B------:R-:W-:-:S08]  /*5c40*/  DFMA R4, RZ, R46, R4 ;  /* 0x0000002eff04722b */ /* 0x000fd00000000004 */
[----:B------:R-:W-:-:S08]  /*5c50*/  DADD R4, R4, -1 ;  /* 0xbff0000004047429 */ /* 0x000fd00000000000 */
[----:B------:R-:W-:Y:S01]  /*5c60*/  DSETP.GT.AND P0, PT, R4, RZ, PT ;  /* 0x000000ff0400722a */ /* 0x000fe20003f04000 */
[----:B------:R-:W-:Y:S01]  /*5c70*/  IMAD.MOV.U32 R4, RZ, RZ, R18 ;  /* 0x000000ffff047224 */ /* 0x000fe200078e0012 */
[----:B------:R-:W-:-:S12]  /*5c80*/  MOV R5, R19 ;  /* 0x0000001300057202 */ /* 0x000fd80000000f00 */
[----:B------:R-:W-:Y:S05]  /*5c90*/  @P0 BRA `(.L_x_58) ;  /* 0x0000000000a40947 */ /* 0x000fea0003800000 */
[----:B------:R-:W-:Y:S01]  /*5ca0*/  DFMA R4, RZ, R50, -R48 ;  /* 0x00000032ff04722b */ /* 0x000fe20000000830 */
[----:B------:R-:W-:Y:S01]  /*5cb0*/  IMAD.MOV.U32 R6, RZ, RZ, R20 ;  /* 0x000000ffff067224 */ /* 0x000fe200078e0014 */
[----:B------:R-:W-:Y:S01]  /*5cc0*/  MOV R7, R21 ;  /* 0x0000001500077202 */ /* 0x000fe20000000f00 */
[----:B------:R-:W-:Y:S01]  /*5cd0*/  IMAD.MOV.U32 R8, RZ, RZ, R22 ;  /* 0x000000ffff087224 */ /* 0x000fe200078e0016 */
[----:B------:R-:W-:-:S04]  /*5ce0*/  MOV R9, R23 ;  /* 0x0000001700097202 */ /* 0x000fc80000000f00 */
[----:B------:R-:W-:-:S08]  /*5cf0*/  DFMA R4, RZ, R46, R4 ;  /* 0x0000002eff04722b */ /* 0x000fd00000000004 */
[----:B------:R-:W-:-:S08]  /*5d00*/  DADD R4, R4, -1 ;  /* 0xbff0000004047429 */ /* 0x000fd00000000000 */
[----:B------:R-:W-:Y:S01]  /*5d10*/  DSETP.GT.AND P0, PT, R4, RZ, PT ;  /* 0x000000ff0400722a */ /* 0x000fe20003f04000 */
[----:B------:R-:W-:Y:S02]  /*5d20*/  IMAD.MOV.U32 R4, RZ, RZ, R18 ;  /* 0x000000ffff047224 */ /* 0x000fe400078e0012 */
[----:B------:R-:W-:-:S11]  /*5d30*/  IMAD.MOV.U32 R5, RZ, RZ, R19 ;  /* 0x000000ffff057224 */ /* 0x000fd600078e0013 */
[----:B------:R-:W-:Y:S05]  /*5d40*/  @P0 BRA `(.L_x_58) ;  /* 0x0000000000780947 */ /* 0x000fea0003800000 */
[----:B------:R-:W-:Y:S01]  /*5d50*/  DFMA R4, RZ, R50, R48 ;  /* 0x00000032ff04722b */ /* 0x000fe20000000030 */
[----:B------:R-:W-:Y:S01]  /*5d60*/  IMAD.MOV.U32 R6, RZ, RZ, R20 ;  /* 0x000000ffff067224 */ /* 0x000fe200078e0014 */
[----:B------:R-:W-:Y:S01]  /*5d70*/  DMUL R48, RZ, R48 ;  /* 0x00000030ff307228 */ /* 0x000fe20000000000 */
        /* <DEDUP_REMOVED lines=9> */
[----:B------:R-:W-:Y:S01]  /*5e10*/  DFMA R4, RZ, R50, R48 ;  /* 0x00000032ff04722b */ /* 0x000fe20000000030 */
[----:B------:R-:W-:Y:S01]  /*5e20*/  IMAD.MOV.U32 R6, RZ, RZ, R20 ;  /* 0x000000ffff067224 */ /* 0x000fe200078e0014 */
[----:B------:R-:W-:Y:S01]  /*5e30*/  MOV R7, R21 ;  /* 0x0000001500077202 */ /* 0x000fe20000000f00 */
[----:B------:R-:W-:Y:S01]  /*5e40*/  IMAD.MOV.U32 R8, RZ, RZ, R22 ;  /* 0x000000ffff087224 */ /* 0x000fe200078e0016 */
[----:B------:R-:W-:-:S04]  /*5e50*/  MOV R9, R23 ;  /* 0x0000001700097202 */ /* 0x000fc80000000f00 */
[----:B------:R-:W-:-:S08]  /*5e60*/  DADD R4, -R46, R4 ;  /* 0x000000002e047229 */ /* 0x000fd00000000104 */
[----:B------:R-:W-:-:S08]  /*5e70*/  DADD R4, R4, -1 ;  /* 0xbff0000004047429 */ /* 0x000fd00000000000 */
[----:B------:R-:W-:Y:S01]  /*5e80*/  DSETP.GT.AND P0, PT, R4, RZ, PT ;  /* 0x000000ff0400722a */ /* 0x000fe20003f04000 */
[----:B------:R-:W-:Y:S02]  /*5e90*/  IMAD.MOV.U32 R4, RZ, RZ, R18 ;  /* 0x000000ffff047224 */ /* 0x000fe400078e0012 */
[----:B------:R-:W-:-:S11]  /*5ea0*/  IMAD.MOV.U32 R5, RZ, RZ, R19 ;  /* 0x000000ffff057224 */ /* 0x000fd600078e0013 */
[----:B------:R-:W-:Y:S01]  /*5eb0*/  @!P0 IMAD.MOV.U32 R20, RZ, RZ, 0x0 ;  /* 0x00000000ff148424 */ /* 0x000fe200078e00ff */
[----:B------:R-:W-:Y:S01]  /*5ec0*/  @!P0 CS2R R18, SRZ ;  /* 0x0000000000128805 */ /* 0x000fe2000001ff00 */
[----:B------:R-:W-:Y:S01]  /*5ed0*/  @!P0 IMAD.MOV.U32 R21, RZ, RZ, 0x3ff00000 ;  /* 0x3ff00000ff158424 */ /* 0x000fe200078e00ff */
[----:B------:R-:W-:Y:S01]  /*5ee0*/  @!P0 CS2R R22, SRZ ;  /* 0x0000000000168805 */ /* 0x000fe2000001ff00 */
[----:B------:R-:W-:Y:S01]  /*5ef0*/  @!P0 IMAD.MOV.U32 R6, RZ, RZ, 0x0 ;  /* 0x00000000ff068424 */ /* 0x000fe200078e00ff */
[----:B------:R-:W-:Y:S02]  /*5f00*/  @!P0 MOV R7, 0x3ff00000 ;  /* 0x3ff0000000078802 */ /* 0x000fe40000000f00 */
[----:B------:R-:W-:Y:S02]  /*5f10*/  @!P0 CS2R R4, SRZ ;  /* 0x0000000000048805 */ /* 0x000fe4000001ff00 */
[----:B------:R-:W-:-:S07]  /*5f20*/  @!P0 CS2R R8, SRZ ;  /* 0x0000000000088805 */ /* 0x000fce000001ff00 */
.L_x_58:
[----:B------:R-:W-:Y:S05]  /*5f30*/  BSYNC.RECONVERGENT B2 ;  /* 0x0000000000027941 */ /* 0x000fea0003800200 */
.L_x_56:
[----:B------:R-:W2:Y:S04]  /*5f40*/  LDG.E.64 R12, desc[UR6][R16.64+0x20] ;  /* 0x00002006100c7981 */ /* 0x000ea8000c1e1b00 */
[----:B------:R-:W3:Y:S04]  /*5f50*/  LDG.E.64 R46, desc[UR6][R16.64+0x28] ;  /* 0x00002806102e7981 */ /* 0x000ee8000c1e1b00 */
[----:B------:R-:W4:Y:S04]  /*5f60*/  LDG.E.64 R10, desc[UR6][R16.64] ;  /* 0x00000006100a7981 */ /* 0x000f28000c1e1b00 */
[----:B------:R-:W5:Y:S04]  /*5f70*/  LDG.E.64 R44, desc[UR6][R16.64+0x8] ;  /* 0x00000806102c7981 */ /* 0x000f68000c1e1b00 */
[----:B------:R-:W5:Y:S04]  /*5f80*/  LDG.E.64 R84, desc[UR6][R16.64+0x30] ;  /* 0x0000300610547981 */ /* 0x000f68000c1e1b00 */
[----:B------:R-:W5:Y:S04]  /*5f90*/  LDG.E.64 R14, desc[UR6][R16.64+0x40] ;  /* 0x00004006100e7981 */ /* 0x000f68000c1e1b00 */
[----:B------:R-:W5:Y:S04]  /*5fa0*/  LDG.E.64 R48, desc[UR6][R16.64+0x48] ;  /* 0x0000480610307981 */ /* 0x000f68000c1e1b00 */
[----:B------:R-:W5:Y:S04]  /*5fb0*/  LDG.E.64 R50, desc[UR6][R16.64+0x10] ;  /* 0x0000100610327981 */ /* 0x000f68000c1e1b00 */
[----:B------:R-:W5:Y:S04]  /*5fc0*/  LDG.E.64 R86, desc[UR6][R16.64+0x50] ;  /* 0x0000500610567981 */ /* 0x000f68000c1e1b00 */
[----:B------:R0:W5:Y:S01]  /*5fd0*/  LDG.E.64 R92, desc[UR6][R16.64+0x108] ;  /* 0x00010806105c7981 */ /* 0x000162000c1e1b00 */
[----:B------:R-:W-:Y:S01]  /*5fe0*/  BSSY.RECONVERGENT B1, `(.L_x_87) ;  /* 0x000007f000017945 */ /* 0x000fe20003800200 */
[----:B------:R-:W-:Y:S01]  /*5ff0*/  IMAD.MOV.U32 R88, RZ, RZ, 0x0 ;  /* 0x00000000ff587424 */ /* 0x000fe200078e00ff */
[----:B------:R-:W-:Y:S01]  /*6000*/  CS2R R96, SRZ ;  /* 0x0000000000607805 */ /* 0x000fe2000001ff00 */
[----:B------:R-:W-:Y:S01]  /*6010*/  IMAD.MOV.U32 R89, RZ, RZ, 0x3ff00000 ;  /* 0x3ff00000ff597424 */ /* 0x000fe200078e00ff */
[----:B------:R-:W-:Y:S01]  /*6020*/  MOV R119, 0x3ff00000 ;  /* 0x3ff0000000777802 */ /* 0x000fe20000000f00 */
[----:B------:R-:W-:Y:S01]  /*6030*/  IMAD.MOV.U32 R118, RZ, RZ, 0x0 ;  /* 0x00000000ff767424 */ /* 0x000fe200078e00ff */
[----:B--2---:R-:W-:-:S02]  /*6040*/  DMUL R12, R12, R4 ;  /* 0x000000040c0c7228 */ /* 0x004fc40000000000 */
[----:B---3--:R-:W-:-:S06]  /*6050*/  DMUL R46, R46, R4 ;  /* 0x000000042e2e7228 */ /* 0x008fcc0000000000 */
[-C--:B----4-:R-:W-:Y:S02]  /*6060*/  DFMA R10, R10, R8.reuse, R12 ;  /* 0x000000080a0a722b */ /* 0x090fe4000000000c */
[----:B-----5:R-:W-:Y:S02]  /*6070*/  DFMA R44, R44, R8, R46 ;  /* 0x000000082c2c722b */ /* 0x020fe4000000002e */
[----:B------:R-:W-:-:S04]  /*6080*/  DMUL R84, R84, R4 ;  /* 0x0000000454547228 */ /* 0x000fc80000000000 */
[-C--:B------:R-:W-:Y:S02]  /*6090*/  DFMA R10, R14, R6.reuse, R10 ;  /* 0x000000060e0a722b */ /* 0x080fe4000000000a */
[----:B------:R-:W-:Y:S01]  /*60a0*/  DFMA R44, R48, R6, R44 ;  /* 0x00000006302c722b */ /* 0x000fe2000000002c */
[----:B------:R-:W-:Y:S02]  /*60b0*/  HFMA2 R49, -RZ, RZ, 1.984375, 0 ;  /* 0x3ff00000ff317431 */ /* 0x000fe400000001ff */
[----:B------:R-:W-:Y:S01]  /*60c0*/  IMAD.MOV.U32 R48, RZ, RZ, 0x0 ;  /* 0x00000000ff307424 */ /* 0x000fe200078e00ff */
[----:B------:R-:W-:-:S04]  /*60d0*/  DFMA R50, R50, R8, R84 ;  /* 0x000000083232722b */ /* 0x000fc80000000054 */
[----:B------:R-:W-:Y:S01]  /*60e0*/  IMAD.MOV.U32 R0, RZ, RZ, R11 ;  /* 0x000000ffff007224 */ /* 0x000fe200078e000b */
[----:B------:R-:W-:Y:S01]  /*60f0*/  DSETP.MAX.AND P0, P1, |R10|, |R44|, PT ;  /* 0x4000002c0a00722a */ /* 0x000fe2000390f200 */
[----:B------:R-:W-:Y:S02]  /*6100*/  MOV R5, R44 ;  /* 0x0000002c00057202 */ /* 0x000fe40000000f00 */
[----:B------:R-:W-:Y:S01]  /*6110*/  DFMA R50, R86, R6, R50 ;  /* 0x000000065632722b */ /* 0x000fe20000000032 */
[----:B------:R-:W-:Y:S01]  /*6120*/  IMAD.MOV.U32 R7, RZ, RZ, R45 ;  /* 0x000000ffff077224 */ /* 0x000fe200078e002d */
[----:B------:R-:W-:Y:S01]  /*6130*/  MOV R87, 0x3fd80000 ;  /* 0x3fd8000000577802 */ /* 0x000fe20000000f00 */
[----:B------:R-:W-:-:S03]  /*6140*/  IMAD.MOV.U32 R86, RZ, RZ, 0x0 ;  /* 0x00000000ff567424 */ /* 0x000fc600078e00ff */
[----:B------:R-:W-:Y:S01]  /*6150*/  FSEL R9, |R0|, |R7|, P0 ;  /* 0x4000000700097208 */ /* 0x000fe20000000200 */
[----:B------:R-:W-:-:S04]  /*6160*/  IMAD.MOV.U32 R0, RZ, RZ, R10 ;  /* 0x000000ffff007224 */ /* 0x000fc800078e000a */
[----:B------:R-:W-:Y:S02]  /*6170*/  @P1 LOP3.LUT R9, R7, 0x80000, RZ, 0xfc, !PT ;  /* 0x0008000007091812 */ /* 0x000fe400078efcff */
[----:B------:R-:W-:Y:S01]  /*6180*/  SEL R6, R0, R5, P0 ;  /* 0x0000000500067207 */ /* 0x000fe20000000000 */
[----:B------:R-:W-:Y:S02]  /*6190*/  DSETP.MIN.AND P0, P1, |R10|, |R44|, PT ;  /* 0x4000002c0a00722a */ /* 0x000fe40003900200 */
[----:B------:R-:W-:-:S04]  /*61a0*/  IMAD.MOV.U32 R7, RZ, RZ, R9 ;  /* 0x000000ffff077224 */ /* 0x000fc800078e0009 */
[----:B------:R-:W-:Y:S01]  /*61b0*/  IMAD.MOV.U32 R9, RZ, RZ, R7 ;  /* 0x000000ffff097224 */ /* 0x000fe200078e0007 */
[----:B------:R-:W-:Y:S01]  /*61c0*/  SEL R4, R0, R5, P0 ;  /* 0x0000000500047207 */ /* 0x000fe20000000000 */
[C-C-:B------:R-:W-:Y:S01]  /*61d0*/  DSETP.MAX.AND P4, P5, |R50|.reuse, R6.reuse, PT ;  /* 0x000000063200722a */ /* 0x140fe20003d8f200 */
[----:B------:R-:W-:Y:S01]  /*61e0*/  IMAD.MOV.U32 R0, RZ, RZ, R51 ;  /* 0x000000ffff007224 */ /* 0x000fe200078e0033 */
[----:B------:R-:W-:Y:S01]  /*61f0*/  DSETP.MIN.AND P2, P3, |R50|, R6, PT ;  /* 0x000000063200722a */ /* 0x000fe20003b40200 */
[----:B------:R-:W-:-:S03]  /*6200*/  IMAD.MOV.U32 R5, RZ, RZ, R6 ;  /* 0x000000ffff057224 */ /* 0x000fc600078e0006 */
[----:B------:R-:W-:Y:S02]  /*6210*/  FSEL R13, |R0|, R9, P4 ;  /* 0x00000009000d7208 */ /* 0x000fe40002000200 */
[----:B------:R-:W-:-:S04]  /*6220*/  MOV R0, R50 ;  /* 0x0000003200007202 */ /* 0x000fc80000000f00 */
[----:B------:R-:W-:Y:S01]  /*6230*/  SEL R8, R0, R5, P4 ;  /* 0x0000000500087207 */ /* 0x000fe20002000000 */
[----:B------:R-:W-:Y:S01]  /*6240*/  IMAD.MOV.U32 R0, RZ, RZ, R51 ;  /* 0x000000ffff007224 */ /* 0x000fe200078e0033 */
[----:B------:R-:W-:-:S04]  /*6250*/  @P5 LOP3.LUT R13, R9, 0x80000, RZ, 0xfc, !PT ;  /* 0x00080000090d5812 */ /* 0x000fc800078efcff */
[----:B0-----:R-:W-:Y:S01]  /*6260*/  FSEL R17, |R0|, R7, P2 ;  /* 0x0000000700117208 */ /* 0x001fe20001000200 */
[----:B------:R-:W-:Y:S01]  /*6270*/  IMAD.MOV.U32 R9, RZ, RZ, R13 ;  /* 0x000000ffff097224 */ /* 0x000fe200078e000d */
[----:B------:R-:W-:Y:S02]  /*6280*/  MOV R0, R50 ;  /* 0x0000003200007202 */ /* 0x000fe40000000f00 */
[----:B------:R-:W-:Y:S02]  /*6290*/  @P3 LOP3.LUT R17, R7, 0x80000, RZ, 0xfc, !PT ;  /* 0x0008000007113812 */ /* 0x000fe400078efcff */
[----:B------:R-:W-:Y:S02]  /*62a0*/  LOP3.LUT R12, R9, 0xffc00000, RZ, 0xc0, !PT ;  /* 0xffc00000090c7812 */ /* 0x000fe400078ec0ff */
[----:B------:R-:W-:Y:S01]  /*62b0*/  SEL R6, R0, R5, P2 ;  /* 0x0000000500067207 */ /* 0x000fe20001000000 */
[----:B------:R-:W-:Y:S01]  /*62c0*/  IMAD.MOV.U32 R0, RZ, RZ, R11 ;  /* 0x000000ffff007224 */ /* 0x000fe200078e000b */
[----:B------:R-:W-:Y:S01]  /*62d0*/  LOP3.LUT R13, R12, 0x7fd00000, RZ, 0x3c, !PT ;  /* 0x7fd000000c0d7812 */ /* 0x000fe200078e3cff */
[----:B------:R-:W-:-:S02]  /*62e0*/  IMAD.MOV.U32 R5, RZ, RZ, R45 ;  /* 0x000000ffff057224 */ /* 0x000fc400078e002d */
[----:B------:R-:W-:Y:S02]  /*62f0*/  HFMA2 R12, -RZ, RZ, 0, 0 ;  /* 0x00000000ff0c7431 */ /* 0x000fe400000001ff */
[----:B------:R-:W-:Y:S01]  /*6300*/  IMAD.MOV.U32 R7, RZ, RZ, R17 ;  /* 0x000000ffff077224 */ /* 0x000fe200078e0011 */
[----:B------:R-:W-:Y:S02]  /*6310*/  FSEL R15, |R0|, |R5|, P0 ;  /* 0x40000005000f7208 */ /* 0x000fe40000000200 */
[----:B------:R-:W-:Y:S01]  /*6320*/  @P1 LOP3.LUT R15, R5, 0x80000, RZ, 0xfc, !PT ;  /* 0x00080000050f1812 */ /* 0x000fe200078efcff */
[----:B------:R-:W-:Y:S02]  /*6330*/  DSETP.NEU.AND P1, PT, R8, +INF , PT ;  /* 0x7ff000000800742a */ /* 0x000fe40003f2d000 */
[----:B------:R-:W-:Y:S02]  /*6340*/  DMUL R6, R6, R12 ;  /* 0x0000000c06067228 */ /* 0x000fe40000000000 */
[----:B------:R-:W-:-:S06]  /*6350*/  IMAD.MOV.U32 R5, RZ, RZ, R15 ;  /* 0x000000ffff057224 */ /* 0x000fcc00078e000f */
[----:B------:R-:W-:Y:S02]  /*6360*/  DMUL R4, R4, R12 ;  /* 0x0000000c04047228 */ /* 0x000fe40000000000 */
[----:B------:R-:W-:Y:S02]  /*6370*/  DMUL R14, R6, R6 ;  /* 0x00000006060e7228 */ /* 0x000fe40000000000 */
[----:B------:R-:W-:-:S06]  /*6380*/  DMUL R6, R8, R12 ;  /* 0x0000000c08067228 */ /* 0x000fcc0000000000 */
[----:B------:R-:W-:-:S08]  /*6390*/  DFMA R14, R4, R4, R14 ;  /* 0x00000004040e722b */ /* 0x000fd0000000000e */
[----:B------:R-:W-:Y:S01]  /*63a0*/  DFMA R14, R6, R6, R14 ;  /* 0x00000006060e722b */ /* 0x000fe2000000000e */
[----:B------:R-:W-:-:S05]  /*63b0*/  IMAD.MOV.U32 R6, RZ, RZ, RZ ;  /* 0x000000ffff067224 */ /* 0x000fca00078e00ff */
[----:B------:R-:W0:Y:S02]  /*63c0*/  MUFU.RSQ64H R7, R15 ;  /* 0x0000000f00077308 */ /* 0x000e240000001c00 */
[----:B0-----:R-:W-:-:S08]  /*63d0*/  DMUL R4, R6, R6 ;  /* 0x0000000606047228 */ /* 0x001fd00000000000 */
[----:B------:R-:W-:Y:S02]  /*63e0*/  DFMA R16, R14, -R4, 1 ;  /* 0x3ff000000e10742b */ /* 0x000fe40000000804 */
[----:B------:R-:W-:-:S06]  /*63f0*/  DADD R4, |R10|, |R44| ;  /* 0x000000000a047229 */ /* 0x000fcc000000062c */
[----:B------:R-:W-:Y:S02]  /*6400*/  DMUL R46, R6, R16 ;  /* 0x00000010062e7228 */ /* 0x000fe40000000000 */
[----:B------:R-:W-:Y:S02]  /*6410*/  DFMA R16, R16, R86, 0.5 ;  /* 0x3fe000001010742b */ /* 0x000fe40000000056 */
[----:B------:R-:W-:-:S06]  /*6420*/  DADD R4, |R50|, R4 ;  /* 0x0000000032047229 */ /* 0x000fcc0000000204 */
[----:B------:R-:W-:Y:S02]  /*6430*/  DFMA R16, R16, R46, R6 ;  /* 0x0000002e1010722b */ /* 0x000fe40000000006 */
[C---:B------:R-:W-:Y:S02]  /*6440*/  DADD R6, R4.reuse, +INF ;  /* 0x7ff0000004067429 */ /* 0x040fe40000000000 */
[----:B------:R-:W-:-:S04]  /*6450*/  DSETP.GT.AND P0, PT, R4, RZ, PT ;  /* 0x000000ff0400722a */ /* 0x000fc80003f04000 */
[----:B------:R-:W-:-:S10]  /*6460*/  DMUL R16, R12, R16 ;  /* 0x000000100c107228 */ /* 0x000fd40000000000 */
[----:B------:R-:W-:Y:S02]  /*6470*/  FSEL R120, R16, R6, P0 ;  /* 0x0000000610787208 */ /* 0x000fe40000000000 */
[----:B------:R-:W-:Y:S02]  /*6480*/  FSEL R6, R17, R7, P0 ;  /* 0x0000000711067208 */ /* 0x000fe40000000000 */
[----:B------:R-:W-:Y:S02]  /*6490*/  ISETP.NE.AND P0, PT, R92, 0x2, PT ;  /* 0x000000025c00780c */ /* 0x000fe40003f05270 */
[----:B------:R-:W-:Y:S02]  /*64a0*/  FSEL R120, R120, RZ, P1 ;  /* 0x000000ff78787208 */ /* 0x000fe40000800000 */
[----:B------:R-:W-:-:S06]  /*64b0*/  FSEL R121, R6, RZ, P1 ;  /* 0x000000ff06797208 */ /* 0x000fcc0000800000 */
[-C--:B------:R-:W-:Y:S02]  /*64c0*/  DMUL R122, R10, R120.reuse ;  /* 0x000000780a7a7228 */ /* 0x080fe40000000000 */
[-C--:B------:R-:W-:Y:S02]  /*64d0*/  DMUL R116, R44, R120.reuse ;  /* 0x000000782c747228 */ /* 0x080fe40000000000 */
[----:B------:R-:W-:Y:S01]  /*64e0*/  DMUL R120, R50, R120 ;  /* 0x0000007832787228 */ /* 0x000fe20000000000 */
[----:B------:R-:W-:Y:S02]  /*64f0*/  IMAD.MOV.U32 R50, RZ, RZ, 0x0 ;  /* 0x00000000ff327424 */ /* 0x000fe400078e00ff */
[----:B------:R-:W-:Y:S01]  /*6500*/  IMAD.MOV.U32 R51, RZ, RZ, 0x3ff00000 ;  /* 0x3ff00000ff337424 */ /* 0x000fe200078e00ff */
[----:B------:R-:W-:Y:S07]  /*6510*/  @!P0 BRA `(.L_x_88) ;  /* 0x0000000000748947 */ /* 0x000fee0003800000 */
[----:B------:R-:W-:Y:S02]  /*6520*/  ISETP.NE.AND P0, PT, R92, 0x1, PT ;  /* 0x000000015c00780c */ /* 0x000fe40003f05270 */
[----:B------:R-:W-:Y:S01]  /*6530*/  CS2R R16, SRZ ;  /* 0x0000000000107805 */ /* 0x000fe2000001ff00 */
[----:B------:R-:W-:Y:S01]  /*6540*/  IMAD.MOV.U32 R84, RZ, RZ, 0x0 ;  /* 0x00000000ff547424 */ /* 0x000fe200078e00ff */
[----:B------:R-:W-:Y:S01]  /*6550*/  MOV R47, 0x3ff00000 ;  /* 0x3ff00000002f7802 */ /* 0x000fe20000000f00 */
[----:B------:R-:W-:Y:S02]  /*6560*/  IMAD.MOV.U32 R85, RZ, RZ, 0x3ff00000 ;  /* 0x3ff00000ff557424 */ /* 0x000fe400078e00ff */
[----:B------:R-:W-:Y:S02]  /*6570*/  IMAD.MOV.U32 R46, RZ, RZ, 0x0 ;  /* 0x00000000ff2e7424 */ /* 0x000fe400078e00ff */
[----:B------:R-:W-:Y:S02]  /*6580*/  IMAD.MOV.U32 R44, RZ, RZ, 0x0 ;  /* 0x00000000ff2c7424 */ /* 0x000fe400078e00ff */
[----:B------:R-:W-:-:S02]  /*6590*/  IMAD.MOV.U32 R45, RZ, RZ, 0x3ff00000 ;  /* 0x3ff00000ff2d7424 */ /* 0x000fc400078e00ff */
[----:B------:R-:W-:Y:S05]  /*65a0*/  @P0 BRA `(.L_x_89) ;  /* 0x0000000000880947 */ /* 0x000fea0003800000 */
[----:B------:R-:W-:Y:S01]  /*65b0*/  ISETP.NE.AND P0, PT, R93, RZ, PT ;  /* 0x000000ff5d00720c */ /* 0x000fe20003f05270 */
[----:B------:R-:W-:Y:S01]  /*65c0*/  HFMA2 R45, -RZ, RZ, 1.984375, 0 ;  /* 0x3ff00000ff2d7431 */ /* 0x000fe200000001ff */
[----:B------:R-:W-:Y:S01]  /*65d0*/  CS2R R16, SRZ ;  /* 0x0000000000107805 */ /* 0x000fe2000001ff00 */
[----:B------:R-:W-:Y:S01]  /*65e0*/  IMAD.MOV.U32 R84, RZ, RZ, 0x0 ;  /* 0x00000000ff547424 */ /* 0x000fe200078e00ff */
[----:B------:R-:W-:Y:S01]  /*65f0*/  MOV R85, 0x3ff00000 ;  /* 0x3ff0000000557802 */ /* 0x000fe20000000f00 */
[----:B------:R-:W-:Y:S02]  /*6600*/  IMAD.MOV.U32 R46, RZ, RZ, 0x0 ;  /* 0x00000000ff2e7424 */ /* 0x000fe400078e00ff */
[----:B------:R-:W-:Y:S02]  /*6610*/  IMAD.MOV.U32 R47, RZ, RZ, 0x3ff00000 ;  /* 0x3ff00000ff2f7424 */ /* 0x000fe400078e00ff */
[----:B------:R-:W-:-:S04]  /*6620*/  IMAD.MOV.U32 R44, RZ, RZ, 0x0 ;  /* 0x00000000ff2c7424 */ /* 0x000fc800078e00ff */
[----:B------:R-:W-:Y:S05]  /*6630*/  @!P0 BRA `(.L_x_89) ;  /* 0x0000000000648947 */ /* 0x000fea0003800000 */
[----:B------:R-:W0:Y:S02]  /*6640*/  LDCU.64 UR4, c[0x0][0x380] ;  /* 0x00007000ff0477ac */ /* 0x000e240008000a00 */
[----:B0-----:R-:W-:-:S04]  /*6650*/  IADD3 R4, P0, PT, R93, UR4, RZ ;  /* 0x000000045d047c10 */ /* 0x001fc8000ff1e0ff */
[----:B------:R-:W-:-:S05]  /*6660*/  LEA.HI.X.SX32 R5, R93, UR5, 0x1, P0 ;  /* 0x000000055d057c11 */ /* 0x000fca00080f0eff */
[----:B------:R0:W5:Y:S04]  /*6670*/  LDG.E.64 R84, desc[UR6][R4.64+0x30] ;  /* 0x0000300604547981 */ /* 0x000168000c1e1b00 */
[----:B------:R0:W5:Y:S04]  /*6680*/  LDG.E.64 R88, desc[UR6][R4.64+0x50] ;  /* 0x0000500604587981 */ /* 0x000168000c1e1b00 */
[----:B------:R0:W5:Y:S04]  /*6690*/  LDG.E.64 R16, desc[UR6][R4.64+0x78] ;  /* 0x0000780604107981 */ /* 0x000168000c1e1b00 */
[----:B------:R0:W5:Y:S04]  /*66a0*/  LDG.E.64 R96, desc[UR6][R4.64+0x98] ;  /* 0x0000980604607981 */ /* 0x000168000c1e1b00 */
[----:B------:R0:W5:Y:S04]  /*66b0*/  LDG.E.64 R118, desc[UR6][R4.64+0xa0] ;  /* 0x0000a00604767981 */ /* 0x000168000c1e1b00 */
[----:B------:R0:W5:Y:S04]  /*66c0*/  LDG.E.128 R44, desc[UR6][R4.64+0x20] ;  /* 0x00002006042c7981 */ /* 0x000168000c1e1d00 */
[----:B------:R0:W5:Y:S01]  /*66d0*/  LDG.E.128 R48, desc[UR6][R4.64+0x40] ;  /* 0x0000400604307981 */ /* 0x000162000c1e1d00 */
[----:B------:R-:W-:Y:S05]  /*66e0*/  BRA `(.L_x_89) ;  /* 0x0000000000387947 */ /* 0x000fea0003800000 */
.L_x_88:
[----:B------:R-:W0:Y:S01]  /*66f0*/  FRND.F64.FLOOR R6, R98 ;  /* 0x0000006200067313 */ /* 0x000e220000305800 */
[----:B------:R-:W-:Y:S02]  /*6700*/  IMAD.MOV.U32 R84, RZ, RZ, RZ ;  /* 0x000000ffff547224 */ /* 0x000fe400078e00ff */
[----:B------:R-:W-:Y:S02]  /*6710*/  IMAD.MOV.U32 R16, RZ, RZ, 0x0 ;  /* 0x00000000ff107424 */ /* 0x000fe400078e00ff */
[----:B------:R-:W-:Y:S01]  /*6720*/  IMAD.MOV.U32 R17, RZ, RZ, 0x3ff00000 ;  /* 0x3ff00000ff117424 */ /* 0x000fe200078e00ff */
[----:B------:R-:W-:Y:S01]  /*6730*/  MOV R46, R84 ;  /* 0x00000054002e7202 */ /* 0x000fe20000000f00 */
[----:B------:R-:W-:Y:S01]  /*6740*/  IMAD.MOV.U32 R44, RZ, RZ, R84 ;  /* 0x000000ffff2c7224 */ /* 0x000fe200078e0054 */
[----:B------:R-:W1:Y:S01]  /*6750*/  FRND.F64.FLOOR R4, R102 ;  /* 0x0000006600047313 */ /* 0x000e620000305800 */
[----:B0-----:R-:W-:Y:S02]  /*6760*/  DADD R6, R98, -R6 ;  /* 0x0000000062067229 */ /* 0x001fe40000000806 */
[----:B-1----:R-:W-:-:S06]  /*6770*/  DADD R4, R102, -R4 ;  /* 0x0000000066047229 */ /* 0x002fcc0000000804 */
[----:B------:R-:W-:-:S06]  /*6780*/  DSETP.GEU.AND P0, PT, R6, 0.5, PT ;  /* 0x3fe000000600742a */ /* 0x000fcc0003f0e000 */
[----:B------:R-:W-:-:S06]  /*6790*/  DSETP.GEU.XOR P0, PT, R4, 0.5, P0 ;  /* 0x3fe000000400742a */ /* 0x000fcc000070e800 */
[----:B------:R-:W-:-:S05]  /*67a0*/  FSEL R85, RZ, 1.875, !P0 ;  /* 0x3ff00000ff557808 */ /* 0x000fca0004000000 */
[--C-:B------:R-:W-:Y:S02]  /*67b0*/  IMAD.MOV.U32 R47, RZ, RZ, R85.reuse ;  /* 0x000000ffff2f7224 */ /* 0x100fe400078e0055 */
[----:B------:R-:W-:-:S07]  /*67c0*/  IMAD.MOV.U32 R45, RZ, RZ, R85 ;  /* 0x000000ffff2d7224 */ /* 0x000fce00078e0055 */
.L_x_89:
[----:B------:R-:W-:Y:S05]  /*67d0*/  BSYNC.RECONVERGENT B1 ;  /* 0x0000000000017941 */ /* 0x000fea0003800200 */
.L_x_87:
[----:B------:R-:W-:Y:S01]  /*67e0*/  DSETP.MAX.AND P0, P1, |R108|, |R114|, PT ;  /* 0x400000726c00722a */ /* 0x000fe2000390f200 */
[----:B------:R-:W-:Y:S01]  /*67f0*/  IMAD.MOV.U32 R7, RZ, RZ, R115 ;  /* 0x000000ffff077224 */ /* 0x000fe200078e0073 */
[----:B------:R-:W-:Y:S01]  /*6800*/  MOV R0, R109 ;  /* 0x0000006d00007202 */ /* 0x000fe20000000f00 */
[----:B0-----:R-:W-:Y:S01]  /*6810*/  IMAD.MOV.U32 R5, RZ, RZ, R114 ;  /* 0x000000ffff057224 */ /* 0x001fe200078e0072 */
[----:B------:R-:W-:Y:S01]  /*6820*/  BSSY.RECONVERGENT B2, `(.L_x_90) ;  /* 0x000006e000027945 */ /* 0x000fe20003800200 */
[----:B------:R-:W-:Y:S01]  /*6830*/  IMAD.MOV.U32 R8, RZ, RZ, R91 ;  /* 0x000000ffff087224 */ /* 0x000fe200078e005b */
[----:B------:R-:W-:Y:S01]  /*6840*/  FSEL R9, |R0|, |R7|, P0 ;  /* 0x4000000700097208 */ /* 0x000fe20000000200 */
[----:B------:R-:W-:-:S05]  /*6850*/  IMAD.MOV.U32 R0, RZ, RZ, R108 ;  /* 0x000000ffff007224 */ /* 0x000fca00078e006c */
[----:B------:R-:W-:Y:S02]  /*6860*/  SEL R6, R0, R5, P0 ;  /* 0x0000000500067207 */ /* 0x000fe40000000000 */
[----:B------:R-:W-:Y:S01]  /*6870*/  @P1 LOP3.LUT R9, R7, 0x80000, RZ, 0xfc, !PT ;  /* 0x0008000007091812 */ /* 0x000fe200078efcff */
[----:B------:R-:W-:-:S03]  /*6880*/  DSETP.MIN.AND P0, P1, |R108|, |R114|, PT ;  /* 0x400000726c00722a */ /* 0x000fc60003900200 */
[----:B------:R-:W-:-:S03]  /*6890*/  MOV R7, R9 ;  /* 0x0000000900077202 */ /* 0x000fc60000000f00 */
[----:B------:R-:W-:Y:S01]  /*68a0*/  SEL R4, R0, R5, P0 ;  /* 0x0000000500047207 */ /* 0x000fe20000000000 */
[----:B------:R-:W-:Y:S01]  /*68b0*/  IMAD.MOV.U32 R0, RZ, RZ, R90 ;  /* 0x000000ffff007224 */ /* 0x000fe200078e005a */
[----:B------:R-:W-:Y:S01]  /*68c0*/  MOV R5, R6 ;  /* 0x0000000600057202 */ /* 0x000fe20000000f00 */
[C-C-:B------:R-:W-:Y:S01]  /*68d0*/  DSETP.MAX.AND P4, P5, |R90|.reuse, R6.reuse, PT ;  /* 0x000000065a00722a */ /* 0x140fe20003d8f200 */
[----:B------:R-:W-:Y:S01]  /*68e0*/  IMAD.MOV.U32 R9, RZ, RZ, R7 ;  /* 0x000000ffff097224 */ /* 0x000fe200078e0007 */
[----:B------:R-:W-:-:S04]  /*68f0*/  DSETP.MIN.AND P2, P3, |R90|, R6, PT ;  /* 0x000000065a00722a */ /* 0x000fc80003b40200 */
[----:B------:R-:W-:Y:S02]  /*6900*/  FSEL R11, |R8|, R9, P4 ;  /* 0x00000009080b7208 */ /* 0x000fe40002000200 */
[----:B------:R-:W-:Y:S01]  /*6910*/  SEL R8, R0, R5, P4 ;  /* 0x0000000500087207 */ /* 0x000fe20002000000 */
[----:B------:R-:W-:-:S05]  /*6920*/  IMAD.MOV.U32 R0, RZ, RZ, R91 ;  /* 0x000000ffff007224 */ /* 0x000fca00078e005b */
[----:B------:R-:W-:Y:S02]  /*6930*/  @P5 LOP3.LUT R11, R9, 0x80000, RZ, 0xfc, !PT ;  /* 0x00080000090b5812 */ /* 0x000fe400078efcff */
[----:B------:R-:W-:Y:S01]  /*6940*/  FSEL R15, |R0|, R7, P2 ;  /* 0x00000007000f7208 */ /* 0x000fe20001000200 */
[----:B------:R-:W-:Y:S01]  /*6950*/  IMAD.MOV.U32 R0, RZ, RZ, R90 ;  /* 0x000000ffff007224 */ /* 0x000fe200078e005a */
[----:B------:R-:W-:Y:S01]  /*6960*/  @P3 LOP3.LUT R15, R7, 0x80000, RZ, 0xfc, !PT ;  /* 0x00080000070f3812 */ /* 0x000fe200078efcff */
[----:B------:R-:W-:-:S03]  /*6970*/  IMAD.MOV.U32 R9, RZ, RZ, R11 ;  /* 0x000000ffff097224 */ /* 0x000fc600078e000b */
[----:B------:R-:W-:Y:S01]  /*6980*/  SEL R6, R0, R5, P2 ;  /* 0x0000000500067207 */ /* 0x000fe20001000000 */
[----:B------:R-:W-:Y:S01]  /*6990*/  IMAD.MOV.U32 R5, RZ, RZ, R115 ;  /* 0x000000ffff057224 */ /* 0x000fe200078e0073 */
[----:B------:R-:W-:Y:S01]  /*69a0*/  LOP3.LUT R10, R9, 0xffc00000, RZ, 0xc0, !PT ;  /* 0xffc00000090a7812 */ /* 0x000fe200078ec0ff */
[----:B------:R-:W-:Y:S01]  /*69b0*/  IMAD.MOV.U32 R7, RZ, RZ, R15 ;  /* 0x000000ffff077224 */ /* 0x000fe200078e000f */
[----:B------:R-:W-:Y:S02]  /*69c0*/  MOV R0, R109 ;  /* 0x0000006d00007202 */ /* 0x000fe40000000f00 */
[----:B------:R-:W-:Y:S01]  /*69d0*/  LOP3.LUT R11, R10, 0x7fd00000, RZ, 0x3c, !PT ;  /* 0x7fd000000a0b7812 */ /* 0x000fe200078e3cff */
[----:B------:R-:W-:Y:S01]  /*69e0*/  IMAD.MOV.U32 R10, RZ, RZ, RZ ;  /* 0x000000ffff0a7224 */ /* 0x000fe200078e00ff */
[----:B------:R-:W-:Y:S02]  /*69f0*/  FSEL R13, |R0|, |R5|, P0 ;  /* 0x40000005000d7208 */ /* 0x000fe40000000200 */
[----:B------:R-:W-:Y:S01]  /*6a00*/  @P1 LOP3.LUT R13, R5, 0x80000, RZ, 0xfc, !PT ;  /* 0x00080000050d1812 */ /* 0x000fe200078efcff */
[----:B------:R-:W-:-:S02]  /*6a10*/  DSETP.NEU.AND P1, PT, R8, +INF , PT ;  /* 0x7ff000000800742a */ /* 0x000fc40003f2d000 */
[----:B------:R-:W-:Y:S01]  /*6a20*/  DMUL R6, R6, R10 ;  /* 0x0000000a06067228 */ /* 0x000fe20000000000 */
[----:B------:R-:W-:-:S06]  /*6a30*/  MOV R5, R13 ;  /* 0x0000000d00057202 */ /* 0x000fcc0000000f00 */
[----:B------:R-:W-:Y:S02]  /*6a40*/  DMUL R4, R4, R10 ;  /* 0x0000000a04047228 */ /* 0x000fe40000000000 */
[----:B------:R-:W-:Y:S02]  /*6a50*/  DMUL R12, R6, R6 ;  /* 0x00000006060c7228 */ /* 0x000fe40000000000 */
[----:B------:R-:W-:Y:S01]  /*6a60*/  DMUL R6, R8, R10 ;  /* 0x0000000a08067228 */ /* 0x000fe20000000000 */
[----:B------:R-:W-:-:S05]  /*6a70*/  IMAD.MOV.U32 R8, RZ, RZ, 0x1 ;  /* 0x00000001ff087424 */ /* 0x000fca00078e00ff */
[----:B------:R-:W-:-:S08]  /*6a80*/  DFMA R12, R4, R4, R12 ;  /* 0x00000004040c722b */ /* 0x000fd0000000000c */
[----:B------:R-:W-:Y:S01]  /*6a90*/  DFMA R12, R6, R6, R12 ;  /* 0x00000006060c722b */ /* 0x000fe2000000000c */
[----:B------:R-:W-:-:S05]  /*6aa0*/  IMAD.MOV.U32 R6, RZ, RZ, RZ ;  /* 0x000000ffff067224 */ /* 0x000fca00078e00ff */
[----:B------:R-:W0:Y:S02]  /*6ab0*/  MUFU.RSQ64H R7, R13 ;  /* 0x0000000d00077308 */ /* 0x000e240000001c00 */
[----:B0-----:R-:W-:-:S08]  /*6ac0*/  DMUL R4, R6, R6 ;  /* 0x0000000606047228 */ /* 0x001fd00000000000 */
[----:B------:R-:W-:Y:S02]  /*6ad0*/  DFMA R14, R12, -R4, 1 ;  /* 0x3ff000000c0e742b */ /* 0x000fe40000000804 */
[----:B------:R-:W-:-:S06]  /*6ae0*/  DADD R4, |R108|, |R114| ;  /* 0x000000006c047229 */ /* 0x000fcc0000000672 */
[----:B------:R-:W-:Y:S02]  /*6af0*/  DFMA R86, R14, R86, 0.5 ;  /* 0x3fe000000e56742b */ /* 0x000fe40000000056 */
[----:B------:R-:W-:Y:S02]  /*6b00*/  DMUL R14, R6, R14 ;  /* 0x0000000e060e7228 */ /* 0x000fe40000000000 */
[----:B------:R-:W-:-:S06]  /*6b10*/  DADD R4, |R90|, R4 ;  /* 0x000000005a047229 */ /* 0x000fcc0000000204 */
[----:B------:R-:W-:Y:S02]  /*6b20*/  DFMA R14, R86, R14, R6 ;  /* 0x0000000e560e722b */ /* 0x000fe40000000006 */
[C---:B------:R-:W-:Y:S02]  /*6b30*/  DADD R6, R4.reuse, +INF ;  /* 0x7ff0000004067429 */ /* 0x040fe40000000000 */
[----:B------:R-:W-:-:S04]  /*6b40*/  DSETP.GT.AND P0, PT, R4, RZ, PT ;  /* 0x000000ff0400722a */ /* 0x000fc80003f04000 */
[----:B------:R-:W-:-:S10]  /*6b50*/  DMUL R14, R10, R14 ;  /* 0x0000000e0a0e7228 */ /* 0x000fd40000000000 */
[----:B------:R-:W-:Y:S02]  /*6b60*/  FSEL R86, R14, R6, P0 ;  /* 0x000000060e567208 */ /* 0x000fe40000000000 */
[----:B------:R-:W-:Y:S02]  /*6b70*/  FSEL R6, R15, R7, P0 ;  /* 0x000000070f067208 */ /* 0x000fe40000000000 */
[----:B------:R-:W-:Y:S02]  /*6b80*/  FSEL R86, R86, RZ, P1 ;  /* 0x000000ff56567208 */ /* 0x000fe40000800000 */
[----:B------:R-:W-:-:S06]  /*6b90*/  FSEL R87, R6, RZ, P1 ;  /* 0x000000ff06577208 */ /* 0x000fcc0000800000 */
[-C--:B------:R-:W-:Y:S02]  /*6ba0*/  DMUL R108, R108, R86.reuse ;  /* 0x000000566c6c7228 */ /* 0x080fe40000000000 */
[-C--:B------:R-:W-:Y:S02]  /*6bb0*/  DMUL R114, R114, R86.reuse ;  /* 0x0000005672727228 */ /* 0x080fe40000000000 */
[----:B------:R-:W-:-:S04]  /*6bc0*/  DMUL R86, R90, R86 ;  /* 0x000000565a567228 */ /* 0x000fc80000000000 */
[----:B------:R-:W-:-:S04]  /*6bd0*/  DMUL R112, R122, R108 ;  /* 0x0000006c7a707228 */ /* 0x000fc80000000000 */
[----:B------:R-:W-:-:S04]  /*6be0*/  DMUL R110, R120, R86 ;  /* 0x00000056786e7228 */ /* 0x000fc80000000000 */
[----:B------:R-:W-:-:S08]  /*6bf0*/  DFMA R4, R116, R114, R112 ;  /* 0x000000727404722b */ /* 0x000fd00000000070 */
[----:B------:R-:W-:-:S08]  /*6c00*/  DADD R4, R4, R110 ;  /* 0x0000000004047229 */ /* 0x000fd0000000006e */
[C---:B------:R-:W-:Y:S02]  /*6c10*/  DSETP.GT.AND P0, PT, R4.reuse, 1, PT ;  /* 0x3ff000000400742a */ /* 0x040fe40003f04000 */
[----:B------:R-:W-:-:S04]  /*6c20*/  DSETP.GEU.AND P1, PT, R4, -1, PT ;  /* 0xbff000000400742a */ /* 0x000fc80003f2e000 */
[----:B------:R-:W-:Y:S02]  /*6c30*/  FSEL R14, R4, RZ, !P0 ;  /* 0x000000ff040e7208 */ /* 0x000fe40004000000 */
[----:B------:R-:W-:Y:S01]  /*6c40*/  FSEL R0, R5, 1.875, !P0 ;  /* 0x3ff0000005007808 */ /* 0x000fe20004000000 */
[----:B------:R-:W-:Y:S01]  /*6c50*/  DADD R4, R4, R4 ;  /* 0x0000000004047229 */ /* 0x000fe20000000004 */
[----:B------:R-:W-:Y:S02]  /*6c60*/  FSEL R14, R14, RZ, P1 ;  /* 0x000000ff0e0e7208 */ /* 0x000fe40000800000 */
[----:B------:R-:W-:-:S05]  /*6c70*/  FSEL R15, R0, -1.875, P1 ;  /* 0xbff00000000f7808 */ /* 0x000fca0000800000 */
[-C--:B------:R-:W-:Y:S02]  /*6c80*/  DFMA R94, -R122, R4.reuse, R108 ;  /* 0x000000047a5e722b */ /* 0x080fe4000000016c */
[----:B------:R-:W-:Y:S02]  /*6c90*/  DSETP.GEU.AND P0, PT, R14, RZ, PT ;  /* 0x000000ff0e00722a */ /* 0x000fe40003f0e000 */
[-C--:B------:R-:W-:Y:S02]  /*6ca0*/  DFMA R92, -R116, R4.reuse, R114 ;  /* 0x00000004745c722b */ /* 0x080fe40000000172 */
[----:B------:R-:W-:-:S10]  /*6cb0*/  DFMA R90, -R120, R4, R86 ;  /* 0x00000004785a722b */ /* 0x000fd40000000156 */
[----:B-----5:R-:W-:Y:S01]  /*6cc0*/  @!P0 IMAD.MOV.U32 R7, RZ, RZ, R119 ;  /* 0x000000ffff078224 */ /* 0x020fe200078e0077 */
[----:B------:R-:W-:Y:S01]  /*6cd0*/  @!P0 DADD R138, -RZ, -R14 ;  /* 0x00000000ff8a8229 */ /* 0x000fe2000000090e */
[----:B------:R-:W-:Y:S01]  /*6ce0*/  @P0 IMAD.MOV.U32 R7, RZ, RZ, 0x3ff00000 ;  /* 0x3ff00000ff070424 */ /* 0x000fe200078e00ff */
[----:B------:R-:W-:Y:S01]  /*6cf0*/  @!P0 MOV R125, R123 ;  /* 0x0000007b007d8202 */ /* 0x000fe20000000f00 */
[----:B------:R-:W-:Y:S01]  /*6d00*/  @!P0 IMAD.MOV.U32 R6, RZ, RZ, R118 ;  /* 0x000000ffff068224 */ /* 0x000fe200078e0076 */
[----:B------:R-:W-:Y:S01]  /*6d10*/  @P0 MOV R6, 0x0 ;  /* 0x0000000000060802 */ /* 0x000fe20000000f00 */
[----:B------:R-:W0:Y:S01]  /*6d20*/  MUFU.RCP64H R9, R7 ;  /* 0x0000000700097308 */ /* 0x000e220000001800 */
[----:B------:R-:W-:Y:S01]  /*6d30*/  @!P0 IMAD.MOV.U32 R124, RZ, RZ, R122 ;  /* 0x000000ffff7c8224 */ /* 0x000fe200078e007a */
[----:B------:R-:W-:Y:S01]  /*6d40*/  @!P0 MOV R135, R121 ;  /* 0x0000007900878202 */ /* 0x000fe20000000f00 */
[----:B------:R-:W-:Y:S01]  /*6d50*/  @!P0 IMAD.MOV.U32 R126, RZ, RZ, R116 ;  /* 0x000000ffff7e8224 */ /* 0x000fe200078e0074 */
[----:B------:R-:W-:Y:S01]  /*6d60*/  @P0 DADD R124, -RZ, -R122 ;  /* 0x00000000ff7c0229 */ /* 0x000fe2000000097a */
[----:B------:R-:W-:Y:S01]  /*6d70*/  @!P0 IMAD.MOV.U32 R127, RZ, RZ, R117 ;  /* 0x000000ffff7f8224 */ /* 0x000fe200078e0075 */
[----:B------:R-:W-:Y:S01]  /*6d80*/  @P0 DADD R126, -RZ, -R116 ;  /* 0x00000000ff7e0229 */ /* 0x000fe20000000974 */
[----:B------:R-:W-:Y:S01]  /*6d90*/  @!P0 IMAD.MOV.U32 R134, RZ, RZ, R120 ;  /* 0x000000ffff868224 */ /* 0x000fe200078e0078 */
[----:B------:R-:W-:Y:S01]  /*6da0*/  @P0 DADD R134, -RZ, -R120 ;  /* 0x00000000ff860229 */ /* 0x000fe20000000978 */
[----:B------:R-:W-:-:S02]  /*6db0*/  @P0 IMAD.MOV.U32 R138, RZ, RZ, R14 ;  /* 0x000000ffff8a0224 */ /* 0x000fc400078e000e */
[----:B------:R-:W-:Y:S01]  /*6dc0*/  @P0 IMAD.MOV.U32 R139, RZ, RZ, R15 ;  /* 0x000000ffff8b0224 */ /* 0x000fe200078e000f */
[----:B0-----:R-:W-:-:S08]  /*6dd0*/  DFMA R10, R8, -R6, 1 ;  /* 0x3ff00000080a742b */ /* 0x001fd00000000806 */
[----:B------:R-:W-:-:S08]  /*6de0*/  DFMA R10, R10, R10, R10 ;  /* 0x0000000a0a0a722b */ /* 0x000fd0000000000a */
[----:B------:R-:W-:Y:S01]  /*6df0*/  DFMA R10, R8, R10, R8 ;  /* 0x0000000a080a722b */ /* 0x000fe20000000008 */
[----:B------:R-:W-:Y:S01]  /*6e00*/  @!P0 IMAD.MOV.U32 R8, RZ, RZ, 0x0 ;  /* 0x00000000ff088424 */ /* 0x000fe200078e00ff */
[----:B------:R-:W-:Y:S01]  /*6e10*/  @!P0 MOV R9, 0x3ff00000 ;  /* 0x3ff0000000098802 */ /* 0x000fe20000000f00 */
[----:B------:R-:W-:Y:S02]  /*6e20*/  @P0 IMAD.MOV.U32 R8, RZ, RZ, R118 ;  /* 0x000000ffff080224 */ /* 0x000fe400078e0076 */
[----:B------:R-:W-:-:S03]  /*6e30*/  @P0 IMAD.MOV.U32 R9, RZ, RZ, R119 ;  /* 0x000000ffff090224 */ /* 0x000fc600078e0077 */
[----:B------:R-:W-:Y:S02]  /*6e40*/  DFMA R12, R10, -R6, 1 ;  /* 0x3ff000000a0c742b */ /* 0x000fe40000000806 */
[----:B------:R-:W-:-:S06]  /*6e50*/  FSETP.GEU.AND P2, PT, |R9|, 6.5827683646048100446e-37, PT ;  /* 0x036000000900780b */ /* 0x000fcc0003f4e200 */
[----:B------:R-:W-:-:S08]  /*6e60*/  DFMA R12, R10, R12, R10 ;  /* 0x0000000c0a0c722b */ /* 0x000fd0000000000a */
[----:B------:R-:W-:-:S08]  /*6e70*/  DMUL R148, R12, R8 ;  /* 0x000000080c947228 */ /* 0x000fd00000000000 */
[----:B------:R-:W-:-:S08]  /*6e80*/  DFMA R10, R148, -R6, R8 ;  /* 0x80000006940a722b */ /* 0x000fd00000000008 */
[----:B------:R-:W-:-:S10]  /*6e90*/  DFMA R148, R12, R10, R148 ;  /* 0x0000000a0c94722b */ /* 0x000fd40000000094 */
[----:B------:R-:W-:-:S05]  /*6ea0*/  FFMA R0, RZ, R7, R149 ;  /* 0x00000007ff007223 */ /* 0x000fca0000000095 */
[----:B------:R-:W-:-:S13]  /*6eb0*/  FSETP.GT.AND P1, PT, |R0|, 1.469367938527859385e-39, PT ;  /* 0x001000000000780b */ /* 0x000fda0003f24200 */
[----:B------:R-:W-:Y:S05]  /*6ec0*/  @P1 BRA P2, `(.L_x_91) ;  /* 0x00000000000c1947 */ /* 0x000fea0001000000 */
[----:B------:R-:W-:Y:S01]  /*6ed0*/  IMAD.MOV.U32 R5, RZ, RZ, R9 ;  /* 0x000000ffff057224 */ /* 0x000fe200078e0009 */
[----:B------:R-:W-:-:S07]  /*6ee0*/  MOV R4, 0x6f00 ;  /* 0x00006f0000047802 */ /* 0x000fce0000000f00 */
[----:B------:R-:W-:Y:S05]  /*6ef0*/  CALL.REL.NOINC `($__internal_0_$__cuda_sm20_div_rn_f64_full) ;  /* 0x0000037000147944 */ /* 0x000fea0003c00000 */
.L_x_91:
[----:B------:R-:W-:Y:S05]  /*6f00*/  BSYNC.RECONVERGENT B2 ;  /* 0x0000000000027941 */ /* 0x000fea0003800200 */
.L_x_90:
[----:B------:R-:W-:Y:S01]  /*6f10*/  DMUL R4, R148, R148 ;  /* 0x0000009494047228 */ /* 0x000fe20000000000 */
[----:B------:R-:W-:Y:S01]  /*6f20*/  BSSY.RECONVERGENT B2, `(.L_x_92) ;  /* 0x000002c000027945 */ /* 0x000fe20003800200 */
[----:B------:R-:W-:Y:S01]  /*6f30*/  DFMA R6, -R138, R138, 1 ;  /* 0x3ff000008a06742b */ /* 0x000fe2000000018a */
[----:B------:R-:W-:Y:S02]  /*6f40*/  CS2R R106, SRZ ;  /* 0x00000000006a7805 */ /* 0x000fe4000001ff00 */
[----:B------:R-:W-:Y:S02]  /*6f50*/  CS2R R136, SRZ ;  /* 0x0000000000887805 */ /* 0x000fe4000001ff00 */
[----:B------:R-:W-:-:S03]  /*6f60*/  CS2R R104, SRZ ;  /* 0x0000000000687805 */ /* 0x000fc6000001ff00 */
[----:B------:R-:W-:-:S08]  /*6f70*/  DFMA R10, R4, -R6, 1 ;  /* 0x3ff00000040a742b */ /* 0x000fd00000000806 */
[----:B------:R-:W-:-:S14]  /*6f80*/  DSETP.GEU.AND P0, PT, R10, RZ, PT ;  /* 0x000000ff0a00722a */ /* 0x000fdc0003f0e000 */
[----:B------:R-:W-:Y:S05]  /*6f90*/  @!P0 BRA `(.L_x_93) ;  /* 0x0000000000908947 */ /* 0x000fea0003800000 */
[----:B------:R-:W0:Y:S01]  /*6fa0*/  MUFU.RSQ64H R5, R11 ;  /* 0x0000000b00057308 */ /* 0x000e220000001c00 */
[----:B------:R-:W-:Y:S01]  /*6fb0*/  IADD3 R4, PT, PT, R11, -0x3500000, RZ ;  /* 0xfcb000000b047810 */ /* 0x000fe20007ffe0ff */
[----:B------:R-:W-:Y:S01]  /*6fc0*/  IMAD.MOV.U32 R8, RZ, RZ, 0x0 ;  /* 0x00000000ff087424 */ /* 0x000fe200078e00ff */
[----:B------:R-:W-:Y:S01]  /*6fd0*/  BSSY.RECONVERGENT B3, `(.L_x_94) ;  /* 0x0000019000037945 */ /* 0x000fe20003800200 */
[----:B------:R-:W-:Y:S01]  /*6fe0*/  IMAD.MOV.U32 R9, RZ, RZ, 0x3fd80000 ;  /* 0x3fd80000ff097424 */ /* 0x000fe200078e00ff */
[----:B------:R-:W-:Y:S01]  /*6ff0*/  ISETP.GE.U32.AND P0, PT, R4, 0x7ca00000, PT ;  /* 0x7ca000000400780c */ /* 0x000fe20003f06070 */
[----:B------:R-:W-:Y:S02]  /*7000*/  DMUL R138, R148, R138 ;  /* 0x0000008a948a7228 */ /* 0x000fe40000000000 */
        /* <DEDUP_REMOVED lines=15> */
[----:B------:R-:W-:Y:S02]  /*7100*/  IMAD.MOV.U32 R9, RZ, RZ, R105 ;  /* 0x000000ffff097224 */ /* 0x000fe400078e0069 */
[----:B------:R-:W-:Y:S02]  /*7110*/  IMAD.MOV.U32 R7, RZ, RZ, R15 ;  /* 0x000000ffff077224 */ /* 0x000fe400078e000f */
[----:B------:R-:W-:-:S07]  /*7120*/  IMAD.MOV.U32 R5, RZ, RZ, R13 ;  /* 0x000000ffff057224 */ /* 0x000fce00078e000d */
[----:B------:R-:W-:Y:S05]  /*7130*/  CALL.REL.NOINC `($__internal_1_$__cuda_sm20_dsqrt_rn_f64_mediumpath_v1) ;  /* 0x0000037400007944 */ /* 0x000fea0003c00000 */
[----:B------:R-:W-:Y:S01]  /*7140*/  IMAD.MOV.U32 R6, RZ, RZ, R4 ;  /* 0x000000ffff067224 */ /* 0x000fe200078e0004 */
[----:B------:R-:W-:-:S07]  /*7150*/  MOV R7, R5 ;  /* 0x0000000500077202 */ /* 0x000fce0000000f00 */
.L_x_95:
[----:B------:R-:W-:Y:S05]  /*7160*/  BSYNC.RECONVERGENT B3 ;  /* 0x0000000000037941 */ /* 0x000fea0003800200 */
.L_x_94:
[----:B------:R-:W-:-:S08]  /*7170*/  DADD R6, R138, -R6 ;  /* 0x000000008a067229 */ /* 0x000fd00000000806 */
[C---:B------:R-:W-:Y:S02]  /*7180*/  DMUL R106, R6.reuse, R124 ;  /* 0x0000007c066a7228 */ /* 0x040fe40000000000 */
[C---:B------:R-:W-:Y:S02]  /*7190*/  DMUL R104, R6.reuse, R134 ;  /* 0x0000008606687228 */ /* 0x040fe40000000000 */
[----:B------:R-:W-:-:S04]  /*71a0*/  DMUL R6, R6, R126 ;  /* 0x0000007e06067228 */ /* 0x000fc80000000000 */
[-C--:B------:R-:W-:Y:S02]  /*71b0*/  DFMA R106, R108, R148.reuse, R106 ;  /* 0x000000946c6a722b */ /* 0x080fe4000000006a */
[-C--:B------:R-:W-:Y:S02]  /*71c0*/  DFMA R104, R86, R148.reuse, R104 ;  /* 0x000000945668722b */ /* 0x080fe40000000068 */
[----:B------:R-:W-:-:S11]  /*71d0*/  DFMA R136, R114, R148, R6 ;  /* 0x000000947288722b */ /* 0x000fd60000000006 */
.L_x_93:
[----:B------:R-:W-:Y:S05]  /*71e0*/  BSYNC.RECONVERGENT B2 ;  /* 0x0000000000027941 */ /* 0x000fea0003800200 */
.L_x_92:
[----:B------:R-:W0:Y:S02]  /*71f0*/  LDC.64 R108, c[0x0][0x380] ;  /* 0x0000e000ff6c7b82 */ /* 0x000e240000000a00 */
[----:B0-----:R-:W2:Y:S01]  /*7200*/  LDG.E R108, desc[UR6][R108.64+0x4] ;  /* 0x000004066c6c7981 */ /* 0x001ea2000c1e1900 */
[C---:B------:R-:W-:Y:S01]  /*7210*/  DMUL R4, R130.reuse, R116 ;  /* 0x0000007482047228 */ /* 0x040fe20000000000 */
[----:B------:R-:W-:Y:S01]  /*7220*/  UMOV UR4, 0xeb1c432d ;  /* 0xeb1c432d00047882 */ /* 0x000fe20000000000 */
[----:B------:R-:W-:Y:S01]  /*7230*/  DMUL R6, R130, R92 ;  /* 0x0000005c82067228 */ /* 0x000fe20000000000 */
[----:B------:R-:W-:Y:S01]  /*7240*/  UMOV UR5, 0x3f1a36e2 ;  /* 0x3f1a36e200057882 */ /* 0x000fe20000000000 */
[----:B------:R-:W-:-:S04]  /*7250*/  PLOP3.LUT P0, PT, PT, PT, PT, 0x8, 0x80 ;  /* 0x000000000080781c */ /* 0x000fc80003f0e170 */
[C---:B------:R-:W-:Y:S02]  /*7260*/  DFMA R4, R132.reuse, R122, R4 ;  /* 0x0000007a8404722b */ /* 0x040fe40000000004 */
[----:B------:R-:W-:Y:S02]  /*7270*/  DFMA R6, R132, R94, R6 ;  /* 0x0000005e8406722b */ /* 0x000fe40000000006 */
[----:B------:R-:W-:-:S04]  /*7280*/  DFMA R122, R122, UR4, R102 ;  /* 0x000000047a7a7c2b */ /* 0x000fc80008000066 */
[----:B------:R-:W-:Y:S02]  /*7290*/  DFMA R126, R128, R120, R4 ;  /* 0x00000078807e722b */ /* 0x000fe40000000004 */
[----:B------:R-:W-:Y:S02]  /*72a0*/  DFMA R120, R120, UR4, R98 ;  /* 0x0000000478787c2b */ /* 0x000fe40008000062 */
[----:B------:R-:W-:Y:S01]  /*72b0*/  DFMA R124, R128, R90, R6 ;  /* 0x0000005a807c722b */ /* 0x000fe20000000006 */
[----:B--2---:R-:W-:-:S13]  /*72c0*/  ISETP.GE.AND P1, PT, R108, 0x1, PT ;  /* 0x000000016c00780c */ /* 0x004fda0003f26270 */
[----:B------:R-:W-:Y:S05]  /*72d0*/  @!P1 BRA `(.L_x_96) ;  /* 0x0000002000e09947 */ /* 0x000fea0003800000 */
[----:B------:R-:W-:Y:S01]  /*72e0*/  BSSY.RECONVERGENT B3, `(.L_x_96) ;  /* 0x0000237000037945 */ /* 0x000fe20003800200 */
[----:B------:R-:W-:-:S07]  /*72f0*/  IMAD.MOV.U32 R109, RZ, RZ, RZ ;  /* 0x000000ffff6d7224 */ /* 0x000fce00078e00ff */
.L_x_131:
[----:B------:R-:W0:Y:S02]  /*7300*/  LDC.64 R4, c[0x0][0x380] ;  /* 0x0000e000ff047b82 */ /* 0x000e240000000a00 */
[----:B0-----:R-:W-:-:S05]  /*7310*/  IMAD.WIDE.U32 R4, R109, 0x110, R4 ;  /* 0x000001106d047825 */ /* 0x001fca00078e0004 */
        /* <DEDUP_REMOVED lines=13> */
[----:B------:R-:W-:Y:S01]  /*73f0*/  UMOV UR4, 0xeb1c432d ;  /* 0xeb1c432d00047882 */ /* 0x000fe20000000000 */
[----:B------:R-:W-:-:S02]  /*7400*/  UMOV UR5, 0x3f1a36e2 ;  /* 0x3f1a36e200057882 */ /* 0x000fc40000000000 */
[----:B------:R-:W-:Y:S01]  /*7410*/  DFMA R10, R116, UR4, R100 ;  /* 0x00000004740a7c2b */ /* 0x000fe20008000064 */
[----:B------:R-:W-:Y:S01]  /*7420*/  BSSY.RECONVERGENT B2, `(.L_x_97) ;  /* 0x000021b000027945 */ /* 0x000fe20003800200 */
[----:B--2---:R-:W-:-:S06]  /*7430*/  DMUL R148, R130, R8 ;  /* 0x0000000882947228 */ /* 0x004fcc0000000000 */
[----:B------:R-:W-:Y:S02]  /*7440*/  DMUL R8, R8, R10 ;  /* 0x0000000a08087228 */ /* 0x000fe40000000000 */
[C---:B---3--:R-:W-:Y:S02]  /*7450*/  DMUL R86, R10.reuse, R14 ;  /* 0x0000000e0a567228 */ /* 0x048fe40000000000 */
[----:B----4-:R-:W-:Y:S02]  /*7460*/  DMUL R10, R10, R138 ;  /* 0x0000008a0a0a7228 */ /* 0x010fe40000000000 */
[----:B------:R-:W-:Y:S02]  /*7470*/  DMUL R14, R130, R14 ;  /* 0x0000000e820e7228 */ /* 0x000fe40000000000 */
[----:B-----5:R-:W-:Y:S02]  /*7480*/  DFMA R8, R122, R6, R8 ;  /* 0x000000067a08722b */ /* 0x020fe40000000008 */
[----:B------:R-:W-:-:S02]  /*7490*/  DMUL R138, R130, R138 ;  /* 0x0000008a828a7228 */ /* 0x000fc40000000000 */
[C---:B------:R-:W-:Y:S02]  /*74a0*/  DFMA R86, R122.reuse, R12, R86 ;  /* 0x0000000c7a56722b */ /* 0x040fe40000000056 */
[----:B------:R-:W-:Y:S01]  /*74b0*/  DFMA R10, R122, R134, R10 ;  /* 0x000000867a0a722b */ /* 0x000fe2000000000a */
[----:B------:R-:W-:Y:S01]  /*74c0*/  ISETP.NE.AND P0, PT, R0, 0x3, PT ;  /* 0x000000030000780c */ /* 0x000fe20003f05270 */
[C---:B------:R-:W-:Y:S02]  /*74d0*/  DFMA R148, R132.reuse, R6, R148 ;  /* 0x000000068494722b */ /* 0x040fe40000000094 */
[----:B------:R-:W-:Y:S02]  /*74e0*/  DFMA R14, R132, R12, R14 ;  /* 0x0000000c840e722b */ /* 0x000fe4000000000e */
[----:B------:R-:W-:Y:S02]  /*74f0*/  DFMA R8, R120, R156, R8 ;  /* 0x0000009c7808722b */ /* 0x000fe40000000008 */
[----:B------:R-:W-:-:S02]  /*7500*/  DFMA R138, R132, R134, R138 ;  /* 0x00000086848a722b */ /* 0x000fc4000000008a */
[C---:B------:R-:W-:Y:S02]  /*7510*/  DFMA R86, R120.reuse, R142, R86 ;  /* 0x0000008e7856722b */ /* 0x040fe40000000056 */
[----:B------:R-:W-:Y:S02]  /*7520*/  DFMA R10, R120, R144, R10 ;  /* 0x00000090780a722b */ /* 0x000fe4000000000a */
[----:B------:R-:W-:Y:S02]  /*7530*/  DFMA R156, R128, R156, R148 ;  /* 0x0000009c809c722b */ /* 0x000fe40000000094 */
[----:B------:R-:W-:Y:S02]  /*7540*/  DADD R154, R8, R154 ;  /* 0x00000000089a7229 */ /* 0x000fe4000000009a */
[----:B------:R-:W-:Y:S02]  /*7550*/  DFMA R142, R128, R142, R14 ;  /* 0x0000008e808e722b */ /* 0x000fe4000000000e */
[----:B------:R-:W-:-:S02]  /*7560*/  DADD R140, R86, R140 ;  /* 0x00000000568c7229 */ /* 0x000fc4000000008c */
[----:B------:R-:W-:Y:S02]  /*7570*/  DFMA R138, R128, R144, R138 ;  /* 0x00000090808a722b */ /* 0x000fe4000000008a */
[----:B------:R-:W-:Y:S01]  /*7580*/  DADD R134, R10, R146 ;  /* 0x000000000a867229 */ /* 0x000fe20000000092 */
[----:B------:R-:W-:Y:S10]  /*7590*/  @!P0 BRA `(.L_x_98) ;  /* 0x0000000800248947 */ /* 0x000ff40003800000 */
[----:B------:R-:W-:-:S13]  /*75a0*/  ISETP.NE.AND P0, PT, R0, 0x2, PT ;  /* 0x000000020000780c */ /* 0x000fda0003f05270 */
[----:B------:R-:W-:Y:S05]  /*75b0*/  @!P0 BRA `(.L_x_99) ;  /* 0x0000000000848947 */ /* 0x000fea0003800000 */
[----:B------:R-:W-:Y:S01]  /*75c0*/  ISETP.NE.AND P0, PT, R0, 0x1, PT ;  /* 0x000000010000780c */ /* 0x000fe20003f05270 */
[----:B------:R-:W-:Y:S02]  /*75d0*/  IMAD.MOV.U32 R86, RZ, RZ, -0x1 ;  /* 0xffffffffff567424 */ /* 0x000fe400078e00ff */
[----:B------:R-:W-:-:S10]  /*75e0*/  IMAD.MOV.U32 R87, RZ, RZ, 0x7fefffff ;  /* 0x7fefffffff577424 */ /* 0x000fd400078e00ff */
[----:B------:R-:W-:Y:S05]  /*75f0*/  @P0 BRA `(.L_x_100) ;  /* 0x0000001c00f40947 */ /* 0x000fea0003800000 */
[----:B------:R-:W-:Y:S01]  /*7600*/  DFMA R142, RZ, R156, R142 ;  /* 0x0000009cff8e722b */ /* 0x000fe2000000008e */
[----:B------:R-:W-:Y:S01]  /*7610*/  MOV R4, 0x1 ;  /* 0x0000000100047802 */ /* 0x000fe20000000f00 */
        /* <DEDUP_REMOVED lines=20> */
[----:B------:R-:W-:Y:S02]  /*7760*/  IMAD.MOV.U32 R6, RZ, RZ, R142 ;  /* 0x000000ffff067224 */ /* 0x000fe400078e008e */
[----:B------:R-:W-:-:S07]  /*7770*/  IMAD.MOV.U32 R7, RZ, RZ, R143 ;  /* 0x000000ffff077224 */ /* 0x000fce00078e008f */
[----:B------:R-:W-:Y:S05]  /*7780*/  CALL.REL.NOINC `($__internal_0_$__cuda_sm20_div_rn_f64_full) ;  /* 0x0000036400f07944 */ /* 0x000fea0003c00000 */
.L_x_102:
[----:B------:R-:W-:Y:S05]  /*7790*/  BSYNC.RECONVERGENT B4 ;  /* 0x0000000000047941 */ /* 0x000fea0003800200 */
.L_x_101:
[----:B------:R-:W-:Y:S01]  /*77a0*/  MOV R86, R148 ;  /* 0x0000009400567202 */ /* 0x000fe20000000f00 */
[----:B------:R-:W-:Y:S01]  /*77b0*/  IMAD.MOV.U32 R87, RZ, RZ, R149 ;  /* 0x000000ffff577224 */ /* 0x000fe200078e0095 */
[----:B------:R-:W-:Y:S06]  /*77c0*/  BRA `(.L_x_100) ;  /* 0x0000001c00807947 */ /* 0x000fec0003800000 */
.L_x_99:
[----:B------:R-:W-:Y:S01]  /*77d0*/  DMUL R6, R140, R140 ;  /* 0x0000008c8c067228 */ /* 0x000fe20000000000 */
[----:B------:R-:W-:Y:S01]  /*77e0*/  IMAD.MOV.U32 R8, RZ, RZ, 0x0 ;  /* 0x00000000ff087424 */ /* 0x000fe200078e00ff */
[-C--:B------:R-:W-:Y:S01]  /*77f0*/  DMUL R4, R142, R142.reuse ;  /* 0x0000008e8e047228 */ /* 0x080fe20000000000 */
[----:B------:R-:W-:Y:S01]  /*7800*/  MOV R9, 0x3fd80000 ;  /* 0x3fd8000000097802 */ /* 0x000fe20000000f00 */
        /* <DEDUP_REMOVED lines=22> */
[----:B------:R-:W-:Y:S02]  /*7970*/  VIADD R13, R7, 0xfff00000 ;  /* 0xfff00000070d7836 */ /* 0x000fe40000000000 */
[----:B------:R-:W-:-:S04]  /*7980*/  IMAD.MOV.U32 R12, RZ, RZ, R6 ;  /* 0x000000ffff0c7224 */ /* 0x000fc800078e0006 */
        /* <DEDUP_REMOVED lines=9> */
[----:B------:R-:W-:Y:S01]  /*7a20*/  IMAD.MOV.U32 R138, RZ, RZ, R4 ;  /* 0x000000ffff8a7224 */ /* 0x000fe200078e0004 */
[----:B------:R-:W-:-:S07]  /*7a30*/  MOV R139, R5 ;  /* 0x00000005008b7202 */ /* 0x000fce0000000f00 */
.L_x_104:
[----:B------:R-:W-:Y:S05]  /*7a40*/  BSYNC.RECONVERGENT B4 ;  /* 0x0000000000047941 */ /* 0x000fea0003800200 */
.L_x_103:
        /* <DEDUP_REMOVED lines=22> */
[----:B------:R-:W-:Y:S02]  /*7bb0*/  IMAD.MOV.U32 R134, RZ, RZ, R148 ;  /* 0x000000ffff867224 */ /* 0x000fe400078e0094 */
[----:B------:R-:W-:-:S07]  /*7bc0*/  IMAD.MOV.U32 R135, RZ, RZ, R149 ;  /* 0x000000ffff877224 */ /* 0x000fce00078e0095 */
.L_x_106:
[----:B------:R-:W-:Y:S05]  /*7bd0*/  BSYNC.RECONVERGENT B4 ;  /* 0x0000000000047941 */ /* 0x000fea0003800200 */
.L_x_105:
        /* <DEDUP_REMOVED lines=21> */
.L_x_108:
[----:B------:R-:W-:Y:S05]  /*7d30*/  BSYNC.RECONVERGENT B4 ;  /* 0x0000000000047941 */ /* 0x000fea0003800200 */
.L_x_107:
        /* <DEDUP_REMOVED lines=9> */
[----:B------:R-:W-:Y:S01]  /*7dd0*/  IMAD.MOV.U32 R4, RZ, RZ, R86 ;  /* 0x000000ffff047224 */ /* 0x000fe200078e0056 */
[----:B------:R-:W-:-:S06]  /*7de0*/  MOV R5, R87 ;  /* 0x0000005700057202 */ /* 0x000fcc0000000f00 */
[----:B------:R-:W-:-:S06]  /*7df0*/  DSETP.GEU.AND P0, PT, R148, R4, PT ;  /* 0x000000049400722a */ /* 0x000fcc0003f0e000 */
[----:B------:R-:W-:Y:S02]  /*7e00*/  @P1 FSEL R86, R148, R86, !P0 ;  /* 0x0000005694561208 */ /* 0x000fe40004000000 */
[----:B------:R-:W-:Y:S01]  /*7e10*/  @P1 FSEL R87, R149, R87, !P0 ;  /* 0x0000005795571208 */ /* 0x000fe20004000000 */
[----:B------:R-:W-:Y:S06]  /*7e20*/  BRA `(.L_x_100) ;  /* 0x0000001400e87947 */ /* 0x000fec0003800000 */
.L_x_98:
        /* <DEDUP_REMOVED lines=26> */
.L_x_110:
[----:B------:R-:W-:Y:S05]  /*7fd0*/  BSYNC.RECONVERGENT B4 ;  /* 0x0000000000047941 */ /* 0x000fea0003800200 */
.L_x_109:
[----:B------:R-:W-:Y:S01]  /*7fe0*/  UMOV UR4, 0xffffffff ;  /* 0xffffffff00047882 */ /* 0x000fe20000000000 */
[----:B------:R-:W-:Y:S01]  /*7ff0*/  UMOV UR5, 0x7fefffff ;  /* 0x7fefffff00057882 */ /* 0x000fe20000000000 */
[----:B------:R-:W-:Y:S01]  /*8000*/  BSSY.RECONVERGENT B1, `(.L_x_111) ;  /* 0x000002d000017945 */ /* 0x000fe20003800200 */
[----:B------:R-:W-:Y:S01]  /*8010*/  DSETP.GT.AND P0, PT, R148, UR4, PT ;  /* 0x0000000494007e2a */ /* 0x000fe2000bf04000 */
[----:B------:R-:W-:Y:S02]  /*8020*/  IMAD.MOV.U32 R86, RZ, RZ, -0x1 ;  /* 0xffffffffff567424 */ /* 0x000fe400078e00ff */
[----:B------:R-:W-:-:S03]  /*8030*/  IMAD.MOV.U32 R87, RZ, RZ, 0x7fefffff ;  /* 0x7fefffffff577424 */ /* 0x000fc600078e00ff */
[----:B------:R-:W-:-:S14]  /*8040*/  DSETP.LT.OR P0, PT, R148, RZ, P0 ;  /* 0x000000ff9400722a */ /* 0x000fdc0000701400 */
[----:B------:R-:W-:Y:S05]  /*8050*/  @P0 BRA `(.L_x_112) ;  /* 0x00000000009c0947 */ /* 0x000fea0003800000 */
[-C--:B------:R-:W-:Y:S01]  /*8060*/  DFMA R4, R156, R148.reuse, R154 ;  /* 0x000000949c04722b */ /* 0x080fe2000000009a */
[----:B------:R-:W-:Y:S01]  /*8070*/  MOV R86, 0xffffffff ;  /* 0xffffffff00567802 */ /* 0x000fe20000000f00 */
        /* <DEDUP_REMOVED lines=8> */
[----:B------:R-:W-:Y:S01]  /*8100*/  DFMA R10, RZ, R4, -R6 ;  /* 0x00000004ff0a722b */ /* 0x000fe20000000806 */
        /* <DEDUP_REMOVED lines=9> */
[----:B------:R-:W-:-:S08]  /*81a0*/  DFMA R10, RZ, R8, R10 ;  /* 0x00000008ff0a722b */ /* 0x000fd0000000000a */
[----:B------:R-:W-:-:S08]  /*81b0*/  DADD R10, R10, -1 ;  /* 0xbff000000a0a7429 */ /* 0x000fd00000000000 */
[----:B------:R-:W-:-:S14]  /*81c0*/  DSETP.GT.AND P0, PT, R10, RZ, PT ;  /* 0x000000ff0a00722a */ /* 0x000fdc0003f04000 */
[----:B------:R-:W-:Y:S05]  /*81d0*/  @P0 BRA `(.L_x_112) ;  /* 0x00000000003c0947 */ /* 0x000fea0003800000 */
[----:B------:R-:W-:Y:S01]  /*81e0*/  DMUL R6, RZ, R6 ;  /* 0x00000006ff067228 */ /* 0x000fe20000000000 */
[----:B------:R-:W-:Y:S02]  /*81f0*/  IMAD.MOV.U32 R86, RZ, RZ, -0x1 ;  /* 0xffffffffff567424 */ /* 0x000fe400078e00ff */
[----:B------:R-:W-:-:S05]  /*8200*/  IMAD.MOV.U32 R87, RZ, RZ, 0x7fefffff ;  /* 0x7fefffffff577424 */ /* 0x000fca00078e00ff */
[----:B------:R-:W-:-:S08]  /*8210*/  DFMA R6, RZ, R4, R6 ;  /* 0x00000004ff06722b */ /* 0x000fd00000000006 */
[----:B------:R-:W-:-:S08]  /*8220*/  DADD R4, -R8, R6 ;  /* 0x0000000008047229 */ /* 0x000fd00000000106 */
[----:B------:R-:W-:-:S08]  /*8230*/  DADD R4, R4, -1 ;  /* 0xbff0000004047429 */ /* 0x000fd00000000000 */
[----:B------:R-:W-:-:S14]  /*8240*/  DSETP.GT.AND P0, PT, R4, RZ, PT ;  /* 0x000000ff0400722a */ /* 0x000fdc0003f04000 */
[----:B------:R-:W-:Y:S05]  /*8250*/  @P0 BRA `(.L_x_112) ;  /* 0x00000000001c0947 */ /* 0x000fea0003800000 */
[----:B------:R-:W-:Y:S01]  /*8260*/  DADD R8, R8, R6 ;  /* 0x0000000008087229 */ /* 0x000fe20000000006 */
[----:B------:R-:W-:Y:S01]  /*8270*/  MOV R86, 0xffffffff ;  /* 0xffffffff00567802 */ /* 0x000fe20000000f00 */
[----:B------:R-:W-:-:S06]  /*8280*/  IMAD.MOV.U32 R87, RZ, RZ, 0x7fefffff ;  /* 0x7fefffffff577424 */ /* 0x000fcc00078e00ff */
[----:B------:R-:W-:-:S08]  /*8290*/  DADD R8, R8, -1 ;  /* 0xbff0000008087429 */ /* 0x000fd00000000000 */
[----:B------:R-:W-:-:S14]  /*82a0*/  DSETP.GT.AND P0, PT, R8, RZ, PT ;  /* 0x000000ff0800722a */ /* 0x000fdc0003f04000 */
[----:B------:R-:W-:Y:S02]  /*82b0*/  @!P0 IMAD.MOV.U32 R86, RZ, RZ, R148 ;  /* 0x000000ffff568224 */ /* 0x000fe400078e0094 */
[----:B------:R-:W-:-:S07]  /*82c0*/  @!P0 IMAD.MOV.U32 R87, RZ, RZ, R149 ;  /* 0x000000ffff578224 */ /* 0x000fce00078e0095 */
.L_x_112:
[----:B------:R-:W-:Y:S05]  /*82d0*/  BSYNC.RECONVERGENT B1 ;  /* 0x0000000000017941 */ /* 0x000fea0003800200 */
.L_x_111:
        /* <DEDUP_REMOVED lines=26> */
.L_x_114:
[----:B------:R-:W-:Y:S05]  /*8480*/  BSYNC.RECONVERGENT B4 ;  /* 0x0000000000047941 */ /* 0x000fea0003800200 */
.L_x_113:
        /* <DEDUP_REMOVED lines=32> */
.L_x_116:
[----:B------:R-:W-:Y:S05]  /*8690*/  BSYNC.RECONVERGENT B1 ;  /* 0x0000000000017941 */ /* 0x000fea0003800200 */
.L_x_115:
        /* <DEDUP_REMOVED lines=26> */
.L_x_118:
[----:B------:R-:W-:Y:S05]  /*8840*/  BSYNC.RECONVERGENT B4 ;  /* 0x0000000000047941 */ /* 0x000fea0003800200 */
.L_x_117:
        /* <DEDUP_REMOVED lines=31> */
[----:B------:R-:W-:-:S07]  /*8a40*/  @!P0 IMAD.MOV.U32 R87, RZ, RZ, R149 ;  /* 0x000000ffff578224 */ /* 0x000fce00078e0095 */
.L_x_120:
[----:B------:R-:W-:Y:S05]  /*8a50*/  BSYNC.RECONVERGENT B1 ;  /* 0x0000000000017941 */ /* 0x000fea0003800200 */
.L_x_119:
[----:B------:R-:W-:Y:S01]  /*8a60*/  DFMA R4, RZ, R156, R142 ;  /* 0x0000009cff04722b */ /* 0x000fe2000000008e */
[----:B------:R-:W-:Y:S01]  /*8a70*/  BSSY.RECONVERGENT B4, `(.L_x_121) ;  /* 0x0000018000047945 */ /* 0x000fe20003800200 */
[----:B------:R-:W-:-:S06]  /*8a80*/  DFMA R8, RZ, R154, R140 ;  /* 0x0000009aff08722b */ /* 0x000fcc000000008c */
[----:B------:R-:W-:Y:S01]  /*8a90*/  DFMA R10, RZ, R138, R4 ;  /* 0x0000008aff0a722b */ /* 0x000fe20000000004 */
[----:B------:R-:W-:Y:S01]  /*8aa0*/  IMAD.MOV.U32 R4, RZ, RZ, 0x1 ;  /* 0x00000001ff047424 */ /* 0x000fe200078e00ff */
[----:B------:R-:W-:-:S04]  /*8ab0*/  DFMA R8, RZ, R134, R8 ;  /* 0x00000086ff08722b */ /* 0x000fc80000000008 */
[----:B------:R-:W0:Y:S04]  /*8ac0*/  MUFU.RCP64H R5, R11 ;  /* 0x0000000b00057308 */ /* 0x000e280000001800 */
[----:B------:R-:W-:-:S10]  /*8ad0*/  DADD R8, -R8, 1 ;  /* 0x3ff0000008087429 */ /* 0x000fd40000000100 */
        /* <DEDUP_REMOVED lines=17> */
.L_x_122:
[----:B------:R-:W-:Y:S05]  /*8bf0*/  BSYNC.RECONVERGENT B4 ;  /* 0x0000000000047941 */ /* 0x000fea0003800200 */
.L_x_121:
        /* <DEDUP_REMOVED lines=32> */
.L_x_124:
[----:B------:R-:W-:Y:S05]  /*8e00*/  BSYNC.RECONVERGENT B1 ;  /* 0x0000000000017941 */ /* 0x000fea0003800200 */
.L_x_123:
[----:B------:R-:W-:Y:S01]  /*8e10*/  DMUL R4, RZ, R142 ;  /* 0x0000008eff047228 */ /* 0x000fe20000000000 */
[----:B------:R-:W-:Y:S01]  /*8e20*/  MOV R6, 0x1 ;  /* 0x0000000100067802 */ /* 0x000fe20000000f00 */
        /* <DEDUP_REMOVED lines=26> */
.L_x_126:
[----:B------:R-:W-:Y:S05]  /*8fd0*/  BSYNC.RECONVERGENT B4 ;  /* 0x0000000000047941 */ /* 0x000fea0003800200 */
.L_x_125:
        /* <DEDUP_REMOVED lines=29> */
[----:B------:R-:W-:-:S08]  /*91b0*/  DADD R6, R8, R6 ;  /* 0x0000000008067229 */ /* 0x000fd00000000006 */
[----:B------:R-:W-:-:S08]  /*91c0*/  DADD R6, R6, -1 ;  /* 0xbff0000006067429 */ /* 0x000fd00000000000 */
[----:B------:R-:W-:-:S14]  /*91d0*/  DSETP.GT.AND P0, PT, R6, RZ, PT ;  /* 0x000000ff0600722a */ /* 0x000fdc0003f04000 */
[----:B------:R-:W-:Y:S02]  /*91e0*/  @!P0 IMAD.MOV.U32 R86, RZ, RZ, R148 ;  /* 0x000000ffff568224 */ /* 0x000fe400078e0094 */
[----:B------:R-:W-:-:S07]  /*91f0*/  @!P0 IMAD.MOV.U32 R87, RZ, RZ, R149 ;  /* 0x000000ffff578224 */ /* 0x000fce00078e0095 */
.L_x_128:
[----:B------:R-:W-:Y:S05]  /*9200*/  BSYNC.RECONVERGENT B1 ;  /* 0x0000000000017941 */ /* 0x000fea0003800200 */
.L_x_127:
[----:B------:R-:W-:Y:S01]  /*9210*/  DMUL R4, RZ, R142 ;  /* 0x0000008eff047228 */ /* 0x000fe20000000000 */
[----:B------:R-:W-:Y:S01]  /*9220*/  BSSY.RECONVERGENT B4, `(.L_x_129) ;  /* 0x000001b000047945 */ /* 0x000fe20003800200 */
[----:B------:R-:W-:-:S06]  /*9230*/  DMUL R8, RZ, R140 ;  /* 0x0000008cff087228 */ /* 0x000fcc0000000000 */
[----:B------:R-:W-:Y:S02]  /*9240*/  DFMA R4, RZ, R156, R4 ;  /* 0x0000009cff04722b */ /* 0x000fe40000000004 */
[----:B------:R-:W-:-:S06]  /*9250*/  DFMA R8, RZ, R154, R8 ;  /* 0x0000009aff08722b */ /* 0x000fcc0000000008 */
[----:B------:R-:W-:Y:S01]  /*9260*/  DADD R12, R138, R4 ;  /* 0x000000008a0c7229 */ /* 0x000fe20000000004 */
[----:B------:R-:W-:-:S05]  /*9270*/  IMAD.MOV.U32 R4, RZ, RZ, 0x1 ;  /* 0x00000001ff047424 */ /* 0x000fca00078e00ff */
        /* <DEDUP_REMOVED lines=21> */
.L_x_130:
[----:B------:R-:W-:Y:S05]  /*93d0*/  BSYNC.RECONVERGENT B4 ;  /* 0x0000000000047941 */ /* 0x000fea0003800200 */
.L_x_129:
[----:B------:R-:W-:-:S06]  /*93e0*/  DSETP.GT.AND P0, PT, R148, R86, PT ;  /* 0x000000569400722a */ /* 0x000fcc0003f04000 */
        /* <DEDUP_REMOVED lines=28> */
[----:B------:R-:W-:Y:S01]  /*95b0*/  @!P0 MOV R86, R148 ;  /* 0x0000009400568202 */ /* 0x000fe20000000f00 */
[----:B------:R-:W-:-:S07]  /*95c0*/  @!P0 IMAD.MOV.U32 R87, RZ, RZ, R149 ;  /* 0x000000ffff578224 */ /* 0x000fce00078e0095 */
.L_x_100:
[----:B------:R-:W-:Y:S05]  /*95d0*/  BSYNC.RECONVERGENT B2 ;  /* 0x0000000000027941 */ /* 0x000fea0003800200 */
.L_x_97:
[----:B------:R-:W-:Y:S01]  /*95e0*/  UMOV UR4, 0xffffffff ;  /* 0xffffffff00047882 */ /* 0x000fe20000000000 */
[----:B------:R-:W-:Y:S01]  /*95f0*/  UMOV UR5, 0x7fefffff ;  /* 0x7fefffff00057882 */ /* 0x000fe20000000000 */
[----:B------:R-:W-:Y:S01]  /*9600*/  VIADD R109, R109, 0x1 ;  /* 0x000000016d6d7836 */ /* 0x000fe20000000000 */
[----:B------:R-:W-:-:S04]  /*9610*/  DSETP.GEU.AND P0, PT, R86, UR4, PT ;  /* 0x0000000456007e2a */ /* 0x000fc8000bf0e000 */
[----:B------:R-:W-:Y:S02]  /*9620*/  ISETP.LT.AND P1, PT, R109, R108, PT ;  /* 0x0000006c6d00720c */ /* 0x000fe40003f21270 */
[----:B------:R-:W-:-:S14]  /*9630*/  DSETP.GE.AND P0, PT, R86, RZ, !P0 ;  /* 0x000000ff5600722a */ /* 0x000fdc0004706000 */
[----:B------:R-:W-:Y:S05]  /*9640*/  @!P0 BRA P1, `(.L_x_131) ;  /* 0xffffffdc002c8947 */ /* 0x000fea000083ffff */
[----:B------:R-:W-:Y:S05]  /*9650*/  BSYNC.RECONVERGENT B3 ;  /* 0x0000000000037941 */ /* 0x000fea0003800200 */
.L_x_96:
[----:B------:R-:W-:Y:S01]  /*9660*/  DSETP.MAX.AND P3, P4, RZ, R124, PT ;  /* 0x0000007cff00722a */ /* 0x000fe20003c6f000 */
[----:B------:R-:W-:Y:S01]  /*9670*/  IMAD.MOV.U32 R0, RZ, RZ, RZ ;  /* 0x000000ffff007224 */ /* 0x000fe200078e00ff */
[----:B------:R-:W-:Y:S01]  /*9680*/  DSETP.MAX.AND P1, P2, RZ, R126, PT ;  /* 0x0000007eff00722a */ /* 0x000fe20003a2f000 */
[----:B------:R-:W-:Y:S01]  /*9690*/  IMAD.MOV.U32 R86, RZ, RZ, RZ ;  /* 0x000000ffff567224 */ /* 0x000fe200078e00ff */
[----:B------:R-:W-:Y:S01]  /*96a0*/  MOV R87, R124 ;  /* 0x0000007c00577202 */ /* 0x000fe20000000f00 */
[----:B------:R-:W-:Y:S01]  /*96b0*/  IMAD.MOV.U32 R121, RZ, RZ, R126 ;  /* 0x000000ffff797224 */ /* 0x000fe200078e007e */
[----:B------:R-:W-:Y:S01]  /*96c0*/  FSEL R7, R0, R125, P3 ;  /* 0x0000007d00077208 */ /* 0x000fe20001800000 */
[----:B------:R-:W-:Y:S01]  /*96d0*/  IMAD.MOV.U32 R120, RZ, RZ, RZ ;  /* 0x000000ffff787224 */ /* 0x000fe200078e00ff */
[----:B------:R-:W-:Y:S01]  /*96e0*/  SEL R86, R86, R87, P3 ;  /* 0x0000005756567207 */ /* 0x000fe20001800000 */
[----:B------:R-:W-:Y:S01]  /*96f0*/  BSSY.RECONVERGENT B1, `(.L_x_132) ;  /* 0x000000c000017945 */ /* 0x000fe20003800200 */
[----:B------:R-:W-:-:S02]  /*9700*/  FSEL R9, R0, R127, P1 ;  /* 0x0000007f00097208 */ /* 0x000fc40000800000 */
[----:B------:R-:W-:Y:S01]  /*9710*/  SEL R120, R120, R121, P1 ;  /* 0x0000007978787207 */ /* 0x000fe20000800000 */
[----:B------:R-:W-:Y:S01]  /*9720*/  IMAD.MOV.U32 R6, RZ, RZ, R86 ;  /* 0x000000ffff067224 */ /* 0x000fe200078e0056 */
[----:B------:R-:W-:Y:S02]  /*9730*/  @P4 LOP3.LUT R7, R125, 0x80000, RZ, 0xfc, !PT ;  /* 0x000800007d074812 */ /* 0x000fe400078efcff */
[----:B------:R-:W-:Y:S02]  /*9740*/  @P2 LOP3.LUT R9, R127, 0x80000, RZ, 0xfc, !PT ;  /* 0x000800007f092812 */ /* 0x000fe400078efcff */
[----:B------:R-:W-:Y:S01]  /*9750*/  MOV R5, 0x40590000 ;  /* 0x4059000000057802 */ /* 0x000fe20000000f00 */
[----:B------:R-:W-:Y:S01]  /*9760*/  IMAD.MOV.U32 R87, RZ, RZ, R7 ;  /* 0x000000ffff577224 */ /* 0x000fe200078e0007 */
[----:B------:R-:W-:Y:S02]  /*9770*/  MOV R121, R9 ;  /* 0x0000000900797202 */ /* 0x000fe40000000f00 */
[----:B------:R-:W-:Y:S01]  /*9780*/  MOV R4, 0x97b0 ;  /* 0x000097b000047802 */ /* 0x000fe20000000f00 */
[----:B------:R-:W-:-:S07]  /*9790*/  IMAD.MOV.U32 R7, RZ, RZ, R87 ;  /* 0x000000ffff077224 */ /* 0x000fce00078e0057 */
[----:B------:R-:W-:Y:S05]  /*97a0*/  CALL.REL.NOINC `($_Z18cudaRaytraceKernelPK5Scene8Matrix4DPviii$__internal_accurate_pow) ;  /* 0x0000035000047944 */ /* 0x000fea0003c00000 */
[----:B------:R-:W-:Y:S05]  /*97b0*/  BSYNC.RECONVERGENT B1 ;  /* 0x0000000000017941 */ /* 0x000fea0003800200 */
.L_x_132:
[C---:B------:R-:W-:Y:S01]  /*97c0*/  DADD R8, R86.reuse, 100 ;  /* 0x4059000056087429 */ /* 0x040fe20000000000 */
[----:B------:R-:W-:Y:S01]  /*97d0*/  BSSY.RECONVERGENT B2, `(.L_x_133) ;  /* 0x0001a42000027945 */ /* 0x000fe20003800200 */
[----:B------:R-:W-:Y:S02]  /*97e0*/  DSETP.NEU.AND P1, PT, R86, +INF , PT ;  /* 0x7ff000005600742a */ /* 0x000fe40003f2d000 */
[----:B------:R-:W-:Y:S02]  /*97f0*/  DMUL R10, R120, 0.5 ;  /* 0x3fe00000780a7828 */ /* 0x000fe40000000000 */
[----:B------:R-:W-:-:S04]  /*9800*/  DSETP.NEU.AND P3, PT, R86, RZ, PT ;  /* 0x000000ff5600722a */ /* 0x000fc80003f6d000 */
[----:B------:R-:W-:Y:S02]  /*9810*/  LOP3.LUT R4, R9, 0x7ff00000, RZ, 0xc0, !PT ;  /* 0x7ff0000009047812 */ /* 0x000fe400078ec0ff */
[----:B------:R-:W-:Y:S02]  /*9820*/  FSEL R5, R5, RZ, P3 ;  /* 0x000000ff05057208 */ /* 0x000fe40001800000 */
[----:B------:R-:W-:Y:S02]  /*9830*/  ISETP.NE.AND P2, PT, R4, 0x7ff00000, PT ;  /* 0x7ff000000400780c */ /* 0x000fe40003f45270 */
[----:B------:R-:W-:Y:S02]  /*9840*/  FSEL R4, R6, RZ, P3 ;  /* 0x000000ff06047208 */ /* 0x000fe40001800000 */
[----:B------:R-:W-:Y:S02]  /*9850*/  FSEL R8, R10, R120, P0 ;  /* 0x000000780a087208 */ /* 0x000fe40000000000 */
[----:B------:R-:W-:Y:S01]  /*9860*/  FSEL R9, R11, R121, P0 ;  /* 0x000000790b097208 */ /* 0x000fe20000000000 */
[----:B------:R-:W-:Y:S01]  /*9870*/  DSETP.NEU.AND P0, PT, R86, 1, PT ;  /* 0x3ff000005600742a */ /* 0x000fe20003f0d000 */
[----:B------:R-:W-:-:S02]  /*9880*/  @!P1 FSEL R4, R4, RZ, P2 ;  /* 0x000000ff04049208 */ /* 0x000fc40001000000 */
[----:B------:R-:W-:Y:S02]  /*9890*/  @!P1 FSEL R5, R5, +QNAN , P2 ;  /* 0x7ff0000005059808 */ /* 0x000fe40001000000 */
[C---:B------:R-:W-:Y:S01]  /*98a0*/  DMUL R6, R8.reuse, R44 ;  /* 0x0000002c08067228 */ /* 0x040fe20000000000 */
[----:B------:R-:W-:Y:S01]  /*98b0*/  FSEL R4, R4, RZ, P0 ;  /* 0x000000ff04047208 */ /* 0x000fe20000000000 */
[----:B------:R-:W-:Y:S01]  /*98c0*/  DMUL R86, R8, R46 ;  /* 0x0000002e08567228 */ /* 0x000fe20000000000 */
[----:B------:R-:W-:Y:S01]  /*98d0*/  FSEL R5, R5, 1.875, P0 ;  /* 0x3ff0000005057808 */ /* 0x000fe20000000000 */
[----:B------:R-:W-:Y:S02]  /*98e0*/  DSETP.GT.AND P0, PT, R96, RZ, PT ;  /* 0x000000ff6000722a */ /* 0x000fe40003f04000 */
[----:B------:R-:W-:-:S03]  /*98f0*/  DMUL R8, R8, R84 ;  /* 0x0000005408087228 */ /* 0x000fc60000000000 */
[C---:B------:R-:W-:Y:S02]  /*9900*/  DFMA R84, R4.reuse, R48, R6 ;  /* 0x000000300454722b */ /* 0x040fe40000000006 */
[----:B------:R-:W-:-:S03]  /*9910*/  DFMA R86, R4, R50, R86 ;  /* 0x000000320456722b */ /* 0x000fc60000000056 */
[----:B------:R-:W-:-:S04]  /*9920*/  DFMA R88, R4, R88, R8 ;  /* 0x000000580458722b */ /* 0x000fc80000000008 */
[----:B------:R-:W-:Y:S07]  /*9930*/  @!P0 BRA `(.L_x_134) ;  /* 0x000001a000ac8947 */ /* 0x000fee0003800000 */
[C---:B------:R-:W-:Y:S01]  /*9940*/  DADD R10, R118.reuse, 1 ;  /* 0x3ff00000760a7429 */ /* 0x040fe20000000000 */
[----:B------:R-:W-:Y:S01]  /*9950*/  IMAD.MOV.U32 R4, RZ, RZ, 0x1 ;  /* 0x00000001ff047424 */ /* 0x000fe200078e00ff */
[----:B------:R-:W-:Y:S01]  /*9960*/  DADD R8, -R118, 1 ;  /* 0x3ff0000076087429 */ /* 0x000fe20000000100 */
        /* <DEDUP_REMOVED lines=21> */
.L_x_136:
[----:B------:R-:W-:Y:S05]  /*9ac0*/  BSYNC.RECONVERGENT B3 ;  /* 0x0000000000037941 */ /* 0x000fea0003800200 */
.L_x_135:
[----:B------:R-:W-:Y:S01]  /*9ad0*/  DFMA R112, R116, -R114, -R112 ;  /* 0x800000727470722b */ /* 0x000fe20000000870 */
[----:B------:R-:W-:Y:S01]  /*9ae0*/  BSSY.RECONVERGENT B1, `(.L_x_137) ;  /* 0x0000007000017945 */ /* 0x000fe20003800200 */
[----:B------:R-:W-:Y:S01]  /*9af0*/  IMAD.MOV.U32 R5, RZ, RZ, 0x40140000 ;  /* 0x40140000ff057424 */ /* 0x000fe200078e00ff */
[----:B------:R-:W-:-:S05]  /*9b00*/  MOV R4, 0x9b50 ;  /* 0x00009b5000047802 */ /* 0x000fca0000000f00 */
[----:B------:R-:W-:-:S08]  /*9b10*/  DADD R44, R110, -R112 ;  /* 0x000000006e2c7229 */ /* 0x000fd00000000870 */
[----:B------:R-:W-:-:S08]  /*9b20*/  DADD R44, R44, 1 ;  /* 0x3ff000002c2c7429 */ /* 0x000fd00000000000 */
[----:B------:R-:W-:-:S11]  /*9b30*/  DADD R6, -RZ, |R44| ;  /* 0x00000000ff067229 */ /* 0x000fd6000000052c */
[----:B------:R-:W-:Y:S05]  /*9b40*/  CALL.REL.NOINC `($_Z18cudaRaytraceKernelPK5Scene8Matrix4DPviii$__internal_accurate_pow) ;  /* 0x0000034c001c7944 */ /* 0x000fea0003c00000 */
[----:B------:R-:W-:Y:S05]  /*9b50*/  BSYNC.RECONVERGENT B1 ;  /* 0x0000000000017941 */ /* 0x000fea0003800200 */
.L_x_137:
[----:B------:R-:W-:Y:S01]  /*9b60*/  DADD R8, R44, 5 ;  /* 0x401400002c087429 */ /* 0x000fe20000000000 */
[----:B------:R-:W-:Y:S01]  /*9b70*/  MOV R4, R6 ;  /* 0x0000000600047202 */ /* 0x000fe20000000f00 */
[----:B------:R-:W-:Y:S01]  /*9b80*/  DMUL R16, R16, R16 ;  /* 0x0000001010107228 */ /* 0x000fe20000000000 */
[----:B------:R-:W-:Y:S01]  /*9b90*/  ISETP.GE.AND P3, PT, R45, RZ, PT ;  /* 0x000000ff2d00720c */ /* 0x000fe20003f66270 */
[C---:B------:R-:W-:Y:S01]  /*9ba0*/  DSETP.NEU.AND P0, PT, R44.reuse, RZ, PT ;  /* 0x000000ff2c00722a */ /* 0x040fe20003f0d000 */
[----:B------:R-:W-:Y:S01]  /*9bb0*/  BSSY.RECONVERGENT B1, `(.L_x_138) ;  /* 0x0000012000017945 */ /* 0x000fe20003800200 */
[----:B------:R-:W-:Y:S02]  /*9bc0*/  DSETP.NEU.AND P2, PT, R44, 1, PT ;  /* 0x3ff000002c00742a */ /* 0x000fe40003f4d000 */
[----:B------:R-:W-:Y:S02]  /*9bd0*/  DADD R10, -RZ, -R4 ;  /* 0x00000000ff0a7229 */ /* 0x000fe40000000904 */
[----:B------:R-:W-:-:S04]  /*9be0*/  LOP3.LUT R8, R9, 0x7ff00000, RZ, 0xc0, !PT ;  /* 0x7ff0000009087812 */ /* 0x000fc800078ec0ff */
[----:B------:R-:W-:-:S04]  /*9bf0*/  ISETP.NE.AND P1, PT, R8, 0x7ff00000, PT ;  /* 0x7ff000000800780c */ /* 0x000fc80003f25270 */
[----:B------:R-:W-:Y:S01]  /*9c00*/  FSEL R4, R10, R6, !P3 ;  /* 0x000000060a047208 */ /* 0x000fe20005800000 */
[----:B------:R-:W-:Y:S01]  /*9c10*/  DADD R6, -R16, 1 ;  /* 0x3ff0000010067429 */ /* 0x000fe20000000100 */
[----:B------:R-:W-:Y:S02]  /*9c20*/  FSEL R5, R11, R5, !P3 ;  /* 0x000000050b057208 */ /* 0x000fe40005800000 */
[----:B------:R-:W-:Y:S02]  /*9c30*/  FSEL R4, R4, RZ, P0 ;  /* 0x000000ff04047208 */ /* 0x000fe40000000000 */
[----:B------:R-:W-:-:S03]  /*9c40*/  FSEL R5, R45, R5, !P0 ;  /* 0x000000052d057208 */ /* 0x000fc60004000000 */
[----:B------:R-:W-:Y:S05]  /*9c50*/  @P1 BRA `(.L_x_139) ;  /* 0x00000000001c1947 */ /* 0x000fea0003800000 */
[----:B------:R-:W-:-:S14]  /*9c60*/  DSETP.NAN.AND P0, PT, R44, R44, PT ;  /* 0x0000002c2c00722a */ /* 0x000fdc0003f08000 */
[----:B------:R-:W-:Y:S01]  /*9c70*/  @P0 DADD R4, R44, 5 ;  /* 0x401400002c040429 */ /* 0x000fe20000000000 */
[----:B------:R-:W-:Y:S10]  /*9c80*/  @P0 BRA `(.L_x_139) ;  /* 0x0000000000100947 */ /* 0x000ff40003800000 */
[----:B------:R-:W-:-:S14]  /*9c90*/  DSETP.NEU.AND P0, PT, |R44|, +INF , PT ;  /* 0x7ff000002c00742a */ /* 0x000fdc0003f0d200 */
[----:B------:R-:W-:Y:S02]  /*9ca0*/  @!P0 IMAD.MOV.U32 R8, RZ, RZ, -0x100000 ;  /* 0xfff00000ff088424 */ /* 0x000fe400078e00ff */
[----:B------:R-:W-:-:S03]  /*9cb0*/  @!P0 IMAD.MOV.U32 R4, RZ, RZ, RZ ;  /* 0x000000ffff048224 */ /* 0x000fc600078e00ff */
[----:B------:R-:W-:-:S07]  /*9cc0*/  @!P0 SEL R5, R8, 0x7ff00000, !P3 ;  /* 0x7ff0000008058807 */ /* 0x000fce0005800000 */
.L_x_139:
[----:B------:R-:W-:Y:S05]  /*9cd0*/  BSYNC.RECONVERGENT B1 ;  /* 0x0000000000017941 */ /* 0x000fea0003800200 */
.L_x_138:
[----:B------:R-:W-:Y:S01]  /*9ce0*/  ISETP.GE.AND P0, PT, R108, 0x1, PT ;  /* 0x000000016c00780c */ /* 0x000fe20003f06270 */
[----:B------:R-:W-:Y:S01]  /*9cf0*/  IMAD.MOV.U32 R48, RZ, RZ, RZ ;  /* 0x000000ffff307224 */ /* 0x000fe200078e00ff */
[----:B------:R-:W-:Y:S01]  /*9d00*/  FSEL R4, R4, RZ, P2 ;  /* 0x000000ff04047208 */ /* 0x000fe20001000000 */
[----:B------:R-:W-:Y:S01]  /*9d10*/  IMAD.MOV.U32 R116, RZ, RZ, -0x1 ;  /* 0xffffffffff747424 */ /* 0x000fe200078e00ff */
[----:B------:R-:W-:Y:S01]  /*9d20*/  FSEL R5, R5, 1.875, P2 ;  /* 0x3ff0000005057808 */ /* 0x000fe20001000000 */
[----:B------:R-:W-:Y:S01]  /*9d30*/  IMAD.MOV.U32 R117, RZ, RZ, 0x7fefffff ;  /* 0x7fefffffff757424 */ /* 0x000fe200078e00ff */
[----:B------:R-:W-:-:S04]  /*9d40*/  MOV R109, RZ ;  /* 0x000000ff006d7202 */ /* 0x000fc80000000f00 */
[----:B------:R-:W-:-:S03]  /*9d50*/  DFMA R16, R6, R4, R16 ;  /* 0x000000040610722b */ /* 0x000fc60000000010 */
[----:B------:R-:W-:Y:S08]  /*9d60*/  @!P0 BRA `(.L_x_140) ;  /* 0x0000002400048947 */ /* 0x000ff00003800000 */
[----:B------:R-:W-:Y:S01]  /*9d70*/  CS2R R48, SRZ ;  /* 0x0000000000307805 */ /* 0x000fe2000001ff00 */
[----:B------:R-:W-:Y:S01]  /*9d80*/  IMAD.MOV.U32 R109, RZ, RZ, RZ ;  /* 0x000000ffff6d7224 */ /* 0x000fe200078e00ff */
[----:B------:R-:W-:Y:S01]  /*9d90*/  MOV R116, 0xffffffff ;  /* 0xffffffff00747802 */ /* 0x000fe20000000f00 */
[----:B------:R-:W-:-:S07]  /*9da0*/  IMAD.MOV.U32 R117, RZ, RZ, 0x7fefffff ;  /* 0x7fefffffff757424 */ /* 0x000fce00078e00ff */
.L_x_175:
        /* <DEDUP_REMOVED lines=17> */
[----:B------:R-:W-:Y:S02]  /*9ec0*/  DFMA R12, R136, UR4, R100 ;  /* 0x00000004880c7c2b */ /* 0x000fe40008000064 */
[----:B------:R-:W-:Y:S02]  /*9ed0*/  DFMA R8, R106, UR4, R102 ;  /* 0x000000046a087c2b */ /* 0x000fe40008000066 */
[----:B------:R-:W-:Y:S01]  /*9ee0*/  DFMA R46, R104, UR4, R98 ;  /* 0x00000004682e7c2b */ /* 0x000fe20008000062 */
[----:B------:R-:W-:Y:S03]  /*9ef0*/  BSSY.RECONVERGENT B3, `(.L_x_141) ;  /* 0x000021b000037945 */ /* 0x000fe60003800200 */
[----:B--2---:R-:W-:Y:S02]  /*9f00*/  DMUL R14, R10, R12 ;  /* 0x0000000c0a0e7228 */ /* 0x004fe40000000000 */
[----:B---3--:R-:W-:-:S02]  /*9f10*/  DMUL R114, R12, R112 ;  /* 0x000000700c727228 */ /* 0x008fc40000000000 */
[----:B----4-:R-:W-:Y:S02]  /*9f20*/  DMUL R12, R12, R124 ;  /* 0x0000007c0c0c7228 */ /* 0x010fe40000000000 */
[-C--:B------:R-:W-:Y:S02]  /*9f30*/  DMUL R112, R112, R136.reuse ;  /* 0x0000008870707228 */ /* 0x080fe40000000000 */
[-C--:B------:R-:W-:Y:S02]  /*9f40*/  DMUL R10, R10, R136.reuse ;  /* 0x000000880a0a7228 */ /* 0x080fe40000000000 */
[----:B------:R-:W-:Y:S02]  /*9f50*/  DMUL R124, R124, R136 ;  /* 0x000000887c7c7228 */ /* 0x000fe40000000000 */
[----:B-----5:R-:W-:Y:S02]  /*9f60*/  DFMA R14, R6, R8, R14 ;  /* 0x00000008060e722b */ /* 0x020fe4000000000e */
[----:B------:R-:W-:-:S02]  /*9f70*/  DFMA R114, R8, R50, R114 ;  /* 0x000000320872722b */ /* 0x000fc40000000072 */
[----:B------:R-:W-:Y:S01]  /*9f80*/  DFMA R12, R8, R122, R12 ;  /* 0x0000007a080c722b */ /* 0x000fe2000000000c */
[----:B------:R-:W-:Y:S01]  /*9f90*/  ISETP.NE.AND P0, PT, R130, 0x3, PT ;  /* 0x000000038200780c */ /* 0x000fe20003f05270 */
[-C--:B------:R-:W-:Y:S02]  /*9fa0*/  DFMA R50, R50, R106.reuse, R112 ;  /* 0x0000006a3232722b */ /* 0x080fe40000000070 */
[-C--:B------:R-:W-:Y:S02]  /*9fb0*/  DFMA R10, R6, R106.reuse, R10 ;  /* 0x0000006a060a722b */ /* 0x080fe4000000000a */
[----:B------:R-:W-:Y:S02]  /*9fc0*/  DFMA R124, R122, R106, R124 ;  /* 0x0000006a7a7c722b */ /* 0x000fe4000000007c */
[----:B------:R-:W-:Y:S02]  /*9fd0*/  DFMA R14, R44, R46, R14 ;  /* 0x0000002e2c0e722b */ /* 0x000fe4000000000e */
[----:B------:R-:W-:-:S02]  /*9fe0*/  DFMA R112, R46, R118, R114 ;  /* 0x000000762e70722b */ /* 0x000fc40000000072 */
[----:B------:R-:W-:Y:S02]  /*9ff0*/  DFMA R12, R46, R126, R12 ;  /* 0x0000007e2e0c722b */ /* 0x000fe4000000000c */
[-C--:B------:R-:W-:Y:S02]  /*a000*/  DFMA R46, R118, R104.reuse, R50 ;  /* 0x00000068762e722b */ /* 0x080fe40000000032 */
[-C--:B------:R-:W-:Y:S02]  /*a010*/  DFMA R44, R44, R104.reuse, R10 ;  /* 0x000000682c2c722b */ /* 0x080fe4000000000a */
[----:B------:R-:W-:Y:S02]  /*a020*/  DFMA R50, R126, R104, R124 ;  /* 0x000000687e32722b */ /* 0x000fe4000000007c */
[----:B------:R-:W-:Y:S02]  /*a030*/  DADD R110, R14, R110 ;  /* 0x000000000e6e7229 */ /* 0x000fe4000000006e */
[----:B------:R-:W-:-:S02]  /*a040*/  DADD R112, R112, R120 ;  /* 0x0000000070707229 */ /* 0x000fc40000000078 */
        /* <DEDUP_REMOVED lines=33> */
.L_x_146:
[----:B------:R-:W-:Y:S05]  /*a260*/  BSYNC.RECONVERGENT B4 ;  /* 0x0000000000047941 */ /* 0x000fea0003800200 */
.L_x_145:
[----:B------:R-:W-:Y:S01]  /*a270*/  MOV R118, R148 ;  /* 0x0000009400767202 */ /* 0x000fe20000000f00 */
[----:B------:R-:W-:Y:S01]  /*a280*/  IMAD.MOV.U32 R119, RZ, RZ, R149 ;  /* 0x000000ffff777224 */ /* 0x000fe200078e0095 */
[----:B------:R-:W-:Y:S06]  /*a290*/  BRA `(.L_x_144) ;  /* 0x0000001c00807947 */ /* 0x000fec0003800000 */
.L_x_143:
        /* <DEDUP_REMOVED lines=39> */
.L_x_148:
[----:B------:R-:W-:Y:S05]  /*a510*/  BSYNC.RECONVERGENT B4 ;  /* 0x0000000000047941 */ /* 0x000fea0003800200 */
.L_x_147:
        /* <DEDUP_REMOVED lines=24> */
.L_x_150:
[----:B------:R-:W-:Y:S05]  /*a6a0*/  BSYNC.RECONVERGENT B4 ;  /* 0x0000000000047941 */ /* 0x000fea0003800200 */
.L_x_149:
        /* <DEDUP_REMOVED lines=21> */
.L_x_152:
[----:B------:R-:W-:Y:S05]  /*a800*/  BSYNC.RECONVERGENT B4 ;  /* 0x0000000000047941 */ /* 0x000fea0003800200 */
.L_x_151:
        /* <DEDUP_REMOVED lines=15> */
.L_x_142:
        /* <DEDUP_REMOVED lines=26> */
.L_x_154:
[----:B------:R-:W-:Y:S05]  /*aaa0*/  BSYNC.RECONVERGENT B4 ;  /* 0x0000000000047941 */ /* 0x000fea0003800200 */
.L_x_153:
        /* <DEDUP_REMOVED lines=47> */
.L_x_156:
[----:B------:R-:W-:Y:S05]  /*ada0*/  BSYNC.RECONVERGENT B1 ;  /* 0x0000000000017941 */ /* 0x000fea0003800200 */
.L_x_155:
        /* <DEDUP_REMOVED lines=26> */
.L_x_158:
[----:B------:R-:W-:Y:S05]  /*af50*/  BSYNC.RECONVERGENT B4 ;  /* 0x0000000000047941 */ /* 0x000fea0003800200 */
.L_x_157:
        /* <DEDUP_REMOVED lines=32> */
.L_x_160:
[----:B------:R-:W-:Y:S05]  /*b160*/  BSYNC.RECONVERGENT B1 ;  /* 0x0000000000017941 */ /* 0x000fea0003800200 */
.L_x_159:
        /* <DEDUP_REMOVED lines=26> */
.L_x_162:
[----:B------:R-:W-:Y:S05]  /*b310*/  BSYNC.RECONVERGENT B4 ;  /* 0x0000000000047941 */ /* 0x000fea0003800200 */
.L_x_161:
        /* <DEDUP_REMOVED lines=32> */
.L_x_164:
[----:B------:R-:W-:Y:S05]  /*b520*/  BSYNC.RECONVERGENT B1 ;  /* 0x0000000000017941 */ /* 0x000fea0003800200 */
.L_x_163:
        /* <DEDUP_REMOVED lines=25> */
.L_x_166:
[----:B------:R-:W-:Y:S05]  /*b6c0*/  BSYNC.RECONVERGENT B4 ;  /* 0x0000000000047941 */ /* 0x000fea0003800200 */
.L_x_165:
        /* <DEDUP_REMOVED lines=32> */
.L_x_168:
[----:B------:R-:W-:Y:S05]  /*b8d0*/  BSYNC.RECONVERGENT B1 ;  /* 0x0000000000017941 */ /* 0x000fea0003800200 */
.L_x_167:
        /* <DEDUP_REMOVED lines=28> */
.L_x_170:
[----:B------:R-:W-:Y:S05]  /*baa0*/  BSYNC.RECONVERGENT B4 ;  /* 0x0000000000047941 */ /* 0x000fea0003800200 */
.L_x_169:
        /* <DEDUP_REMOVED lines=34> */
.L_x_172:
[----:B------:R-:W-:Y:S05]  /*bcd0*/  BSYNC.RECONVERGENT B1 ;  /* 0x0000000000017941 */ /* 0x000fea0003800200 */
.L_x_171:
        /* <DEDUP_REMOVED lines=28> */
.L_x_174:
[----:B------:R-:W-:Y:S05]  /*bea0*/  BSYNC.RECONVERGENT B4 ;  /* 0x0000000000047941 */ /* 0x000fea0003800200 */
.L_x_173:
        /* <DEDUP_REMOVED lines=31> */
.L_x_144:
[----:B------:R-:W-:Y:S05]  /*c0a0*/  BSYNC.RECONVERGENT B3 ;  /* 0x0000000000037941 */ /* 0x000fea0003800200 */
.L_x_141:
[----:B------:R-:W0:Y:S01]  /*c0b0*/  LDC.64 R4, c[0x0][0x380] ;  /* 0x0000e000ff047b82 */ /* 0x000e220000000a00 */
[----:B------:R-:W-:-:S06]  /*c0c0*/  DSETP.GEU.AND P0, PT, R118, R116, PT ;  /* 0x000000747600722a */ /* 0x000fcc0003f0e000 */
[----:B------:R-:W-:-:S06]  /*c0d0*/  DSETP.GE.AND P0, PT, R118, RZ, !P0 ;  /* 0x000000ff7600722a */ /* 0x000fcc0004706000 */
[----:B------:R-:W-:Y:S02]  /*c0e0*/  FSEL R116, R118, R116, P0 ;  /* 0x0000007476747208 */ /* 0x000fe40000000000 */
[----:B------:R-:W-:Y:S01]  /*c0f0*/  FSEL R117, R119, R117, P0 ;  /* 0x0000007577757208 */ /* 0x000fe20000000000 */
[----:B0-----:R-:W-:-:S04]  /*c100*/  IMAD.WIDE.U32 R4, R49, 0x110, R4 ;  /* 0x0000011031047825 */ /* 0x001fc800078e0004 */
[----:B------:R-:W-:Y:S01]  /*c110*/  VIADD R49, R49, 0x1 ;  /* 0x0000000131317836 */ /* 0x000fe20000000000 */
[----:B------:R-:W-:-:S04]  /*c120*/  IADD3 R7, P2, PT, R4, 0x8, RZ ;  /* 0x0000000804077810 */ /* 0x000fc80007f5e0ff */
[----:B------:R-:W-:Y:S01]  /*c130*/  ISETP.NE.AND P1, PT, R49, R108, PT ;  /* 0x0000006c3100720c */ /* 0x000fe20003f25270 */
[----:B------:R-:W-:Y:S01]  /*c140*/  IMAD.X R4, RZ, RZ, R5, P2 ;  /* 0x000000ffff047224 */ /* 0x000fe200010e0605 */
[----:B------:R-:W-:-:S04]  /*c150*/  SEL R48, R7, R48, P0 ;  /* 0x0000003007307207 */ /* 0x000fc80000000000 */
[----:B------:R-:W-:-:S07]  /*c160*/  SEL R109, R4, R109, P0 ;  /* 0x0000006d046d7207 */ /* 0x000fce0000000000 */
[----:B------:R-:W-:Y:S05]  /*c170*/  @P1 BRA `(.L_x_175) ;  /* 0xffffffdc000c1947 */ /* 0x000fea000383ffff */
.L_x_140:
[----:B------:R-:W-:Y:S01]  /*c180*/  UMOV UR4, 0xffffffff ;  /* 0xffffffff00047882 */ /* 0x000fe20000000000 */
[----:B------:R-:W-:Y:S01]  /*c190*/  UMOV UR5, 0x7fefffff ;  /* 0x7fefffff00057882 */ /* 0x000fe20000000000 */
[----:B------:R-:W-:Y:S01]  /*c1a0*/  BSSY.RECONVERGENT B3, `(.L_x_176) ;  /* 0x00017a1000037945 */ /* 0x000fe20003800200 */
[----:B------:R-:W-:Y:S01]  /*c1b0*/  DSETP.NEU.AND P0, PT, R116, UR4, PT ;  /* 0x0000000474007e2a */ /* 0x000fe2000bf0d000 */
[----:B------:R-:W-:Y:S02]  /*c1c0*/  CS2R R112, SRZ ;  /* 0x0000000000707805 */ /* 0x000fe4000001ff00 */
[----:B------:R-:W-:Y:S02]  /*c1d0*/  CS2R R124, SRZ ;  /* 0x00000000007c7805 */ /* 0x000fe4000001ff00 */
[----:B------:R-:W-:Y:S02]  /*c1e0*/  CS2R R122, SRZ ;  /* 0x00000000007a7805 */ /* 0x000fe4000001ff00 */
[----:B------:R-:W-:-:S07]  /*c1f0*/  MOV R108, R48 ;  /* 0x00000030006c7202 */ /* 0x000fce0000000f00 */
        /* <DEDUP_REMOVED lines=17> */
[----:B------:R-:W-:-:S06]  /*c310*/  DFMA R146, R136, UR4, R100 ;  /* 0x0000000488927c2b */ /* 0x000fcc0008000064 */
[C---:B------:R-:W-:Y:S02]  /*c320*/  DFMA R120, R116.reuse, R106, R14 ;  /* 0x0000006a7478722b */ /* 0x040fe4000000000e */
[----:B------:R-:W-:Y:S02]  /*c330*/  DFMA R118, R116, R136, R146 ;  /* 0x000000887476722b */ /* 0x000fe40000000092 */
[----:B------:R-:W-:-:S04]  /*c340*/  DFMA R6, R104, UR4, R98 ;  /* 0x0000000468067c2b */ /* 0x000fc80008000062 */
[----:B------:R-:W-:Y:S02]  /*c350*/  DADD R156, -R120, 10 ;  /* 0x40240000789c7429 */ /* 0x000fe40000000100 */
[----:B------:R-:W-:Y:S02]  /*c360*/  DADD R154, -R118, 10 ;  /* 0x40240000769a7429 */ /* 0x000fe40000000100 */
[----:B------:R-:W-:-:S06]  /*c370*/  DFMA R116, R116, R104, R6 ;  /* 0x000000687474722b */ /* 0x000fcc0000000006 */
[----:B------:R-:W-:Y:S01]  /*c380*/  DSETP.MAX.AND P0, P1, |R156|, |R154|, PT ;  /* 0x4000009a9c00722a */ /* 0x000fe2000390f200 */
[----:B------:R-:W-:Y:S02]  /*c390*/  IMAD.MOV.U32 R4, RZ, RZ, R157 ;  /* 0x000000ffff047224 */ /* 0x000fe400078e009d */
[----:B------:R-:W-:Y:S01]  /*c3a0*/  IMAD.MOV.U32 R13, RZ, RZ, R155 ;  /* 0x000000ffff0d7224 */ /* 0x000fe200078e009b */
[----:B------:R-:W-:-:S04]  /*c3b0*/  MOV R5, R154 ;  /* 0x0000009a00057202 */ /* 0x000fc80000000f00 */
[----:B------:R-:W-:Y:S01]  /*c3c0*/  FSEL R123, |R4|, |R13|, P0 ;  /* 0x4000000d047b7208 */ /* 0x000fe20000000200 */
[----:B------:R-:W-:Y:S01]  /*c3d0*/  IMAD.MOV.U32 R4, RZ, RZ, R156 ;  /* 0x000000ffff047224 */ /* 0x000fe200078e009c */
[----:B------:R-:W-:-:S04]  /*c3e0*/  DADD R142, -R116, -10 ;  /* 0xc0240000748e7429 */ /* 0x000fc80000000100 */
[----:B------:R-:W-:Y:S02]  /*c3f0*/  SEL R122, R4, R5, P0 ;  /* 0x00000005047a7207 */ /* 0x000fe40000000000 */
[----:B------:R-:W-:Y:S01]  /*c400*/  @P1 LOP3.LUT R123, R13, 0x80000, RZ, 0xfc, !PT ;  /* 0x000800000d7b1812 */ /* 0x000fe200078efcff */
[----:B------:R-:W-:-:S04]  /*c410*/  DSETP.MIN.AND P0, P1, |R156|, |R154|, PT ;  /* 0x4000009a9c00722a */ /* 0x000fc80003900200 */
[----:B------:R-:W-:Y:S01]  /*c420*/  IMAD.MOV.U32 R126, RZ, RZ, R123 ;  /* 0x000000ffff7e7224 */ /* 0x000fe200078e007b */
[----:B------:R-:W-:Y:S01]  /*c430*/  DSETP.MAX.AND P4, P5, |R142|, R122, PT ;  /* 0x0000007a8e00722a */ /* 0x000fe20003d8f200 */
[----:B------:R-:W-:Y:S01]  /*c440*/  SEL R4, R4, R5, P0 ;  /* 0x0000000504047207 */ /* 0x000fe20000000000 */
        /* <DEDUP_REMOVED lines=27> */
[----:B------:R-:W-:-:S06]  /*c600*/  IMAD.MOV.U32 R130, RZ, RZ, RZ ;  /* 0x000000ffff827224 */ /* 0x000fcc00078e00ff */
[----:B0-----:R-:W-:-:S08]  /*c610*/  DMUL R4, R130, R130 ;  /* 0x0000008282047228 */ /* 0x001fd00000000000 */
[----:B------:R-:W-:Y:S01]  /*c620*/  DFMA R122, R128, -R4, 1 ;  /* 0x3ff00000807a742b */ /* 0x000fe20000000804 */
[----:B------:R-:W-:Y:S01]  /*c630*/  MOV R4, 0x0 ;  /* 0x0000000000047802 */ /* 0x000fe20000000f00 */
[----:B------:R-:W-:-:S06]  /*c640*/  IMAD.MOV.U32 R5, RZ, RZ, 0x3fd80000 ;  /* 0x3fd80000ff057424 */ /* 0x000fcc00078e00ff */
        /* <DEDUP_REMOVED lines=17> */
[C---:B--2---:R-:W-:Y:S02]  /*c760*/  DMUL R122, R146.reuse, R138 ;  /* 0x0000008a927a7228 */ /* 0x044fe40000000000 */
[C---:B---3--:R-:W-:Y:S02]  /*c770*/  DMUL R124, R146.reuse, R140 ;  /* 0x0000008c927c7228 */ /* 0x048fe40000000000 */
[----:B----4-:R-:W-:-:S02]  /*c780*/  DMUL R126, R146, R144 ;  /* 0x00000090927e7228 */ /* 0x010fc40000000000 */
[-C--:B------:R-:W-:Y:S02]  /*c790*/  DMUL R138, R138, R136.reuse ;  /* 0x000000888a8a7228 */ /* 0x080fe40000000000 */
[-C--:B------:R-:W-:Y:S02]  /*c7a0*/  DMUL R140, R140, R136.reuse ;  /* 0x000000888c8c7228 */ /* 0x080fe40000000000 */
[----:B------:R-:W-:Y:S02]  /*c7b0*/  DMUL R144, R144, R136 ;  /* 0x0000008890907228 */ /* 0x000fe40000000000 */
[C---:B-----5:R-:W-:Y:S02]  /*c7c0*/  DFMA R122, R14.reuse, R44, R122 ;  /* 0x0000002c0e7a722b */ /* 0x060fe4000000007a */
[C---:B------:R-:W-:Y:S02]  /*c7d0*/  DFMA R124, R14.reuse, R10, R124 ;  /* 0x0000000a0e7c722b */ /* 0x040fe4000000007c */
[----:B------:R-:W-:Y:S01]  /*c7e0*/  DFMA R126, R14, R8, R126 ;  /* 0x000000080e7e722b */ /* 0x000fe2000000007e */
[----:B------:R-:W-:Y:S01]  /*c7f0*/  ISETP.NE.AND P0, PT, R12, 0x3, PT ;  /* 0x000000030c00780c */ /* 0x000fe20003f05270 */
[----:B------:R-:W-:-:S02]  /*c800*/  DFMA R138, R44, R106, R138 ;  /* 0x0000006a2c8a722b */ /* 0x000fc4000000008a */
[-C--:B------:R-:W-:Y:S02]  /*c810*/  DFMA R140, R10, R106.reuse, R140 ;  /* 0x0000006a0a8c722b */ /* 0x080fe4000000008c */
[----:B------:R-:W-:Y:S02]  /*c820*/  DFMA R144, R8, R106, R144 ;  /* 0x0000006a0890722b */ /* 0x000fe40000000090 */
[C---:B------:R-:W-:Y:S02]  /*c830*/  DFMA R122, R6.reuse, R50, R122 ;  /* 0x00000032067a722b */ /* 0x040fe4000000007a */
[C---:B------:R-:W-:Y:S02]  /*c840*/  DFMA R124, R6.reuse, R48, R124 ;  /* 0x00000030067c722b */ /* 0x040fe4000000007c */
[----:B------:R-:W-:Y:S02]  /*c850*/  DFMA R126, R6, R46, R126 ;  /* 0x0000002e067e722b */ /* 0x000fe4000000007e */
[----:B------:R-:W-:-:S02]  /*c860*/  DFMA R50, R50, R104, R138 ;  /* 0x000000683232722b */ /* 0x000fc4000000008a */
[-C--:B------:R-:W-:Y:S02]  /*c870*/  DFMA R48, R48, R104.reuse, R140 ;  /* 0x000000683030722b */ /* 0x080fe4000000008c */
        /* <DEDUP_REMOVED lines=43> */
[----:B------:R-:W-:-:S07]  /*cb30*/  MOV R14, 0xcb50 ;  /* 0x0000cb50000e7802 */ /* 0x000fce0000000f00 */
[----:B------:R-:W-:Y:S05]  /*cb40*/  CALL.REL.NOINC `($__internal_1_$__cuda_sm20_dsqrt_rn_f64_mediumpath_v1) ;  /* 0x00000318007c7944 */ /* 0x000fea0003c00000 */
[----:B------:R-:W-:Y:S02]  /*cb50*/  IMAD.MOV.U32 R124, RZ, RZ, R4 ;  /* 0x000000ffff7c7224 */ /* 0x000fe400078e0004 */
[----:B------:R-:W-:-:S07]  /*cb60*/  IMAD.MOV.U32 R125, RZ, RZ, R5 ;  /* 0x000000ffff7d7224 */ /* 0x000fce00078e0005 */
.L_x_182:
[----:B------:R-:W-:Y:S05]  /*cb70*/  BSYNC.RECONVERGENT B5 ;  /* 0x0000000000057941 */ /* 0x000fea0003800200 */
.L_x_181:
[----:B------:R-:W-:Y:S01]  /*cb80*/  DADD R126, R126, R126 ;  /* 0x000000007e7e7229 */ /* 0x000fe2000000007e */
[----:B------:R-:W-:Y:S01]  /*cb90*/  MOV R4, 0x1 ;  /* 0x0000000100047802 */ /* 0x000fe20000000f00 */
        /* <DEDUP_REMOVED lines=20> */
[----:B------:R-:W-:Y:S01]  /*cce0*/  MOV R122, R148 ;  /* 0x00000094007a7202 */ /* 0x000fe20000000f00 */
[----:B------:R-:W-:-:S07]  /*ccf0*/  IMAD.MOV.U32 R123, RZ, RZ, R149 ;  /* 0x000000ffff7b7224 */ /* 0x000fce00078e0095 */
.L_x_184:
[----:B------:R-:W-:Y:S05]  /*cd00*/  BSYNC.RECONVERGENT B5 ;  /* 0x0000000000057941 */ /* 0x000fea0003800200 */
.L_x_183:
        /* <DEDUP_REMOVED lines=21> */
.L_x_186:
[----:B------:R-:W-:Y:S05]  /*ce60*/  BSYNC.RECONVERGENT B5 ;  /* 0x0000000000057941 */ /* 0x000fea0003800200 */
.L_x_185:
        /* <DEDUP_REMOVED lines=18> */
.L_x_179:
[----:B------:R-:W-:Y:S01]  /*cf90*/  DFMA R4, RZ, R48, -R50 ;  /* 0x00000030ff04722b */ /* 0x000fe20000000832 */
[----:B------:R-:W-:Y:S01]  /*cfa0*/  MOV R6, 0x1 ;  /* 0x0000000100067802 */ /* 0x000fe20000000f00 */
        /* <DEDUP_REMOVED lines=24> */
.L_x_188:
[----:B------:R-:W-:Y:S05]  /*d130*/  BSYNC.RECONVERGENT B5 ;  /* 0x0000000000057941 */ /* 0x000fea0003800200 */
.L_x_187:
[----:B------:R-:W-:Y:S01]  /*d140*/  UMOV UR4, 0xffffffff ;  /* 0xffffffff00047882 */ /* 0x000fe20000000000 */
[----:B------:R-:W-:Y:S01]  /*d150*/  UMOV UR5, 0x7fefffff ;  /* 0x7fefffff00057882 */ /* 0x000fe20000000000 */
[----:B------:R-:W-:Y:S01]  /*d160*/  BSSY.RECONVERGENT B1, `(.L_x_189) ;  /* 0x0000049000017945 */ /* 0x000fe20003800200 */
[C---:B------:R-:W-:Y:S01]  /*d170*/  DSETP.GT.AND P0, PT, R148.reuse, UR4, PT ;  /* 0x0000000494007e2a */ /* 0x040fe2000bf04000 */
[----:B------:R-:W-:Y:S01]  /*d180*/  IMAD.MOV.U32 R126, RZ, RZ, R40 ;  /* 0x000000ffff7e7224 */ /* 0x000fe200078e0028 */
[----:B------:R-:W-:Y:S01]  /*d190*/  MOV R123, R43 ;  /* 0x0000002b007b7202 */ /* 0x000fe20000000f00 */
[----:B------:R-:W-:Y:S02]  /*d1a0*/  IMAD.MOV.U32 R127, RZ, RZ, R41 ;  /* 0x000000ffff7f7224 */ /* 0x000fe400078e0029 */
[----:B------:R-:W-:Y:S01]  /*d1b0*/  IMAD.MOV.U32 R122, RZ, RZ, R42 ;  /* 0x000000ffff7a7224 */ /* 0x000fe200078e002a */
[----:B------:R-:W-:Y:S01]  /*d1c0*/  DSETP.LT.OR P0, PT, R148, RZ, P0 ;  /* 0x000000ff9400722a */ /* 0x000fe20000701400 */
[----:B------:R-:W-:-:S02]  /*d1d0*/  IMAD.MOV.U32 R124, RZ, RZ, R52 ;  /* 0x000000ffff7c7224 */ /* 0x000fc400078e0034 */
        /* <DEDUP_REMOVED lines=8> */
[----:B------:R-:W-:Y:S01]  /*d260*/  MOV R125, R53 ;  /* 0x00000035007d7202 */ /* 0x000fe20000000f00 */
[----:B------:R-:W-:Y:S02]  /*d270*/  IMAD.MOV.U32 R123, RZ, RZ, R43 ;  /* 0x000000ffff7b7224 */ /* 0x000fe400078e002b */
[----:B------:R-:W-:Y:S01]  /*d280*/  IMAD.MOV.U32 R124, RZ, RZ, R52 ;  /* 0x000000ffff7c7224 */ /* 0x000fe200078e0034 */
[----:B------:R-:W-:-:S08]  /*d290*/  DFMA R10, RZ, R6, R4 ;  /* 0x00000006ff0a722b */ /* 0x000fd00000000004 */
[----:B------:R-:W-:-:S08]  /*d2a0*/  DFMA R10, RZ, R8, R10 ;  /* 0x00000008ff0a722b */ /* 0x000fd0000000000a */
[----:B------:R-:W-:-:S08]  /*d2b0*/  DADD R10, R10, -1 ;  /* 0xbff000000a0a7429 */ /* 0x000fd00000000000 */
[----:B------:R-:W-:-:S14]  /*d2c0*/  DSETP.GT.AND P0, PT, R10, RZ, PT ;  /* 0x000000ff0a00722a */ /* 0x000fdc0003f04000 */
[----:B------:R-:W-:Y:S05]  /*d2d0*/  @P0 BRA `(.L_x_190) ;  /* 0x0000000000c40947 */ /* 0x000fea0003800000 */
[----:B------:R-:W-:Y:S01]  /*d2e0*/  DFMA R10, RZ, R4, -R6 ;  /* 0x00000004ff0a722b */ /* 0x000fe20000000806 */
[----:B------:R-:W-:Y:S01]  /*d2f0*/  IMAD.MOV.U32 R126, RZ, RZ, R40 ;  /* 0x000000ffff7e7224 */ /* 0x000fe200078e0028 */
[----:B------:R-:W-:Y:S01]  /*d300*/  MOV R123, R43 ;  /* 0x0000002b007b7202 */ /* 0x000fe20000000f00 */
[----:B------:R-:W-:Y:S02]  /*d310*/  IMAD.MOV.U32 R127, RZ, RZ, R41 ;  /* 0x000000ffff7f7224 */ /* 0x000fe400078e0029 */
[----:B------:R-:W-:Y:S02]  /*d320*/  IMAD.MOV.U32 R122, RZ, RZ, R42 ;  /* 0x000000ffff7a7224 */ /* 0x000fe400078e002a */
[----:B------:R-:W-:Y:S01]  /*d330*/  IMAD.MOV.U32 R124, RZ, RZ, R52 ;  /* 0x000000ffff7c7224 */ /* 0x000fe200078e0034 */
[----:B------:R-:W-:Y:S01]  /*d340*/  DFMA R10, RZ, R8, R10 ;  /* 0x00000008ff0a722b */ /* 0x000fe2000000000a */
[----:B------:R-:W-:-:S07]  /*d350*/  IMAD.MOV.U32 R125, RZ, RZ, R53 ;  /* 0x000000ffff7d7224 */ /* 0x000fce00078e0035 */
[----:B------:R-:W-:-:S08]  /*d360*/  DADD R10, R10, -1 ;  /* 0xbff000000a0a7429 */ /* 0x000fd00000000000 */
[----:B------:R-:W-:-:S14]  /*d370*/  DSETP.GT.AND P0, PT, R10, RZ, PT ;  /* 0x000000ff0a00722a */ /* 0x000fdc0003f04000 */
[----:B------:R-:W-:Y:S05]  /*d380*/  @P0 BRA `(.L_x_190) ;  /* 0x0000000000980947 */ /* 0x000fea0003800000 */
[----:B------:R-:W-:Y:S01]  /*d390*/  DFMA R10, RZ, R4, R6 ;  /* 0x00000004ff0a722b */ /* 0x000fe20000000006 */
[----:B------:R-:W-:Y:S01]  /*d3a0*/  IMAD.MOV.U32 R126, RZ, RZ, R40 ;  /* 0x000000ffff7e7224 */ /* 0x000fe200078e0028 */
[----:B------:R-:W-:Y:S01]  /*d3b0*/  MOV R127, R41 ;  /* 0x00000029007f7202 */ /* 0x000fe20000000f00 */
[----:B------:R-:W-:Y:S01]  /*d3c0*/  IMAD.MOV.U32 R122, RZ, RZ, R42 ;  /* 0x000000ffff7a7224 */ /* 0x000fe200078e002a */
[----:B------:R-:W-:Y:S01]  /*d3d0*/  MOV R125, R53 ;  /* 0x00000035007d7202 */ /* 0x000fe20000000f00 */
[----:B------:R-:W-:Y:S02]  /*d3e0*/  IMAD.MOV.U32 R123, RZ, RZ, R43 ;  /* 0x000000ffff7b7224 */ /* 0x000fe400078e002b */
[----:B------:R-:W-:Y:S01]  /*d3f0*/  IMAD.MOV.U32 R124, RZ, RZ, R52 ;  /* 0x000000ffff7c7224 */ /* 0x000fe200078e0034 */
[----:B------:R-:W-:-:S08]  /*d400*/  DFMA R10, RZ, R8, R10 ;  /* 0x00000008ff0a722b */ /* 0x000fd0000000000a */
[----:B------:R-:W-:-:S08]  /*d410*/  DADD R10, R10, -1 ;  /* 0xbff000000a0a7429 */ /* 0x000fd00000000000 */
[----:B------:R-:W-:-:S14]  /*d420*/  DSETP.GT.AND P0, PT, R10, RZ, PT ;  /* 0x000000ff0a00722a */ /* 0x000fdc0003f04000 */
[----:B------:R-:W-:Y:S05]  /*d430*/  @P0 BRA `(.L_x_190) ;  /* 0x00000000006c0947 */ /* 0x000fea0003800000 */
[----:B------:R-:W-:Y:S01]  /*d440*/  DMUL R6, RZ, R6 ;  /* 0x00000006ff067228 */ /* 0x000fe20000000000 */
[----:B------:R-:W-:Y:S01]  /*d450*/  IMAD.MOV.U32 R126, RZ, RZ, R40 ;  /* 0x000000ffff7e7224 */ /* 0x000fe200078e0028 */
[----:B------:R-:W-:Y:S01]  /*d460*/  MOV R123, R43 ;  /* 0x0000002b007b7202 */ /* 0x000fe20000000f00 */
[----:B------:R-:W-:Y:S02]  /*d470*/  IMAD.MOV.U32 R127, RZ, RZ, R41 ;  /* 0x000000ffff7f7224 */ /* 0x000fe400078e0029 */
[----:B------:R-:W-:Y:S02]  /*d480*/  IMAD.MOV.U32 R122, RZ, RZ, R42 ;  /* 0x000000ffff7a7224 */ /* 0x000fe400078e002a */
[----:B------:R-:W-:Y:S01]  /*d490*/  IMAD.MOV.U32 R124, RZ, RZ, R52 ;  /* 0x000000ffff7c7224 */ /* 0x000fe200078e0034 */
[----:B------:R-:W-:Y:S01]  /*d4a0*/  DFMA R6, RZ, R4, R6 ;  /* 0x00000004ff06722b */ /* 0x000fe20000000006 */
[----:B------:R-:W-:-:S07]  /*d4b0*/  IMAD.MOV.U32 R125, RZ, RZ, R53 ;  /* 0x000000ffff7d7224 */ /* 0x000fce00078e0035 */
[----:B------:R-:W-:-:S08]  /*d4c0*/  DADD R4, -R8, R6 ;  /* 0x0000000008047229 */ /* 0x000fd00000000106 */
[----:B------:R-:W-:-:S08]  /*d4d0*/  DADD R4, R4, -1 ;  /* 0xbff0000004047429 */ /* 0x000fd00000000000 */
[----:B------:R-:W-:-:S14]  /*d4e0*/  DSETP.GT.AND P0, PT, R4, RZ, PT ;  /* 0x000000ff0400722a */ /* 0x000fdc0003f04000 */
[----:B------:R-:W-:Y:S05]  /*d4f0*/  @P0 BRA `(.L_x_190) ;  /* 0x00000000003c0947 */ /* 0x000fea0003800000 */
[----:B------:R-:W-:Y:S01]  /*d500*/  DADD R8, R8, R6 ;  /* 0x0000000008087229 */ /* 0x000fe20000000006 */
[----:B------:R-:W-:Y:S01]  /*d510*/  IMAD.MOV.U32 R122, RZ, RZ, R42 ;  /* 0x000000ffff7a7224 */ /* 0x000fe200078e002a */
[----:B------:R-:W-:Y:S01]  /*d520*/  MOV R123, R43 ;  /* 0x0000002b007b7202 */ /* 0x000fe20000000f00 */
[----:B------:R-:W-:Y:S01]  /*d530*/  IMAD.MOV.U32 R126, RZ, RZ, R40 ;  /* 0x000000ffff7e7224 */ /* 0x000fe200078e0028 */
[----:B------:R-:W-:Y:S01]  /*d540*/  MOV R125, R53 ;  /* 0x00000035007d7202 */ /* 0x000fe20000000f00 */
[----:B------:R-:W-:Y:S02]  /*d550*/  IMAD.MOV.U32 R127, RZ, RZ, R41 ;  /* 0x000000ffff7f7224 */ /* 0x000fe400078e0029 */
[----:B------:R-:W-:Y:S01]  /*d560*/  IMAD.MOV.U32 R124, RZ, RZ, R52 ;  /* 0x000000ffff7c7224 */ /* 0x000fe200078e0034 */
[----:B------:R-:W-:-:S08]  /*d570*/  DADD R8, R8, -1 ;  /* 0xbff0000008087429 */ /* 0x000fd00000000000 */
[----:B------:R-:W-:-:S14]  /*d580*/  DSETP.GT.AND P0, PT, R8, RZ, PT ;  /* 0x000000ff0800722a */ /* 0x000fdc0003f04000 */
[----:B------:R-:W-:Y:S01]  /*d590*/  @!P0 IMAD.MOV.U32 R44, RZ, RZ, R148 ;  /* 0x000000ffff2c8224 */ /* 0x000fe200078e0094 */
[----:B------:R-:W-:Y:S01]  /*d5a0*/  @!P0 CS2R R122, SRZ ;  /* 0x00000000007a8805 */ /* 0x000fe2000001ff00 */
[----:B------:R-:W-:Y:S01]  /*d5b0*/  @!P0 IMAD.MOV.U32 R45, RZ, RZ, R149 ;  /* 0x000000ffff2d8224 */ /* 0x000fe200078e0095 */
[----:B------:R-:W-:Y:S01]  /*d5c0*/  @!P0 MOV R127, 0xbff00000 ;  /* 0xbff00000007f8802 */ /* 0x000fe20000000f00 */
[----:B------:R-:W-:Y:S01]  /*d5d0*/  @!P0 IMAD.MOV.U32 R126, RZ, RZ, 0x0 ;  /* 0x00000000ff7e8424 */ /* 0x000fe200078e00ff */
[----:B------:R-:W-:-:S07]  /*d5e0*/  @!P0 CS2R R124, SRZ ;  /* 0x00000000007c8805 */ /* 0x000fce000001ff00 */
.L_x_190:
[----:B------:R-:W-:Y:S05]  /*d5f0*/  BSYNC.RECONVERGENT B1 ;  /* 0x0000000000017941 */ /* 0x000fea0003800200 */
.L_x_189:
        /* <DEDUP_REMOVED lines=26> */
.L_x_192:
[----:B------:R-:W-:Y:S05]  /*d7a0*/  BSYNC.RECONVERGENT B5 ;  /* 0x0000000000057941 */ /* 0x000fea0003800200 */
.L_x_191:
        /* <DEDUP_REMOVED lines=31> */
[----:B------:R-:W-:Y:S01]  /*d9a0*/  @!P0 CS2R R122, SRZ ;  /* 0x00000000007a8805 */ /* 0x000fe2000001ff00 */
[----:B------:R-:W-:Y:S01]  /*d9b0*/  @!P0 IMAD.MOV.U32 R45, RZ, RZ, R149 ;  /* 0x000000ffff2d8224 */ /* 0x000fe200078e0095 */
[----:B------:R-:W-:Y:S01]  /*d9c0*/  @!P0 MOV R126, 0x0 ;  /* 0x00000000007e8802 */ /* 0x000fe20000000f00 */
[----:B------:R-:W-:Y:S01]  /*d9d0*/  @!P0 IMAD.MOV.U32 R127, RZ, RZ, 0x3ff00000 ;  /* 0x3ff00000ff7f8424 */ /* 0x000fe200078e00ff */
[----:B------:R-:W-:-:S07]  /*d9e0*/  @!P0 CS2R R124, SRZ ;  /* 0x00000000007c8805 */ /* 0x000fce000001ff00 */
.L_x_194:
[----:B------:R-:W-:Y:S05]  /*d9f0*/  BSYNC.RECONVERGENT B1 ;  /* 0x0000000000017941 */ /* 0x000fea0003800200 */
.L_x_193:
        /* <DEDUP_REMOVED lines=26> */
.L_x_196:
[----:B------:R-:W-:Y:S05]  /*dba0*/  BSYNC.RECONVERGENT B5 ;  /* 0x0000000000057941 */ /* 0x000fea0003800200 */
.L_x_195:
        /* <DEDUP_REMOVED lines=34> */
[----:B------:R-:W-:Y:S01]  /*ddd0*/  @!P0 IMAD.MOV.U32 R123, RZ, RZ, -0x40100000 ;  /* 0xbff00000ff7b8424 */ /* 0x000fe200078e00ff */
[----:B------:R-:W-:-:S07]  /*dde0*/  @!P0 CS2R R124, SRZ ;  /* 0x00000000007c8805 */ /* 0x000fce000001ff00 */
.L_x_198:
[----:B------:R-:W-:Y:S05]  /*ddf0*/  BSYNC.RECONVERGENT B1 ;  /* 0x0000000000017941 */ /* 0x000fea0003800200 */
.L_x_197:
        /* <DEDUP_REMOVED lines=26> */
.L_x_200:
[----:B------:R-:W-:Y:S05]  /*dfa0*/  BSYNC.RECONVERGENT B5 ;  /* 0x0000000000057941 */ /* 0x000fea0003800200 */
.L_x_199:
        /* <DEDUP_REMOVED lines=35> */
[----:B------:R-:W-:-:S07]  /*e1e0*/  @!P0 IMAD.MOV.U32 R123, RZ, RZ, 0x3ff00000 ;  /* 0x3ff00000ff7b8424 */ /* 0x000fce00078e00ff */
.L_x_202:
[----:B------:R-:W-:Y:S05]  /*e1f0*/  BSYNC.RECONVERGENT B1 ;  /* 0x0000000000017941 */ /* 0x000fea0003800200 */
.L_x_201:
        /* <DEDUP_REMOVED lines=28> */
.L_x_204:
[----:B------:R-:W-:Y:S05]  /*e3c0*/  BSYNC.RECONVERGENT B5 ;  /* 0x0000000000057941 */ /* 0x000fea0003800200 */
.L_x_203:
        /* <DEDUP_REMOVED lines=32> */
[----:B------:R-:W-:Y:S01]  /*e5d0*/  @!P0 IMAD.MOV.U32 R44, RZ, RZ, R148 ;  /* 0x000000ffff2c8224 */ /* 0x000fe200078e0094 */
[----:B------:R-:W-:Y:S01]  /*e5e0*/  @!P0 MOV R125, 0xbff00000 ;  /* 0xbff00000007d8802 */ /* 0x000fe20000000f00 */
[----:B------:R-:W-:Y:S01]  /*e5f0*/  @!P0 IMAD.MOV.U32 R45, RZ, RZ, R149 ;  /* 0x000000ffff2d8224 */ /* 0x000fe200078e0095 */
[----:B------:R-:W-:Y:S01]  /*e600*/  @!P0 CS2R R126, SRZ ;  /* 0x00000000007e8805 */ /* 0x000fe2000001ff00 */
[----:B------:R-:W-:Y:S01]  /*e610*/  @!P0 IMAD.MOV.U32 R124, RZ, RZ, 0x0 ;  /* 0x00000000ff7c8424 */ /* 0x000fe200078e00ff */
[----:B------:R-:W-:-:S07]  /*e620*/  @!P0 CS2R R122, SRZ ;  /* 0x00000000007a8805 */ /* 0x000fce000001ff00 */
.L_x_206:
[----:B------:R-:W-:Y:S05]  /*e630*/  BSYNC.RECONVERGENT B1 ;  /* 0x0000000000017941 */ /* 0x000fea0003800200 */
.L_x_205:
        /* <DEDUP_REMOVED lines=28> */
.L_x_208:
[----:B------:R-:W-:Y:S05]  /*e800*/  BSYNC.RECONVERGENT B5 ;  /* 0x0000000000057941 */ /* 0x000fea0003800200 */
.L_x_207:
        /* <DEDUP_REMOVED lines=10> */
[----:B------:R-:W-:Y:S01]  /*e8b0*/  MOV R40, R126 ;  /* 0x0000007e00287202 */ /* 0x000fe20000000f00 */
[-C--:B------:R-:W-:Y:S01]  /*e8c0*/  DFMA R48, R48, R148.reuse, R112 ;  /* 0x000000943030722b */ /* 0x080fe20000000070 */
[----:B------:R-:W-:Y:S01]  /*e8d0*/  IMAD.MOV.U32 R41, RZ, RZ, R127 ;  /* 0x000000ffff297224 */ /* 0x000fe200078e007f */
[----:B------:R-:W-:Y:S01]  /*e8e0*/  DFMA R46, R46, R148, R110 ;  /* 0x000000942e2e722b */ /* 0x000fe2000000006e */
[----:B------:R-:W-:Y:S01]  /*e8f0*/  IMAD.MOV.U32 R42, RZ, RZ, R122 ;  /* 0x000000ffff2a7224 */ /* 0x000fe200078e007a */
[----:B------:R-:W-:Y:S01]  /*e900*/  MOV R52, R124 ;  /* 0x0000007c00347202 */ /* 0x000fe20000000f00 */
[----:B------:R-:W-:Y:S02]  /*e910*/  IMAD.MOV.U32 R43, RZ, RZ, R123 ;  /* 0x000000ffff2b7224 */ /* 0x000fe400078e007b */
[----:B------:R-:W-:Y:S01]  /*e920*/  IMAD.MOV.U32 R53, RZ, RZ, R125 ;  /* 0x000000ffff357224 */ /* 0x000fe200078e007d */
[----:B------:R-:W-:-:S08]  /*e930*/  DFMA R4, RZ, R48, -R50 ;  /* 0x00000030ff04722b */ /* 0x000fd00000000832 */
[----:B------:R-:W-:-:S08]  /*e940*/  DFMA R4, RZ, R46, R4 ;  /* 0x0000002eff04722b */ /* 0x000fd00000000004 */
[----:B------:R-:W-:-:S08]  /*e950*/  DADD R4, R4, -1 ;  /* 0xbff0000004047429 */ /* 0x000fd00000000000 */
[----:B------:R-:W-:-:S14]  /*e960*/  DSETP.GT.AND P0, PT, R4, RZ, PT ;  /* 0x000000ff0400722a */ /* 0x000fdc0003f04000 */
[----:B------:R-:W-:Y:S05]  /*e970*/  @P0 BRA `(.L_x_180) ;  /* 0x0000000000d00947 */ /* 0x000fea0003800000 */
[----:B------:R-:W-:Y:S01]  /*e980*/  DFMA R4, RZ, R48, R50 ;  /* 0x00000030ff04722b */ /* 0x000fe20000000032 */
        /* <DEDUP_REMOVED lines=10> */
[----:B------:R-:W-:Y:S01]  /*ea30*/  DFMA R4, RZ, R50, -R48 ;  /* 0x00000032ff04722b */ /* 0x000fe20000000830 */
[----:B------:R-:W-:Y:S01]  /*ea40*/  MOV R40, R126 ;  /* 0x0000007e00287202 */ /* 0x000fe20000000f00 */
[----:B------:R-:W-:Y:S01]  /*ea50*/  IMAD.MOV.U32 R41, RZ, RZ, R127 ;  /* 0x000000ffff297224 */ /* 0x000fe200078e007f */
[----:B------:R-:W-:Y:S01]  /*ea60*/  MOV R52, R124 ;  /* 0x0000007c00347202 */ /* 0x000fe20000000f00 */
[----:B------:R-:W-:Y:S02]  /*ea70*/  IMAD.MOV.U32 R42, RZ, RZ, R122 ;  /* 0x000000ffff2a7224 */ /* 0x000fe400078e007a */
[----:B------:R-:W-:Y:S02]  /*ea80*/  IMAD.MOV.U32 R43, RZ, RZ, R123 ;  /* 0x000000ffff2b7224 */ /* 0x000fe400078e007b */
        /* <DEDUP_REMOVED lines=14> */
[----:B------:R-:W-:Y:S02]  /*eb70*/  DSETP.GT.AND P0, PT, R4, RZ, PT ;  /* 0x000000ff0400722a */ /* 0x000fe40003f04000 */
[----:B------:R-:W-:-:S12]  /*eb80*/  DMUL R4, RZ, R48 ;  /* 0x00000030ff047228 */ /* 0x000fd80000000000 */
[----:B------:R-:W-:Y:S05]  /*eb90*/  @P0 BRA `(.L_x_180) ;  /* 0x0000000000480947 */ /* 0x000fea0003800000 */
[----:B------:R-:W-:Y:S01]  /*eba0*/  DFMA R4, RZ, R50, R4 ;  /* 0x00000032ff04722b */ /* 0x000fe20000000004 */
[----:B------:R-:W-:Y:S01]  /*ebb0*/  MOV R40, R126 ;  /* 0x0000007e00287202 */ /* 0x000fe20000000f00 */
[----:B------:R-:W-:Y:S01]  /*ebc0*/  IMAD.MOV.U32 R41, RZ, RZ, R127 ;  /* 0x000000ffff297224 */ /* 0x000fe200078e007f */
[----:B------:R-:W-:Y:S01]  /*ebd0*/  MOV R52, R124 ;  /* 0x0000007c00347202 */ /* 0x000fe20000000f00 */
[----:B------:R-:W-:Y:S02]  /*ebe0*/  IMAD.MOV.U32 R42, RZ, RZ, R122 ;  /* 0x000000ffff2a7224 */ /* 0x000fe400078e007a */
[----:B------:R-:W-:Y:S02]  /*ebf0*/  IMAD.MOV.U32 R43, RZ, RZ, R123 ;  /* 0x000000ffff2b7224 */ /* 0x000fe400078e007b */
[----:B------:R-:W-:Y:S01]  /*ec00*/  DADD R4, -R46, R4 ;  /* 0x000000002e047229 */ /* 0x000fe20000000104 */
[----:B------:R-:W-:-:S07]  /*ec10*/  IMAD.MOV.U32 R53, RZ, RZ, R125 ;  /* 0x000000ffff357224 */ /* 0x000fce00078e007d */
[----:B------:R-:W-:-:S08]  /*ec20*/  DADD R4, R4, -1 ;  /* 0xbff0000004047429 */ /* 0x000fd00000000000 */
[----:B------:R-:W-:-:S14]  /*ec30*/  DSETP.GT.AND P0, PT, R4, RZ, PT ;  /* 0x000000ff0400722a */ /* 0x000fdc0003f04000 */
[----:B------:R-:W-:Y:S02]  /*ec40*/  @!P0 CS2R R126, SRZ ;  /* 0x00000000007e8805 */ /* 0x000fe4000001ff00 */
[----:B------:R-:W-:Y:S01]  /*ec50*/  @!P0 CS2R R122, SRZ ;  /* 0x00000000007a8805 */ /* 0x000fe2000001ff00 */
[----:B------:R-:W-:Y:S01]  /*ec60*/  @!P0 IMAD.MOV.U32 R124, RZ, RZ, 0x0 ;  /* 0x00000000ff7c8424 */ /* 0x000fe200078e00ff */
[----:B------:R-:W-:Y:S01]  /*ec70*/  @!P0 CS2R R40, SRZ ;  /* 0x0000000000288805 */ /* 0x000fe2000001ff00 */
[----:B------:R-:W-:Y:S01]  /*ec80*/  @!P0 IMAD.MOV.U32 R125, RZ, RZ, 0x3ff00000 ;  /* 0x3ff00000ff7d8424 */ /* 0x000fe200078e00ff */
[----:B------:R-:W-:Y:S02]  /*ec90*/  @!P0 CS2R R42, SRZ ;  /* 0x00000000002a8805 */ /* 0x000fe4000001ff00 */
[----:B------:R-:W-:Y:S01]  /*eca0*/  @!P0 MOV R52, 0x0 ;  /* 0x0000000000348802 */ /* 0x000fe20000000f00 */
[----:B------:R-:W-:-:S07]  /*ecb0*/  @!P0 IMAD.MOV.U32 R53, RZ, RZ, 0x3ff00000 ;  /* 0x3ff00000ff358424 */ /* 0x000fce00078e00ff */
.L_x_180:
[----:B------:R-:W-:Y:S05]  /*ecc0*/  BSYNC.RECONVERGENT B4 ;  /* 0x0000000000047941 */ /* 0x000fea0003800200 */
.L_x_178:
        /* <DEDUP_REMOVED lines=9> */
[----:B------:R-:W5:Y:S01]  /*ed60*/  LDG.E R112, desc[UR6][R108.64+0x108] ;  /* 0x000108066c707981 */ /* 0x000f62000c1e1900 */
[----:B------:R-:W-:Y:S01]  /*ed70*/  BSSY.RECONVERGENT B1, `(.L_x_209) ;  /* 0x000007f000017945 */ /* 0x000fe20003800200 */
[----:B------:R-:W-:Y:S01]  /*ed80*/  CS2R R114, SRZ ;  /* 0x0000000000727805 */ /* 0x000fe2000001ff00 */
[----:B------:R-:W-:Y:S01]  /*ed90*/  IMAD.MOV.U32 R134, RZ, RZ, 0x0 ;  /* 0x00000000ff867424 */ /* 0x000fe200078e00ff */
[----:B------:R-:W-:Y:S01]  /*eda0*/  MOV R135, 0x3ff00000 ;  /* 0x3ff0000000877802 */ /* 0x000fe20000000f00 */
[----:B--2---:R-:W-:-:S02]  /*edb0*/  DMUL R6, R6, R122 ;  /* 0x0000007a06067228 */ /* 0x004fc40000000000 */
[----:B---3--:R-:W-:-:S06]  /*edc0*/  DMUL R12, R12, R122 ;  /* 0x0000007a0c0c7228 */ /* 0x008fcc0000000000 */
[-C--:B----4-:R-:W-:Y:S02]  /*edd0*/  DFMA R4, R4, R126.reuse, R6 ;  /* 0x0000007e0404722b */ /* 0x090fe40000000006 */
[----:B-----5:R-:W-:-:S06]  /*ede0*/  DFMA R10, R10, R126, R12 ;  /* 0x0000007e0a0a722b */ /* 0x020fcc000000000c */
[-C--:B------:R-:W-:Y:S02]  /*edf0*/  DFMA R8, R8, R124.reuse, R4 ;  /* 0x0000007c0808722b */ /* 0x080fe40000000004 */
[----:B------:R-:W-:Y:S02]  /*ee00*/  DFMA R10, R14, R124, R10 ;  /* 0x0000007c0e0a722b */ /* 0x000fe4000000000a */
[----:B------:R-:W-:-:S06]  /*ee10*/  DMUL R46, R46, R122 ;  /* 0x0000007a2e2e7228 */ /* 0x000fcc0000000000 */
[----:B------:R-:W-:Y:S01]  /*ee20*/  DSETP.MAX.AND P0, P1, |R8|, |R10|, PT ;  /* 0x4000000a0800722a */ /* 0x000fe2000390f200 */
[----:B------:R-:W-:Y:S02]  /*ee30*/  IMAD.MOV.U32 R4, RZ, RZ, R9 ;  /* 0x000000ffff047224 */ /* 0x000fe400078e0009 */
[----:B------:R-:W-:Y:S01]  /*ee40*/  IMAD.MOV.U32 R7, RZ, RZ, R11 ;  /* 0x000000ffff077224 */ /* 0x000fe200078e000b */
[----:B------:R-:W-:Y:S01]  /*ee50*/  DFMA R44, R44, R126, R46 ;  /* 0x0000007e2c2c722b */ /* 0x000fe2000000002e */
[----:B------:R-:W-:-:S03]  /*ee60*/  IMAD.MOV.U32 R5, RZ, RZ, R10 ;  /* 0x000000ffff057224 */ /* 0x000fc600078e000a */
[----:B------:R-:W-:Y:S02]  /*ee70*/  FSEL R13, |R4|, |R7|, P0 ;  /* 0x40000007040d7208 */ /* 0x000fe40000000200 */
[----:B------:R-:W-:Y:S02]  /*ee80*/  MOV R4, R8 ;  /* 0x0000000800047202 */ /* 0x000fe40000000f00 */
[----:B------:R-:W-:Y:S02]  /*ee90*/  DFMA R44, R48, R124, R44 ;  /* 0x0000007c302c722b */ /* 0x000fe4000000002c */
[----:B------:R-:W-:Y:S02]  /*eea0*/  @P1 LOP3.LUT R13, R7, 0x80000, RZ, 0xfc, !PT ;  /* 0x00080000070d1812 */ /* 0x000fe400078efcff */
[----:B------:R-:W-:Y:S01]  /*eeb0*/  SEL R6, R4, R5, P0 ;  /* 0x0000000504067207 */ /* 0x000fe20000000000 */
[----:B------:R-:W-:Y:S02]  /*eec0*/  DSETP.MIN.AND P0, P1, |R8|, |R10|, PT ;  /* 0x4000000a0800722a */ /* 0x000fe40003900200 */
[----:B------:R-:W-:-:S04]  /*eed0*/  IMAD.MOV.U32 R7, RZ, RZ, R13 ;  /* 0x000000ffff077224 */ /* 0x000fc800078e000d */
[----:B------:R-:W-:Y:S01]  /*eee0*/  SEL R4, R4, R5, P0 ;  /* 0x0000000504047207 */ /* 0x000fe20000000000 */
[----:B------:R-:W-:Y:S01]  /*eef0*/  IMAD.MOV.U32 R5, RZ, RZ, R45 ;  /* 0x000000ffff057224 */ /* 0x000fe200078e002d */
[C-C-:B------:R-:W-:Y:S01]  /*ef00*/  DSETP.MAX.AND P4, P5, |R44|.reuse, R6.reuse, PT ;  /* 0x000000062c00722a */ /* 0x140fe20003d8f200 */
[----:B------:R-:W-:Y:S01]  /*ef10*/  MOV R14, R7 ;  /* 0x00000007000e7202 */ /* 0x000fe20000000f00 */
[----:B------:R-:W-:Y:S01]  /*ef20*/  DSETP.MIN.AND P2, P3, |R44|, R6, PT ;  /* 0x000000062c00722a */ /* 0x000fe20003b40200 */
[----:B------:R-:W-:-:S03]  /*ef30*/  IMAD.MOV.U32 R12, RZ, RZ, R6 ;  /* 0x000000ffff0c7224 */ /* 0x000fc600078e0006 */
[----:B------:R-:W-:Y:S01]  /*ef40*/  FSEL R13, |R5|, R14, P4 ;  /* 0x0000000e050d7208 */ /* 0x000fe20002000200 */
[----:B------:R-:W-:-:S05]  /*ef50*/  IMAD.MOV.U32 R5, RZ, RZ, R44 ;  /* 0x000000ffff057224 */ /* 0x000fca00078e002c */
[----:B------:R-:W-:Y:S02]  /*ef60*/  SEL R12, R5, R12, P4 ;  /* 0x0000000c050c7207 */ /* 0x000fe40002000000 */
[----:B------:R-:W-:Y:S02]  /*ef70*/  MOV R5, R45 ;  /* 0x0000002d00057202 */ /* 0x000fe40000000f00 */
[----:B------:R-:W-:Y:S01]  /*ef80*/  @P5 LOP3.LUT R13, R14, 0x80000, RZ, 0xfc, !PT ;  /* 0x000800000e0d5812 */ /* 0x000fe200078efcff */
[----:B------:R-:W-:Y:S01]  /*ef90*/  IMAD.MOV.U32 R46, RZ, RZ, R6 ;  /* 0x000000ffff2e7224 */ /* 0x000fe200078e0006 */
[----:B------:R-:W-:Y:S01]  /*efa0*/  FSEL R47, |R5|, R7, P2 ;  /* 0x00000007052f7208 */ /* 0x000fe20001000200 */
[----:B------:R-:W-:Y:S01]  /*efb0*/  IMAD.MOV.U32 R5, RZ, RZ, R44 ;  /* 0x000000ffff057224 */ /* 0x000fe200078e002c */
[----:B------:R-:W-:Y:S02]  /*efc0*/  LOP3.LUT R14, R13, 0xffc00000, RZ, 0xc0, !PT ;  /* 0xffc000000d0e7812 */ /* 0x000fe400078ec0ff */
[----:B------:R-:W-:-:S02]  /*efd0*/  @P3 LOP3.LUT R47, R7, 0x80000, RZ, 0xfc, !PT ;  /* 0x00080000072f3812 */ /* 0x000fc400078efcff */
[----:B------:R-:W-:Y:S01]  /*efe0*/  LOP3.LUT R15, R14, 0x7fd00000, RZ, 0x3c, !PT ;  /* 0x7fd000000e0f7812 */ /* 0x000fe200078e3cff */
[----:B------:R-:W-:Y:S01]  /*eff0*/  IMAD.MOV.U32 R14, RZ, RZ, RZ ;  /* 0x000000ffff0e7224 */ /* 0x000fe200078e00ff */
[----:B------:R-:W-:Y:S02]  /*f000*/  SEL R6, R5, R46, P2 ;  /* 0x0000002e05067207 */ /* 0x000fe40001000000 */
[----:B------:R-:W-:Y:S01]  /*f010*/  MOV R7, R47 ;  /* 0x0000002f00077202 */ /* 0x000fe20000000f00 */
[----:B------:R-:W-:Y:S02]  /*f020*/  IMAD.MOV.U32 R5, RZ, RZ, R9 ;  /* 0x000000ffff057224 */ /* 0x000fe400078e0009 */
[----:B------:R-:W-:-:S03]  /*f030*/  IMAD.MOV.U32 R46, RZ, RZ, R11 ;  /* 0x000000ffff2e7224 */ /* 0x000fc600078e000b */
[----:B------:R-:W-:Y:S02]  /*f040*/  DMUL R6, R6, R14 ;  /* 0x0000000e06067228 */ /* 0x000fe40000000000 */
[----:B------:R-:W-:Y:S02]  /*f050*/  FSEL R5, |R5|, |R46|, P0 ;  /* 0x4000002e05057208 */ /* 0x000fe40000000200 */
[----:B------:R-:W-:-:S04]  /*f060*/  @P1 LOP3.LUT R5, R46, 0x80000, RZ, 0xfc, !PT ;  /* 0x000800002e051812 */ /* 0x000fc800078efcff */
[----:B------:R-:W-:Y:S02]  /*f070*/  DMUL R46, R6, R6 ;  /* 0x00000006062e7228 */ /* 0x000fe40000000000 */
[-C--:B------:R-:W-:Y:S02]  /*f080*/  DMUL R4, R4, R14.reuse ;  /* 0x0000000e04047228 */ /* 0x080fe40000000000 */
[----:B------:R-:W-:-:S06]  /*f090*/  DMUL R6, R12, R14 ;  /* 0x0000000e0c067228 */ /* 0x000fcc0000000000 */
[----:B------:R-:W-:-:S08]  /*f0a0*/  DFMA R46, R4, R4, R46 ;  /* 0x00000004042e722b */ /* 0x000fd0000000002e */
[----:B------:R-:W-:-:S06]  /*f0b0*/  DFMA R46, R6, R6, R46 ;  /* 0x00000006062e722b */ /* 0x000fcc000000002e */
[----:B------:R-:W0:Y:S01]  /*f0c0*/  MUFU.RSQ64H R49, R47 ;  /* 0x0000002f00317308 */ /* 0x000e220000001c00 */
[----:B------:R-:W-:-:S06]  /*f0d0*/  IMAD.MOV.U32 R48, RZ, RZ, RZ ;  /* 0x000000ffff307224 */ /* 0x000fcc00078e00ff */
[----:B0-----:R-:W-:-:S08]  /*f0e0*/  DMUL R4, R48, R48 ;  /* 0x0000003030047228 */ /* 0x001fd00000000000 */
[----:B------:R-:W-:Y:S01]  /*f0f0*/  DFMA R50, R46, -R4, 1 ;  /* 0x3ff000002e32742b */ /* 0x000fe20000000804 */
[----:B------:R-:W-:Y:S01]  /*f100*/  IMAD.MOV.U32 R4, RZ, RZ, 0x0 ;  /* 0x00000000ff047424 */ /* 0x000fe200078e00ff */
[----:B------:R-:W-:Y:S01]  /*f110*/  MOV R5, 0x3fd80000 ;  /* 0x3fd8000000057802 */ /* 0x000fe20000000f00 */
[----:B------:R-:W-:-:S05]  /*f120*/  DADD R6, |R8|, |R10| ;  /* 0x0000000008067229 */ /* 0x000fca000000060a */
[----:B------:R-:W-:Y:S02]  /*f130*/  DMUL R110, R48, R50 ;  /* 0x00000032306e7228 */ /* 0x000fe40000000000 */
[----:B------:R-:W-:Y:S02]  /*f140*/  DFMA R50, R50, R4, 0.5 ;  /* 0x3fe000003232742b */ /* 0x000fe40000000004 */
[----:B------:R-:W-:-:S06]  /*f150*/  DADD R6, |R44|, R6 ;  /* 0x000000002c067229 */ /* 0x000fcc0000000206 */
[----:B------:R-:W-:Y:S02]  /*f160*/  DFMA R50, R50, R110, R48 ;  /* 0x0000006e3232722b */ /* 0x000fe40000000030 */
[C---:B------:R-:W-:Y:S02]  /*f170*/  DADD R48, R6.reuse, +INF ;  /* 0x7ff0000006307429 */ /* 0x040fe40000000000 */
[----:B------:R-:W-:-:S04]  /*f180*/  DSETP.GT.AND P0, PT, R6, RZ, PT ;  /* 0x000000ff0600722a */ /* 0x000fc80003f04000 */
[----:B------:R-:W-:Y:S02]  /*f190*/  DMUL R50, R14, R50 ;  /* 0x000000320e327228 */ /* 0x000fe40000000000 */
[----:B------:R-:W-:-:S08]  /*f1a0*/  DSETP.NEU.AND P1, PT, R12, +INF , PT ;  /* 0x7ff000000c00742a */ /* 0x000fd00003f2d000 */
[----:B------:R-:W-:Y:S02]  /*f1b0*/  FSEL R162, R50, R48, P0 ;  /* 0x0000003032a27208 */ /* 0x000fe40000000000 */
[----:B------:R-:W-:Y:S02]  /*f1c0*/  FSEL R48, R51, R49, P0 ;  /* 0x0000003133307208 */ /* 0x000fe40000000000 */
[----:B------:R-:W-:Y:S02]  /*f1d0*/  ISETP.NE.AND P0, PT, R112, 0x2, PT ;  /* 0x000000027000780c */ /* 0x000fe40003f05270 */
[----:B------:R-:W-:Y:S02]  /*f1e0*/  FSEL R162, R162, RZ, P1 ;  /* 0x000000ffa2a27208 */ /* 0x000fe40000800000 */
[----:B------:R-:W-:Y:S01]  /*f1f0*/  FSEL R163, R48, RZ, P1 ;  /* 0x000000ff30a37208 */ /* 0x000fe20000800000 */
[----:B------:R-:W-:Y:S02]  /*f200*/  HFMA2 R47, -RZ, RZ, 1.984375, 0 ;  /* 0x3ff00000ff2f7431 */ /* 0x000fe400000001ff */
[----:B------:R-:W-:-:S02]  /*f210*/  IMAD.MOV.U32 R122, RZ, RZ, 0x0 ;  /* 0x00000000ff7a7424 */ /* 0x000fc400078e00ff */
[----:B------:R-:W-:Y:S01]  /*f220*/  IMAD.MOV.U32 R123, RZ, RZ, 0x3ff00000 ;  /* 0x3ff00000ff7b7424 */ /* 0x000fe200078e00ff */
[-C--:B------:R-:W-:Y:S02]  /*f230*/  DMUL R164, R8, R162.reuse ;  /* 0x000000a208a47228 */ /* 0x080fe40000000000 */
[-C--:B------:R-:W-:Y:S01]  /*f240*/  DMUL R132, R10, R162.reuse ;  /* 0x000000a20a847228 */ /* 0x080fe20000000000 */
[----:B------:R-:W-:Y:S01]  /*f250*/  IMAD.MOV.U32 R46, RZ, RZ, 0x0 ;  /* 0x00000000ff2e7424 */ /* 0x000fe200078e00ff */
        /* <DEDUP_REMOVED lines=13> */
[----:B------:R-:W2:Y:S01]  /*f330*/  LDG.E R108, desc[UR6][R108.64+0x10c] ;  /* 0x00010c066c6c7981 */ /* 0x000ea2000c1e1900 */
[----:B------:R-:W-:Y:S01]  /*f340*/  HFMA2 R51, -RZ, RZ, 1.984375, 0 ;  /* 0x3ff00000ff337431 */ /* 0x000fe200000001ff */
[----:B------:R-:W-:Y:S01]  /*f350*/  CS2R R110, SRZ ;  /* 0x00000000006e7805 */ /* 0x000fe2000001ff00 */
[----:B------:R-:W-:Y:S01]  /*f360*/  IMAD.MOV.U32 R112, RZ, RZ, 0x0 ;  /* 0x00000000ff707424 */ /* 0x000fe200078e00ff */
[----:B------:R-:W-:Y:S01]  /*f370*/  MOV R113, 0x3ff00000 ;  /* 0x3ff0000000717802 */ /* 0x000fe20000000f00 */
[----:B------:R-:W-:Y:S02]  /*f380*/  IMAD.MOV.U32 R48, RZ, RZ, 0x0 ;  /* 0x00000000ff307424 */ /* 0x000fe400078e00ff */
[----:B------:R-:W-:Y:S02]  /*f390*/  IMAD.MOV.U32 R49, RZ, RZ, 0x3ff00000 ;  /* 0x3ff00000ff317424 */ /* 0x000fe400078e00ff */
[----:B------:R-:W-:Y:S01]  /*f3a0*/  IMAD.MOV.U32 R50, RZ, RZ, 0x0 ;  /* 0x00000000ff327424 */ /* 0x000fe200078e00ff */
[----:B--2---:R-:W-:-:S13]  /*f3b0*/  ISETP.NE.AND P0, PT, R108, RZ, PT ;  /* 0x000000ff6c00720c */ /* 0x004fda0003f05270 */
        /* <DEDUP_REMOVED lines=12> */
.L_x_210:
        /* <DEDUP_REMOVED lines=14> */
.L_x_211:
[----:B------:R-:W-:Y:S05]  /*f560*/  BSYNC.RECONVERGENT B1 ;  /* 0x0000000000017941 */ /* 0x000fea0003800200 */
.L_x_209:
[----:B------:R-:W-:Y:S01]  /*f570*/  DSETP.MAX.AND P0, P1, |R136|, |R106|, PT ;  /* 0x4000006a8800722a */ /* 0x000fe2000390f200 */
[----:B------:R-:W-:Y:S01]  /*f580*/  IMAD.MOV.U32 R9, RZ, RZ, R107 ;  /* 0x000000ffff097224 */ /* 0x000fe200078e006b */
[----:B0-----:R-:W-:Y:S01]  /*f590*/  MOV R6, R137 ;  /* 0x0000008900067202 */ /* 0x001fe20000000f00 */
[----:B------:R-:W-:Y:S01]  /*f5a0*/  IMAD.MOV.U32 R7, RZ, RZ, R106 ;  /* 0x000000ffff077224 */ /* 0x000fe200078e006a */
[----:B------:R-:W-:Y:S01]  /*f5b0*/  BSSY.RECONVERGENT B4, `(.L_x_212) ;  /* 0x000006b000047945 */ /* 0x000fe20003800200 */
[--C-:B------:R-:W-:Y:S01]  /*f5c0*/  IMAD.MOV.U32 R12, RZ, RZ, R105.reuse ;  /* 0x000000ffff0c7224 */ /* 0x100fe200078e0069 */
[----:B------:R-:W-:Y:S01]  /*f5d0*/  FSEL R11, |R6|, |R9|, P0 ;  /* 0x40000009060b7208 */ /* 0x000fe20000000200 */
[----:B------:R-:W-:Y:S02]  /*f5e0*/  IMAD.MOV.U32 R6, RZ, RZ, R136 ;  /* 0x000000ffff067224 */ /* 0x000fe400078e0088 */
[----:B------:R-:W-:Y:S02]  /*f5f0*/  IMAD.MOV.U32 R14, RZ, RZ, R105 ;  /* 0x000000ffff0e7224 */ /* 0x000fe400078e0069 */
[----:B------:R-:W-:Y:S01]  /*f600*/  IMAD.MOV.U32 R10, RZ, RZ, R104 ;  /* 0x000000ffff0a7224 */ /* 0x000fe200078e0068 */
[----:B------:R-:W-:-:S02]  /*f610*/  SEL R8, R6, R7, P0 ;  /* 0x0000000706087207 */ /* 0x000fc40000000000 */
[----:B------:R-:W-:Y:S01]  /*f620*/  @P1 LOP3.LUT R11, R9, 0x80000, RZ, 0xfc, !PT ;  /* 0x00080000090b1812 */ /* 0x000fe200078efcff */
[----:B------:R-:W-:-:S03]  /*f630*/  DSETP.MIN.AND P0, P1, |R136|, |R106|, PT ;  /* 0x4000006a8800722a */ /* 0x000fc60003900200 */
[----:B------:R-:W-:-:S03]  /*f640*/  MOV R9, R11 ;  /* 0x0000000b00097202 */ /* 0x000fc60000000f00 */
[----:B------:R-:W-:Y:S02]  /*f650*/  SEL R6, R6, R7, P0 ;  /* 0x0000000706067207 */ /* 0x000fe40000000000 */
[----:B------:R-:W-:Y:S01]  /*f660*/  IMAD.MOV.U32 R7, RZ, RZ, R9 ;  /* 0x000000ffff077224 */ /* 0x000fe200078e0009 */
[C-C-:B------:R-:W-:Y:S02]  /*f670*/  DSETP.MAX.AND P4, P5, R8.reuse, |R104|.reuse, PT ;  /* 0x400000680800722a */ /* 0x140fe40003d8f000 */
[----:B------:R-:W-:-:S04]  /*f680*/  DSETP.MIN.AND P2, P3, R8, |R104|, PT ;  /* 0x400000680800722a */ /* 0x000fc80003b40000 */
[----:B------:R-:W-:Y:S02]  /*f690*/  FSEL R11, R7, |R12|, P4 ;  /* 0x4000000c070b7208 */ /* 0x000fe40002000000 */
[----:B------:R-:W-:Y:S01]  /*f6a0*/  MOV R7, R8 ;  /* 0x0000000800077202 */ /* 0x000fe20000000f00 */
[----:B------:R-:W-:Y:S01]  /*f6b0*/  IMAD.MOV.U32 R8, RZ, RZ, R104 ;  /* 0x000000ffff087224 */ /* 0x000fe200078e0068 */
[----:B------:R-:W-:Y:S02]  /*f6c0*/  FSEL R9, R9, |R14|, P2 ;  /* 0x4000000e09097208 */ /* 0x000fe40001000000 */
[C---:B------:R-:W-:Y:S02]  /*f6d0*/  SEL R10, R7.reuse, R10, P4 ;  /* 0x0000000a070a7207 */ /* 0x040fe40002000000 */
[----:B------:R-:W-:Y:S02]  /*f6e0*/  @P5 LOP3.LUT R11, R12, 0x80000, RZ, 0xfc, !PT ;  /* 0x000800000c0b5812 */ /* 0x000fe400078efcff */
[----:B------:R-:W-:Y:S01]  /*f6f0*/  SEL R8, R7, R8, P2 ;  /* 0x0000000807087207 */ /* 0x000fe20001000000 */
[----:B------:R-:W-:Y:S01]  /*f700*/  IMAD.MOV.U32 R7, RZ, RZ, R137 ;  /* 0x000000ffff077224 */ /* 0x000fe200078e0089 */
[----:B------:R-:W-:-:S02]  /*f710*/  LOP3.LUT R12, R11, 0xffc00000, RZ, 0xc0, !PT ;  /* 0xffc000000b0c7812 */ /* 0x000fc400078ec0ff */
[----:B------:R-:W-:Y:S02]  /*f720*/  @P3 LOP3.LUT R9, R14, 0x80000, RZ, 0xfc, !PT ;  /* 0x000800000e093812 */ /* 0x000fe400078efcff */
[----:B------:R-:W-:Y:S01]  /*f730*/  LOP3.LUT R13, R12, 0x7fd00000, RZ, 0x3c, !PT ;  /* 0x7fd000000c0d7812 */ /* 0x000fe200078e3cff */
[----:B------:R-:W-:Y:S01]  /*f740*/  IMAD.MOV.U32 R12, RZ, RZ, RZ ;  /* 0x000000ffff0c7224 */ /* 0x000fe200078e00ff */
[----:B------:R-:W-:-:S04]  /*f750*/  MOV R14, R107 ;  /* 0x0000006b000e7202 */ /* 0x000fc80000000f00 */
[----:B------:R-:W-:Y:S01]  /*f760*/  FSEL R7, |R7|, |R14|, P0 ;  /* 0x4000000e07077208 */ /* 0x000fe20000000200 */
[----:B------:R-:W-:Y:S01]  /*f770*/  DMUL R8, R8, R12 ;  /* 0x0000000c08087228 */ /* 0x000fe20000000000 */
[----:B------:R-:W-:Y:S01]  /*f780*/  @P1 LOP3.LUT R7, R14, 0x80000, RZ, 0xfc, !PT ;  /* 0x000800000e071812 */ /* 0x000fe200078efcff */
[----:B------:R-:W-:-:S05]  /*f790*/  DSETP.NEU.AND P1, PT, R10, +INF , PT ;  /* 0x7ff000000a00742a */ /* 0x000fca0003f2d000 */
        /* <DEDUP_REMOVED lines=12> */
[----:B------:R-:W-:-:S06]  /*f860*/  DADD R6, R6, |R104| ;  /* 0x0000000006067229 */ /* 0x000fcc0000000468 */
[----:B------:R-:W-:Y:S02]  /*f870*/  DFMA R4, R4, R108, R8 ;  /* 0x0000006c0404722b */ /* 0x000fe40000000008 */
[C---:B------:R-:W-:Y:S02]  /*f880*/  DADD R8, R6.reuse, +INF ;  /* 0x7ff0000006087429 */ /* 0x040fe40000000000 */
[----:B------:R-:W-:-:S04]  /*f890*/  DSETP.GT.AND P0, PT, R6, RZ, PT ;  /* 0x000000ff0600722a */ /* 0x000fc80003f04000 */
[----:B------:R-:W-:-:S10]  /*f8a0*/  DMUL R4, R12, R4 ;  /* 0x000000040c047228 */ /* 0x000fd40000000000 */
[----:B------:R-:W-:Y:S01]  /*f8b0*/  FSEL R158, R4, R8, P0 ;  /* 0x00000008049e7208 */ /* 0x000fe20000000000 */
[----:B------:R-:W-:Y:S01]  /*f8c0*/  IMAD.MOV.U32 R8, RZ, RZ, 0x1 ;  /* 0x00000001ff087424 */ /* 0x000fe200078e00ff */
[----:B------:R-:W-:Y:S02]  /*f8d0*/  FSEL R4, R5, R9, P0 ;  /* 0x0000000905047208 */ /* 0x000fe40000000000 */
[----:B------:R-:W-:Y:S02]  /*f8e0*/  FSEL R158, R158, RZ, P1 ;  /* 0x000000ff9e9e7208 */ /* 0x000fe40000800000 */
[----:B------:R-:W-:-:S06]  /*f8f0*/  FSEL R159, R4, RZ, P1 ;  /* 0x000000ff049f7208 */ /* 0x000fcc0000800000 */
[C---:B------:R-:W-:Y:S02]  /*f900*/  DMUL R124, R158.reuse, R106 ;  /* 0x0000006a9e7c7228 */ /* 0x040fe40000000000 */
[C---:B------:R-:W-:Y:S02]  /*f910*/  DMUL R136, R158.reuse, R136 ;  /* 0x000000889e887228 */ /* 0x040fe40000000000 */
        /* <DEDUP_REMOVED lines=16> */
[----:B-----5:R-:W-:Y:S01]  /*fa20*/  @!P0 MOV R7, R135 ;  /* 0x0000008700078202 */ /* 0x020fe20000000f00 */
[----:B------:R-:W-:Y:S01]  /*fa30*/  @P0 IMAD.MOV.U32 R7, RZ, RZ, 0x3ff00000 ;  /* 0x3ff00000ff070424 */ /* 0x000fe200078e00ff */
[----:B------:R-:W-:Y:S01]  /*fa40*/  @!P0 DADD R170, -RZ, -R14 ;  /* 0x00000000ffaa8229 */ /* 0x000fe2000000090e */
[----:B------:R-:W-:Y:S01]  /*fa50*/  @!P0 IMAD.MOV.U32 R6, RZ, RZ, R134 ;  /* 0x000000ffff068224 */ /* 0x000fe200078e0086 */
[----:B------:R-:W-:Y:S01]  /*fa60*/  @!P0 MOV R168, R164 ;  /* 0x000000a400a88202 */ /* 0x000fe20000000f00 */
[----:B------:R-:W0:Y:S01]  /*fa70*/  MUFU.RCP64H R9, R7 ;  /* 0x0000000700097308 */ /* 0x000e220000001800 */
[----:B------:R-:W-:Y:S01]  /*fa80*/  @P0 IMAD.MOV.U32 R6, RZ, RZ, 0x0 ;  /* 0x00000000ff060424 */ /* 0x000fe200078e00ff */
[----:B------:R-:W-:Y:S01]  /*fa90*/  @!P0 MOV R160, R162 ;  /* 0x000000a200a08202 */ /* 0x000fe20000000f00 */
[----:B------:R-:W-:Y:S01]  /*faa0*/  @!P0 IMAD.MOV.U32 R169, RZ, RZ, R165 ;  /* 0x000000ffffa98224 */ /* 0x000fe200078e00a5 */
[----:B------:R-:W-:Y:S01]  /*fab0*/  @P0 DADD R168, -RZ, -R164 ;  /* 0x00000000ffa80229 */ /* 0x000fe200000009a4 */
[----:B------:R-:W-:-:S02]  /*fac0*/  @!P0 IMAD.MOV.U32 R166, RZ, RZ, R132 ;  /* 0x000000ffffa68224 */ /* 0x000fc400078e0084 */
[----:B------:R-:W-:Y:S01]  /*fad0*/  @!P0 IMAD.MOV.U32 R167, RZ, RZ, R133 ;  /* 0x000000ffffa78224 */ /* 0x000fe200078e0085 */
[----:B------:R-:W-:Y:S01]  /*fae0*/  @P0 DADD R166, -RZ, -R132 ;  /* 0x00000000ffa60229 */ /* 0x000fe20000000984 */
[----:B------:R-:W-:Y:S01]  /*faf0*/  @!P0 IMAD.MOV.U32 R161, RZ, RZ, R163 ;  /* 0x000000ffffa18224 */ /* 0x000fe200078e00a3 */
[----:B------:R-:W-:Y:S01]  /*fb00*/  @P0 DADD R160, -RZ, -R162 ;  /* 0x00000000ffa00229 */ /* 0x000fe200000009a2 */
[----:B------:R-:W-:Y:S02]  /*fb10*/  @P0 IMAD.MOV.U32 R170, RZ, RZ, R14 ;  /* 0x000000ffffaa0224 */ /* 0x000fe400078e000e */
[----:B------:R-:W-:Y:S01]  /*fb20*/  @P0 IMAD.MOV.U32 R171, RZ, RZ, R15 ;  /* 0x000000ffffab0224 */ /* 0x000fe200078e000f */
[----:B0-----:R-:W-:-:S08]  /*fb30*/  DFMA R10, R8, -R6, 1 ;  /* 0x3ff00000080a742b */ /* 0x001fd00000000806 */
[----:B------:R-:W-:-:S08]  /*fb40*/  DFMA R10, R10, R10, R10 ;  /* 0x0000000a0a0a722b */ /* 0x000fd0000000000a */
[----:B------:R-:W-:Y:S01]  /*fb50*/  DFMA R10, R8, R10, R8 ;  /* 0x0000000a080a722b */ /* 0x000fe20000000008 */
[----:B------:R-:W-:Y:S01]  /*fb60*/  @!P0 MOV R8, 0x0 ;  /* 0x0000000000088802 */ /* 0x000fe20000000f00 */
[----:B------:R-:W-:Y:S02]  /*fb70*/  @!P0 IMAD.MOV.U32 R9, RZ, RZ, 0x3ff00000 ;  /* 0x3ff00000ff098424 */ /* 0x000fe400078e00ff */
[----:B------:R-:W-:Y:S02]  /*fb80*/  @P0 IMAD.MOV.U32 R8, RZ, RZ, R134 ;  /* 0x000000ffff080224 */ /* 0x000fe400078e0086 */
[----:B------:R-:W-:Y:S02]  /*fb90*/  @P0 IMAD.MOV.U32 R9, RZ, RZ, R135 ;  /* 0x000000ffff090224 */ /* 0x000fe400078e0087 */
[----:B------:R-:W-:-:S03]  /*fba0*/  DFMA R12, R10, -R6, 1 ;  /* 0x3ff000000a0c742b */ /* 0x000fc60000000806 */
[----:B------:R-:W-:-:S05]  /*fbb0*/  FSETP.GEU.AND P2, PT, |R9|, 6.5827683646048100446e-37, PT ;  /* 0x036000000900780b */ /* 0x000fca0003f4e200 */
[----:B------:R-:W-:-:S08]  /*fbc0*/  DFMA R12, R10, R12, R10 ;  /* 0x0000000c0a0c722b */ /* 0x000fd0000000000a */
[----:B------:R-:W-:-:S08]  /*fbd0*/  DMUL R148, R12, R8 ;  /* 0x000000080c947228 */ /* 0x000fd00000000000 */
[----:B------:R-:W-:-:S08]  /*fbe0*/  DFMA R10, R148, -R6, R8 ;  /* 0x80000006940a722b */ /* 0x000fd00000000008 */
[----:B------:R-:W-:-:S10]  /*fbf0*/  DFMA R148, R12, R10, R148 ;  /* 0x0000000a0c94722b */ /* 0x000fd40000000094 */
[----:B------:R-:W-:-:S05]  /*fc00*/  FFMA R4, RZ, R7, R149 ;  /* 0x00000007ff047223 */ /* 0x000fca0000000095 */
[----:B------:R-:W-:-:S13]  /*fc10*/  FSETP.GT.AND P1, PT, |R4|, 1.469367938527859385e-39, PT ;  /* 0x001000000400780b */ /* 0x000fda0003f24200 */
[----:B------:R-:W-:Y:S05]  /*fc20*/  @P1 BRA P2, `(.L_x_213) ;  /* 0x00000000000c1947 */ /* 0x000fea0001000000 */
[----:B------:R-:W-:Y:S02]  /*fc30*/  MOV R5, R9 ;  /* 0x0000000900057202 */ /* 0x000fe40000000f00 */
[----:B------:R-:W-:-:S07]  /*fc40*/  MOV R4, 0xfc60 ;  /* 0x0000fc6000047802 */ /* 0x000fce0000000f00 */
[----:B------:R-:W-:Y:S05]  /*fc50*/  CALL.REL.NOINC `($__internal_0_$__cuda_sm20_div_rn_f64_full) ;  /* 0x000002e000bc7944 */ /* 0x000fea0003c00000 */
.L_x_213:
[----:B------:R-:W-:Y:S05]  /*fc60*/  BSYNC.RECONVERGENT B4 ;  /* 0x0000000000047941 */ /* 0x000fea0003800200 */
.L_x_212:
        /* <DEDUP_REMOVED lines=10> */
[----:B------:R-:W-:Y:S01]  /*fd10*/  VIADD R4, R11, 0xfcb00000 ;  /* 0xfcb000000b047836 */ /* 0x000fe20000000000 */
[----:B------:R-:W-:Y:S01]  /*fd20*/  BSSY.RECONVERGENT B5, `(.L_x_216) ;  /* 0x000001a000057945 */ /* 0x000fe20003800200 */
[----:B------:R-:W-:Y:S01]  /*fd30*/  IMAD.MOV.U32 R8, RZ, RZ, 0x0 ;  /* 0x00000000ff087424 */ /* 0x000fe200078e00ff */
[----:B------:R-:W-:Y:S01]  /*fd40*/  DMUL R170, R148, R170 ;  /* 0x000000aa94aa7228 */ /* 0x000fe20000000000 */
[----:B------:R-:W-:Y:S01]  /*fd50*/  IMAD.MOV.U32 R9, RZ, RZ, 0x3fd80000 ;  /* 0x3fd80000ff097424 */ /* 0x000fe200078e00ff */
[----:B------:R-:W-:Y:S01]  /*fd60*/  ISETP.GE.U32.AND P0, PT, R4, 0x7ca00000, PT ;  /* 0x7ca000000400780c */ /* 0x000fe20003f06070 */
[----:B0-----:R-:W-:-:S08]  /*fd70*/  DMUL R6, R4, R4 ;  /* 0x0000000404067228 */ /* 0x001fd00000000000 */
[----:B------:R-:W-:-:S08]  /*fd80*/  DFMA R6, R10, -R6, 1 ;  /* 0x3ff000000a06742b */ /* 0x000fd00000000806 */
[----:B------:R-:W-:Y:S02]  /*fd90*/  DFMA R8, R6, R8, 0.5 ;  /* 0x3fe000000608742b */ /* 0x000fe40000000008 */
[----:B------:R-:W-:-:S08]  /*fda0*/  DMUL R6, R4, R6 ;  /* 0x0000000604067228 */ /* 0x000fd00000000000 */
[----:B------:R-:W-:-:S08]  /*fdb0*/  DFMA R8, R8, R6, R4 ;  /* 0x000000060808722b */ /* 0x000fd00000000004 */
[----:B------:R-:W-:Y:S02]  /*fdc0*/  DMUL R14, R10, R8 ;  /* 0x000000080a0e7228 */ /* 0x000fe40000000000 */
[----:B------:R-:W-:Y:S01]  /*fdd0*/  IADD3 R13, PT, PT, R9, -0x100000, RZ ;  /* 0xfff00000090d7810 */ /* 0x000fe20007ffe0ff */
[----:B------:R-:W-:-:S05]  /*fde0*/  IMAD.MOV.U32 R12, RZ, RZ, R8 ;  /* 0x000000ffff0c7224 */ /* 0x000fca00078e0008 */
        /* <DEDUP_REMOVED lines=11> */
[----:B------:R-:W-:Y:S01]  /*fea0*/  MOV R6, R4 ;  /* 0x0000000400067202 */ /* 0x000fe20000000f00 */
[----:B------:R-:W-:-:S07]  /*feb0*/  IMAD.MOV.U32 R7, RZ, RZ, R5 ;  /* 0x000000ffff077224 */ /* 0x000fce00078e0005 */
.L_x_217:
[----:B------:R-:W-:Y:S05]  /*fec0*/  BSYNC.RECONVERGENT B5 ;  /* 0x0000000000057941 */ /* 0x000fea0003800200 */
.L_x_216:
[----:B------:R-:W-:-:S08]  /*fed0*/  DADD R6, R170, -R6 ;  /* 0x00000000aa067229 */ /* 0x000fd00000000806 */
[C---:B------:R-:W-:Y:S02]  /*fee0*/  DMUL R130, R6.reuse, R168 ;  /* 0x000000a806827228 */ /* 0x040fe40000000000 */
[C---:B------:R-:W-:Y:S02]  /*fef0*/  DMUL R126, R6.reuse, R160 ;  /* 0x000000a0067e7228 */ /* 0x040fe40000000000 */
[----:B------:R-:W-:-:S04]  /*ff00*/  DMUL R6, R6, R166 ;  /* 0x000000a606067228 */ /* 0x000fc80000000000 */
[-C--:B------:R-:W-:Y:S02]  /*ff10*/  DFMA R130, R124, R148.reuse, R130 ;  /* 0x000000947c82722b */ /* 0x080fe40000000082 */
[-C--:B------:R-:W-:Y:S02]  /*ff20*/  DFMA R126, R158, R148.reuse, R126 ;  /* 0x000000949e7e722b */ /* 0x080fe4000000007e */
[----:B------:R-:W-:-:S11]  /*ff30*/  DFMA R128, R136, R148, R6 ;  /* 0x000000948880722b */ /* 0x000fd60000000006 */
.L_x_215:
[----:B------:R-:W-:Y:S05]  /*ff40*/  BSYNC.RECONVERGENT B4 ;  /* 0x0000000000047941 */ /* 0x000fea0003800200 */
.L_x_214:
        /* <DEDUP_REMOVED lines=17> */
.L_x_253:
        /* <DEDUP_REMOVED lines=45> */
[----:B------:R-:W-:Y:S01]  /*10330*/  IMAD.MOV.U32 R180, RZ, RZ, -0x1 ;  /* 0xffffffffffb47424 */ /* 0x000fe200078e00ff */
        /* <DEDUP_REMOVED lines=27> */
.L_x_224:
[----:B------:R-:W-:Y:S05]  /*104f0*/  BSYNC.RECONVERGENT B6 ;  /* 0x0000000000067941 */ /* 0x000fea0003800200 */
.L_x_223:
[----:B------:R-:W-:Y:S02]  /*10500*/  IMAD.MOV.U32 R180, RZ, RZ, R148 ;  /* 0x000000ffffb47224 */ /* 0x000fe400078e0094 */
[----:B------:R-:W-:Y:S01]  /*10510*/  IMAD.MOV.U32 R181, RZ, RZ, R149 ;  /* 0x000000ffffb57224 */ /* 0x000fe200078e0095 */
[----:B------:R-:W-:Y:S06]  /*10520*/  BRA `(.L_x_222) ;  /* 0x0000001c00807947 */ /* 0x000fec0003800000 */
.L_x_221:
[----:B------:R-:W-:Y:S01]  /*10530*/  DMUL R6, R176, R176 ;  /* 0x000000b0b0067228 */ /* 0x000fe20000000000 */
[----:B------:R-:W-:Y:S01]  /*10540*/  MOV R8, 0x0 ;  /* 0x0000000000087802 */ /* 0x000fe20000000f00 */
        /* <DEDUP_REMOVED lines=29> */
[----:B------:R-:W-:Y:S01]  /*10720*/  MOV R12, R6 ;  /* 0x00000006000c7202 */ /* 0x000fe20000000f00 */
[----:B------:R-:W-:Y:S01]  /*10730*/  IMAD.MOV.U32 R6, RZ, RZ, R14 ;  /* 0x000000ffff067224 */ /* 0x000fe200078e000e */
[----:B------:R-:W-:Y:S01]  /*10740*/  MOV R14, 0x10780 ;  /* 0x00010780000e7802 */ /* 0x000fe20000000f00 */
[----:B------:R-:W-:Y:S02]  /*10750*/  IMAD.MOV.U32 R7, RZ, RZ, R15 ;  /* 0x000000ffff077224 */ /* 0x000fe400078e000f */
[----:B------:R-:W-:-:S07]  /*10760*/  IMAD.MOV.U32 R5, RZ, RZ, R13 ;  /* 0x000000ffff057224 */ /* 0x000fce00078e000d */
[----:B------:R-:W-:Y:S05]  /*10770*/  CALL.REL.NOINC `($__internal_1_$__cuda_sm20_dsqrt_rn_f64_mediumpath_v1) ;  /* 0x000002dc00707944 */ /* 0x000fea0003c00000 */
[----:B------:R-:W-:Y:S01]  /*10780*/  MOV R174, R4 ;  /* 0x0000000400ae7202 */ /* 0x000fe20000000f00 */
[----:B------:R-:W-:-:S07]  /*10790*/  IMAD.MOV.U32 R175, RZ, RZ, R5 ;  /* 0x000000ffffaf7224 */ /* 0x000fce00078e0005 */
.L_x_226:
[----:B------:R-:W-:Y:S05]  /*107a0*/  BSYNC.RECONVERGENT B6 ;  /* 0x0000000000067941 */ /* 0x000fea0003800200 */
.L_x_225:
        /* <DEDUP_REMOVED lines=24> */
.L_x_228:
[----:B------:R-:W-:Y:S05]  /*10930*/  BSYNC.RECONVERGENT B6 ;  /* 0x0000000000067941 */ /* 0x000fea0003800200 */
.L_x_227:
[----:B------:R-:W0:Y:S01]  /*10940*/  MUFU.RCP64H R5, R171 ;  /* 0x000000ab00057308 */ /* 0x000e220000001800 */
[----:B------:R-:W-:Y:S01]  /*10950*/  MOV R4, 0x1 ;  /* 0x0000000100047802 */ /* 0x000fe20000000f00 */
        /* <DEDUP_REMOVED lines=19> */
.L_x_230:
[----:B------:R-:W-:Y:S05]  /*10a90*/  BSYNC.RECONVERGENT B6 ;  /* 0x0000000000067941 */ /* 0x000fea0003800200 */
.L_x_229:
        /* <DEDUP_REMOVED lines=8> */
[----:B------:R-:W-:Y:S02]  /*10b20*/  FSEL R181, R172, +QNAN , P0 ;  /* 0x7fefffffacb57808 */ /* 0x000fe40000000000 */
[----:B------:R-:W-:-:S03]  /*10b30*/  MOV R4, R180 ;  /* 0x000000b400047202 */ /* 0x000fc60000000f00 */
[----:B------:R-:W-:-:S06]  /*10b40*/  IMAD.MOV.U32 R5, RZ, RZ, R181 ;  /* 0x000000ffff057224 */ /* 0x000fcc00078e00b5 */
[----:B------:R-:W-:-:S06]  /*10b50*/  DSETP.GEU.AND P0, PT, R148, R4, PT ;  /* 0x000000049400722a */ /* 0x000fcc0003f0e000 */
[----:B------:R-:W-:Y:S02]  /*10b60*/  @P1 FSEL R180, R148, R180, !P0 ;  /* 0x000000b494b41208 */ /* 0x000fe40004000000 */
[----:B------:R-:W-:Y:S01]  /*10b70*/  @P1 FSEL R181, R149, R181, !P0 ;  /* 0x000000b595b51208 */ /* 0x000fe20004000000 */
[----:B------:R-:W-:Y:S06]  /*10b80*/  BRA `(.L_x_222) ;  /* 0x0000001400e87947 */ /* 0x000fec0003800000 */
.L_x_220:
        /* <DEDUP_REMOVED lines=26> */
.L_x_232:
[----:B------:R-:W-:Y:S05]  /*10d30*/  BSYNC.RECONVERGENT B6 ;  /* 0x0000000000067941 */ /* 0x000fea0003800200 */
.L_x_231:
[----:B------:R-:W-:Y:S01]  /*10d40*/  UMOV UR4, 0xffffffff ;  /* 0xffffffff00047882 */ /* 0x000fe20000000000 */
[----:B------:R-:W-:Y:S01]  /*10d50*/  UMOV UR5, 0x7fefffff ;  /* 0x7fefffff00057882 */ /* 0x000fe20000000000 */
[----:B------:R-:W-:Y:S01]  /*10d60*/  BSSY.RECONVERGENT B1, `(.L_x_233) ;  /* 0x000002d000017945 */ /* 0x000fe20003800200 */
[----:B------:R-:W-:Y:S01]  /*10d70*/  DSETP.GT.AND P0, PT, R148, UR4, PT ;  /* 0x0000000494007e2a */ /* 0x000fe2000bf04000 */
[----:B------:R-:W-:Y:S01]  /*10d80*/  IMAD.MOV.U32 R180, RZ, RZ, -0x1 ;  /* 0xffffffffffb47424 */ /* 0x000fe200078e00ff */
[----:B------:R-:W-:-:S04]  /*10d90*/  MOV R181, 0x7fefffff ;  /* 0x7fefffff00b57802 */ /* 0x000fc80000000f00 */
        /* <DEDUP_REMOVED lines=13> */
[----:B------:R-:W-:Y:S01]  /*10e70*/  IMAD.MOV.U32 R180, RZ, RZ, -0x1 ;  /* 0xffffffffffb47424 */ /* 0x000fe200078e00ff */
[----:B------:R-:W-:-:S06]  /*10e80*/  MOV R181, 0x7fefffff ;  /* 0x7fefffff00b57802 */ /* 0x000fcc0000000f00 */
[----:B------:R-:W-:-:S08]  /*10e90*/  DFMA R10, RZ, R8, R10 ;  /* 0x00000008ff0a722b */ /* 0x000fd0000000000a */
[----:B------:R-:W-:-:S08]  /*10ea0*/  DADD R10, R10, -1 ;  /* 0xbff000000a0a7429 */ /* 0x000fd00000000000 */
[----:B------:R-:W-:-:S14]  /*10eb0*/  DSETP.GT.AND P0, PT, R10, RZ, PT ;  /* 0x000000ff0a00722a */ /* 0x000fdc0003f04000 */
[----:B------:R-:W-:Y:S05]  /*10ec0*/  @P0 BRA `(.L_x_234) ;  /* 0x0000000000580947 */ /* 0x000fea0003800000 */
[----:B------:R-:W-:Y:S01]  /*10ed0*/  DFMA R10, RZ, R4, R6 ;  /* 0x00000004ff0a722b */ /* 0x000fe20000000006 */
[----:B------:R-:W-:Y:S02]  /*10ee0*/  IMAD.MOV.U32 R180, RZ, RZ, -0x1 ;  /* 0xffffffffffb47424 */ /* 0x000fe400078e00ff */
[----:B------:R-:W-:-:S05]  /*10ef0*/  IMAD.MOV.U32 R181, RZ, RZ, 0x7fefffff ;  /* 0x7fefffffffb57424 */ /* 0x000fca00078e00ff */
[----:B------:R-:W-:-:S08]  /*10f00*/  DFMA R10, RZ, R8, R10 ;  /* 0x00000008ff0a722b */ /* 0x000fd0000000000a */
[----:B------:R-:W-:-:S08]  /*10f10*/  DADD R10, R10, -1 ;  /* 0xbff000000a0a7429 */ /* 0x000fd00000000000 */
[----:B------:R-:W-:-:S14]  /*10f20*/  DSETP.GT.AND P0, PT, R10, RZ, PT ;  /* 0x000000ff0a00722a */ /* 0x000fdc0003f04000 */
[----:B------:R-:W-:Y:S05]  /*10f30*/  @P0 BRA `(.L_x_234) ;  /* 0x00000000003c0947 */ /* 0x000fea0003800000 */
[----:B------:R-:W-:Y:S01]  /*10f40*/  DMUL R6, RZ, R6 ;  /* 0x00000006ff067228 */ /* 0x000fe20000000000 */
[----:B------:R-:W-:Y:S01]  /*10f50*/  IMAD.MOV.U32 R180, RZ, RZ, -0x1 ;  /* 0xffffffffffb47424 */ /* 0x000fe200078e00ff */
[----:B------:R-:W-:-:S06]  /*10f60*/  MOV R181, 0x7fefffff ;  /* 0x7fefffff00b57802 */ /* 0x000fcc0000000f00 */
[----:B------:R-:W-:-:S08]  /*10f70*/  DFMA R6, RZ, R4, R6 ;  /* 0x00000004ff06722b */ /* 0x000fd00000000006 */
[----:B------:R-:W-:-:S08]  /*10f80*/  DADD R4, -R8, R6 ;  /* 0x0000000008047229 */ /* 0x000fd00000000106 */
        /* <DEDUP_REMOVED lines=8> */
[----:B------:R-:W-:Y:S01]  /*11010*/  @!P0 IMAD.MOV.U32 R180, RZ, RZ, R148 ;  /* 0x000000ffffb48224 */ /* 0x000fe200078e0094 */
[----:B------:R-:W-:-:S07]  /*11020*/  @!P0 MOV R181, R149 ;  /* 0x0000009500b58202 */ /* 0x000fce0000000f00 */
.L_x_234:
[----:B------:R-:W-:Y:S05]  /*11030*/  BSYNC.RECONVERGENT B1 ;  /* 0x0000000000017941 */ /* 0x000fea0003800200 */
.L_x_233:
        /* <DEDUP_REMOVED lines=26> */
.L_x_236:
[----:B------:R-:W-:Y:S05]  /*111e0*/  BSYNC.RECONVERGENT B6 ;  /* 0x0000000000067941 */ /* 0x000fea0003800200 */
.L_x_235:
        /* <DEDUP_REMOVED lines=32> */
.L_x_238:
[----:B------:R-:W-:Y:S05]  /*113f0*/  BSYNC.RECONVERGENT B1 ;  /* 0x0000000000017941 */ /* 0x000fea0003800200 */
.L_x_237:
        /* <DEDUP_REMOVED lines=26> */
.L_x_240:
[----:B------:R-:W-:Y:S05]  /*115a0*/  BSYNC.RECONVERGENT B6 ;  /* 0x0000000000067941 */ /* 0x000fea0003800200 */
.L_x_239:
        /* <DEDUP_REMOVED lines=32> */
.L_x_242:
[----:B------:R-:W-:Y:S05]  /*117b0*/  BSYNC.RECONVERGENT B1 ;  /* 0x0000000000017941 */ /* 0x000fea0003800200 */
.L_x_241:
        /* <DEDUP_REMOVED lines=25> */
.L_x_244:
[----:B------:R-:W-:Y:S05]  /*11950*/  BSYNC.RECONVERGENT B6 ;  /* 0x0000000000067941 */ /* 0x000fea0003800200 */
.L_x_243:
        /* <DEDUP_REMOVED lines=32> */
.L_x_246:
[----:B------:R-:W-:Y:S05]  /*11b60*/  BSYNC.RECONVERGENT B1 ;  /* 0x0000000000017941 */ /* 0x000fea0003800200 */
.L_x_245:
        /* <DEDUP_REMOVED lines=28> */
.L_x_248:
[----:B------:R-:W-:Y:S05]  /*11d30*/  BSYNC.RECONVERGENT B6 ;  /* 0x0000000000067941 */ /* 0x000fea0003800200 */
.L_x_247:
        /* <DEDUP_REMOVED lines=34> */
.L_x_250:
[----:B------:R-:W-:Y:S05]  /*11f60*/  BSYNC.RECONVERGENT B1 ;  /* 0x0000000000017941 */ /* 0x000fea0003800200 */
.L_x_249:
        /* <DEDUP_REMOVED lines=28> */
.L_x_252:
[----:B------:R-:W-:Y:S05]  /*12130*/  BSYNC.RECONVERGENT B6 ;  /* 0x0000000000067941 */ /* 0x000fea0003800200 */
.L_x_251:
        /* <DEDUP_REMOVED lines=31> */
.L_x_222:
[----:B------:R-:W-:Y:S05]  /*12330*/  BSYNC.RECONVERGENT B4 ;  /* 0x0000000000047941 */ /* 0x000fea0003800200 */
.L_x_219:
        /* <DEDUP_REMOVED lines=8> */
.L_x_218:
[----:B------:R-:W-:Y:S01]  /*123c0*/  DSETP.MAX.AND P3, P4, RZ, R166, PT ;  /* 0x000000a6ff00722a */ /* 0x000fe20003c6f000 */
[----:B------:R-:W-:Y:S01]  /*123d0*/  IMAD.MOV.U32 R4, RZ, RZ, RZ ;  /* 0x000000ffff047224 */ /* 0x000fe200078e00ff */
[----:B------:R-:W-:Y:S01]  /*123e0*/  DSETP.MAX.AND P1, P2, RZ, R168, PT ;  /* 0x000000a8ff00722a */ /* 0x000fe20003a2f000 */
[----:B------:R-:W-:Y:S01]  /*123f0*/  IMAD.MOV.U32 R125, RZ, RZ, R166 ;  /* 0x000000ffff7d7224 */ /* 0x000fe200078e00a6 */
[----:B------:R-:W-:Y:S01]  /*12400*/  MOV R143, R168 ;  /* 0x000000a8008f7202 */ /* 0x000fe20000000f00 */
[----:B------:R-:W-:Y:S01]  /*12410*/  IMAD.MOV.U32 R124, RZ, RZ, RZ ;  /* 0x000000ffff7c7224 */ /* 0x000fe200078e00ff */
[C---:B------:R-:W-:Y:S01]  /*12420*/  FSEL R7, R4.reuse, R167, P3 ;  /* 0x000000a704077208 */ /* 0x040fe20001800000 */
[----:B------:R-:W-:Y:S01]  /*12430*/  BSSY.RECONVERGENT B1, `(.L_x_254) ;  /* 0x000000e000017945 */ /* 0x000fe20003800200 */
[----:B------:R-:W-:Y:S01]  /*12440*/  FSEL R9, R4, R169, P1 ;  /* 0x000000a904097208 */ /* 0x000fe20000800000 */
[----:B------:R-:W-:Y:S01]  /*12450*/  IMAD.MOV.U32 R5, RZ, RZ, 0x40590000 ;  /* 0x40590000ff057424 */ /* 0x000fe200078e00ff */
[----:B------:R-:W-:-:S02]  /*12460*/  SEL R124, R124, R125, P3 ;  /* 0x0000007d7c7c7207 */ /* 0x000fc40001800000 */
[----:B------:R-:W-:Y:S02]  /*12470*/  MOV R142, RZ ;  /* 0x000000ff008e7202 */ /* 0x000fe40000000f00 */
[----:B------:R-:W-:Y:S01]  /*12480*/  @P4 LOP3.LUT R7, R167, 0x80000, RZ, 0xfc, !PT ;  /* 0x00080000a7074812 */ /* 0x000fe200078efcff */
[----:B------:R-:W-:Y:S01]  /*12490*/  IMAD.MOV.U32 R6, RZ, RZ, R124 ;  /* 0x000000ffff067224 */ /* 0x000fe200078e007c */
[----:B------:R-:W-:Y:S02]  /*124a0*/  @P2 LOP3.LUT R9, R169, 0x80000, RZ, 0xfc, !PT ;  /* 0x00080000a9092812 */ /* 0x000fe400078efcff */
[----:B------:R-:W-:Y:S01]  /*124b0*/  SEL R142, R142, R143, P1 ;  /* 0x0000008f8e8e7207 */ /* 0x000fe20000800000 */
[----:B------:R-:W-:Y:S01]  /*124c0*/  IMAD.MOV.U32 R125, RZ, RZ, R7 ;  /* 0x000000ffff7d7224 */ /* 0x000fe200078e0007 */
[----:B------:R-:W-:Y:S01]  /*124d0*/  MOV R4, 0x12510 ;  /* 0x0001251000047802 */ /* 0x000fe20000000f00 */
[----:B------:R-:W-:-:S03]  /*124e0*/  IMAD.MOV.U32 R143, RZ, RZ, R9 ;  /* 0x000000ffff8f7224 */ /* 0x000fc600078e0009 */
[----:B------:R-:W-:-:S07]  /*124f0*/  MOV R7, R125 ;  /* 0x0000007d00077202 */ /* 0x000fce0000000f00 */
[----:B------:R-:W-:Y:S05]  /*12500*/  CALL.REL.NOINC `($_Z18cudaRaytraceKernelPK5Scene8Matrix4DPviii$__internal_accurate_pow) ;  /* 0x000002c000ac7944 */ /* 0x000fea0003c00000 */
[----:B------:R-:W-:Y:S05]  /*12510*/  BSYNC.RECONVERGENT B1 ;  /* 0x0000000000017941 */ /* 0x000fea0003800200 */
.L_x_254:
        /* <DEDUP_REMOVED lines=48> */
.L_x_258:
[----:B------:R-:W-:Y:S05]  /*12820*/  BSYNC.RECONVERGENT B5 ;  /* 0x0000000000057941 */ /* 0x000fea0003800200 */
.L_x_257:
[----:B------:R-:W-:Y:S01]  /*12830*/  DFMA R132, R132, -R136, -R138 ;  /* 0x800000888484722b */ /* 0x000fe2000000088a */
[----:B------:R-:W-:Y:S01]  /*12840*/  BSSY.RECONVERGENT B1, `(.L_x_259) ;  /* 0x0000007000017945 */ /* 0x000fe20003800200 */
[----:B------:R-:W-:Y:S02]  /*12850*/  MOV R5, 0x40140000 ;  /* 0x4014000000057802 */ /* 0x000fe40000000f00 */
[----:B------:R-:W-:-:S04]  /*12860*/  MOV R4, 0x128b0 ;  /* 0x000128b000047802 */ /* 0x000fc80000000f00 */
[----:B------:R-:W-:-:S08]  /*12870*/  DADD R46, R140, -R132 ;  /* 0x000000008c2e7229 */ /* 0x000fd00000000884 */
[----:B------:R-:W-:-:S08]  /*12880*/  DADD R46, R46, 1 ;  /* 0x3ff000002e2e7429 */ /* 0x000fd00000000000 */
[----:B------:R-:W-:-:S11]  /*12890*/  DADD R6, -RZ, |R46| ;  /* 0x00000000ff067229 */ /* 0x000fd6000000052e */
[----:B------:R-:W-:Y:S05]  /*128a0*/  CALL.REL.NOINC `($_Z18cudaRaytraceKernelPK5Scene8Matrix4DPviii$__internal_accurate_pow) ;  /* 0x000002bc00c47944 */ /* 0x000fea0003c00000 */
[----:B------:R-:W-:Y:S05]  /*128b0*/  BSYNC.RECONVERGENT B1 ;  /* 0x0000000000017941 */ /* 0x000fea0003800200 */
.L_x_259:
[----:B------:R-:W-:Y:S01]  /*128c0*/  DADD R8, R46, 5 ;  /* 0x401400002e087429 */ /* 0x000fe20000000000 */
[----:B------:R-:W-:Y:S01]  /*128d0*/  IMAD.MOV.U32 R4, RZ, RZ, R6 ;  /* 0x000000ffff047224 */ /* 0x000fe200078e0006 */
[----:B------:R-:W-:Y:S01]  /*128e0*/  DMUL R44, R44, R44 ;  /* 0x0000002c2c2c7228 */ /* 0x000fe20000000000 */
[----:B------:R-:W-:Y:S01]  /*128f0*/  ISETP.GE.AND P3, PT, R47, RZ, PT ;  /* 0x000000ff2f00720c */ /* 0x000fe20003f66270 */
[C---:B------:R-:W-:Y:S01]  /*12900*/  DSETP.NEU.AND P0, PT, R46.reuse, RZ, PT ;  /* 0x000000ff2e00722a */ /* 0x040fe20003f0d000 */
[----:B------:R-:W-:Y:S01]  /*12910*/  BSSY.RECONVERGENT B1, `(.L_x_260) ;  /* 0x0000012000017945 */ /* 0x000fe20003800200 */
[----:B------:R-:W-:Y:S02]  /*12920*/  DSETP.NEU.AND P2, PT, R46, 1, PT ;  /* 0x3ff000002e00742a */ /* 0x000fe40003f4d000 */
[----:B------:R-:W-:Y:S02]  /*12930*/  DADD R10, -RZ, -R4 ;  /* 0x00000000ff0a7229 */ /* 0x000fe40000000904 */
[----:B------:R-:W-:Y:S01]  /*12940*/  LOP3.LUT R8, R9, 0x7ff00000, RZ, 0xc0, !PT ;  /* 0x7ff0000009087812 */ /* 0x000fe200078ec0ff */
[----:B------:R-:W-:-:S03]  /*12950*/  DADD R110, -R44, 1 ;  /* 0x3ff000002c6e7429 */ /* 0x000fc60000000100 */
[----:B------:R-:W-:-:S04]  /*12960*/  ISETP.NE.AND P1, PT, R8, 0x7ff00000, PT ;  /* 0x7ff000000800780c */ /* 0x000fc80003f25270 */
[----:B------:R-:W-:Y:S02]  /*12970*/  FSEL R4, R10, R6, !P3 ;  /* 0x000000060a047208 */ /* 0x000fe40005800000 */
        /* <DEDUP_REMOVED lines=11> */
.L_x_261:
[----:B------:R-:W-:Y:S05]  /*12a30*/  BSYNC.RECONVERGENT B1 ;  /* 0x0000000000017941 */ /* 0x000fea0003800200 */
.L_x_260:
[----:B------:R-:W-:Y:S02]  /*12a40*/  ISETP.GE.AND P1, PT, R158, 0x1, PT ;  /* 0x000000019e00780c */ /* 0x000fe40003f26270 */
[----:B------:R-:W-:Y:S02]  /*12a50*/  CS2R R48, SRZ ;  /* 0x0000000000307805 */ /* 0x000fe4000001ff00 */
[----:B------:R-:W-:Y:S01]  /*12a60*/  FSEL R4, R4, RZ, P2 ;  /* 0x000000ff04047208 */ /* 0x000fe20001000000 */
[----:B------:R-:W-:Y:S01]  /*12a70*/  IMAD.MOV.U32 R165, RZ, RZ, 0x7fefffff ;  /* 0x7fefffffffa57424 */ /* 0x000fe200078e00ff */
[----:B------:R-:W-:Y:S02]  /*12a80*/  FSEL R5, R5, 1.875, P2 ;  /* 0x3ff0000005057808 */ /* 0x000fe40001000000 */
[----:B------:R-:W-:-:S04]  /*12a90*/  MOV R164, 0xffffffff ;  /* 0xffffffff00a47802 */ /* 0x000fc80000000f00 */
[----:B------:R-:W-:Y:S01]  /*12aa0*/  DFMA R110, R110, R4, R44 ;  /* 0x000000046e6e722b */ /* 0x000fe2000000002c */
[----:B------:R-:W-:Y:S10]  /*12ab0*/  @!P1 BRA `(.L_x_262) ;  /* 0x0000002400049947 */ /* 0x000ff40003800000 */
[----:B------:R-:W-:Y:S01]  /*12ac0*/  CS2R R48, SRZ ;  /* 0x0000000000307805 */ /* 0x000fe2000001ff00 */
[----:B------:R-:W-:Y:S01]  /*12ad0*/  IMAD.MOV.U32 R45, RZ, RZ, RZ ;  /* 0x000000ffff2d7224 */ /* 0x000fe200078e00ff */
[----:B------:R-:W-:Y:S01]  /*12ae0*/  MOV R165, 0x7fefffff ;  /* 0x7fefffff00a57802 */ /* 0x000fe20000000f00 */
[----:B------:R-:W-:-:S07]  /*12af0*/  IMAD.MOV.U32 R164, RZ, RZ, -0x1 ;  /* 0xffffffffffa47424 */ /* 0x000fce00078e00ff */
.L_x_297:
        /* <DEDUP_REMOVED lines=75> */
.L_x_268:
[----:B------:R-:W-:Y:S05]  /*12fb0*/  BSYNC.RECONVERGENT B6 ;  /* 0x0000000000067941 */ /* 0x000fea0003800200 */
.L_x_267:
[----:B------:R-:W-:Y:S01]  /*12fc0*/  IMAD.MOV.U32 R46, RZ, RZ, R148 ;  /* 0x000000ffff2e7224 */ /* 0x000fe200078e0094 */
[----:B------:R-:W-:Y:S01]  /*12fd0*/  MOV R47, R149 ;  /* 0x00000095002f7202 */ /* 0x000fe20000000f00 */
[----:B------:R-:W-:Y:S06]  /*12fe0*/  BRA `(.L_x_266) ;  /* 0x0000001c00807947 */ /* 0x000fec0003800000 */
.L_x_265:
        /* <DEDUP_REMOVED lines=39> */
.L_x_270:
[----:B------:R-:W-:Y:S05]  /*13260*/  BSYNC.RECONVERGENT B6 ;  /* 0x0000000000067941 */ /* 0x000fea0003800200 */
.L_x_269:
        /* <DEDUP_REMOVED lines=24> */
.L_x_272:
[----:B------:R-:W-:Y:S05]  /*133f0*/  BSYNC.RECONVERGENT B6 ;  /* 0x0000000000067941 */ /* 0x000fea0003800200 */
.L_x_271:
        /* <DEDUP_REMOVED lines=21> */
.L_x_274:
[----:B------:R-:W-:Y:S05]  /*13550*/  BSYNC.RECONVERGENT B6 ;  /* 0x0000000000067941 */ /* 0x000fea0003800200 */
.L_x_273:
        /* <DEDUP_REMOVED lines=15> */
.L_x_264:
        /* <DEDUP_REMOVED lines=26> */
.L_x_276:
[----:B------:R-:W-:Y:S05]  /*137f0*/  BSYNC.RECONVERGENT B6 ;  /* 0x0000000000067941 */ /* 0x000fea0003800200 */
.L_x_275:
        /* <DEDUP_REMOVED lines=9> */
[----:B------:R-:W-:Y:S01]  /*13890*/  IMAD.MOV.U32 R46, RZ, RZ, -0x1 ;  /* 0xffffffffff2e7424 */ /* 0x000fe200078e00ff */
[-C--:B------:R-:W-:Y:S01]  /*138a0*/  DFMA R6, R138, R148.reuse, R132 ;  /* 0x000000948a06722b */ /* 0x080fe20000000084 */
[----:B------:R-:W-:Y:S01]  /*138b0*/  MOV R47, 0x7fefffff ;  /* 0x7fefffff002f7802 */ /* 0x000fe20000000f00 */
        /* <DEDUP_REMOVED lines=14> */
[----:B------:R-:W-:Y:S01]  /*139a0*/  IMAD.MOV.U32 R46, RZ, RZ, -0x1 ;  /* 0xffffffffff2e7424 */ /* 0x000fe200078e00ff */
[----:B------:R-:W-:-:S06]  /*139b0*/  MOV R47, 0x7fefffff ;  /* 0x7fefffff002f7802 */ /* 0x000fcc0000000f00 */
        /* <DEDUP_REMOVED lines=13> */
[----:B------:R-:W-:Y:S01]  /*13a90*/  IMAD.MOV.U32 R46, RZ, RZ, -0x1 ;  /* 0xffffffffff2e7424 */ /* 0x000fe200078e00ff */
[----:B------:R-:W-:-:S06]  /*13aa0*/  MOV R47, 0x7fefffff ;  /* 0x7fefffff002f7802 */ /* 0x000fcc0000000f00 */
[----:B------:R-:W-:-:S08]  /*13ab0*/  DADD R8, R8, -1 ;  /* 0xbff0000008087429 */ /* 0x000fd00000000000 */
[----:B------:R-:W-:-:S14]  /*13ac0*/  DSETP.GT.AND P0, PT, R8, RZ, PT ;  /* 0x000000ff0800722a */ /* 0x000fdc0003f04000 */
[----:B------:R-:W-:Y:S02]  /*13ad0*/  @!P0 IMAD.MOV.U32 R46, RZ, RZ, R148 ;  /* 0x000000ffff2e8224 */ /* 0x000fe400078e0094 */
[----:B------:R-:W-:-:S07]  /*13ae0*/  @!P0 IMAD.MOV.U32 R47, RZ, RZ, R149 ;  /* 0x000000ffff2f8224 */ /* 0x000fce00078e0095 */
.L_x_278:
[----:B------:R-:W-:Y:S05]  /*13af0*/  BSYNC.RECONVERGENT B1 ;  /* 0x0000000000017941 */ /* 0x000fea0003800200 */
.L_x_277:
        /* <DEDUP_REMOVED lines=26> */
.L_x_280:
[----:B------:R-:W-:Y:S05]  /*13ca0*/  BSYNC.RECONVERGENT B6 ;  /* 0x0000000000067941 */ /* 0x000fea0003800200 */
.L_x_279:
        /* <DEDUP_REMOVED lines=32> */
.L_x_282:
[----:B------:R-:W-:Y:S05]  /*13eb0*/  BSYNC.RECONVERGENT B1 ;  /* 0x0000000000017941 */ /* 0x000fea0003800200 */
.L_x_281:
        /* <DEDUP_REMOVED lines=26> */
.L_x_284:
[----:B------:R-:W-:Y:S05]  /*14060*/  BSYNC.RECONVERGENT B6 ;  /* 0x0000000000067941 */ /* 0x000fea0003800200 */
.L_x_283:
        /* <DEDUP_REMOVED lines=32> */
.L_x_286:
[----:B------:R-:W-:Y:S05]  /*14270*/  BSYNC.RECONVERGENT B1 ;  /* 0x0000000000017941 */ /* 0x000fea0003800200 */
.L_x_285:
        /* <DEDUP_REMOVED lines=25> */
.L_x_288:
[----:B------:R-:W-:Y:S05]  /*14410*/  BSYNC.RECONVERGENT B6 ;  /* 0x0000000000067941 */ /* 0x000fea0003800200 */
.L_x_287:
        /* <DEDUP_REMOVED lines=32> */
.L_x_290:
[----:B------:R-:W-:Y:S05]  /*14620*/  BSYNC.RECONVERGENT B1 ;  /* 0x0000000000017941 */ /* 0x000fea0003800200 */
.L_x_289:
        /* <DEDUP_REMOVED lines=28> */
.L_x_292:
[----:B------:R-:W-:Y:S05]  /*147f0*/  BSYNC.RECONVERGENT B6 ;  /* 0x0000000000067941 */ /* 0x000fea0003800200 */
.L_x_291:
        /* <DEDUP_REMOVED lines=32> */
[----:B------:R-:W-:Y:S01]  /*14a00*/  @!P0 MOV R46, R148 ;  /* 0x00000094002e8202 */ /* 0x000fe20000000f00 */
[----:B------:R-:W-:-:S07]  /*14a10*/  @!P0 IMAD.MOV.U32 R47, RZ, RZ, R149 ;  /* 0x000000ffff2f8224 */ /* 0x000fce00078e0095 */
.L_x_294:
[----:B------:R-:W-:Y:S05]  /*14a20*/  BSYNC.RECONVERGENT B1 ;  /* 0x0000000000017941 */ /* 0x000fea0003800200 */
.L_x_293:
        /* <DEDUP_REMOVED lines=28> */
.L_x_296:
[----:B------:R-:W-:Y:S05]  /*14bf0*/  BSYNC.RECONVERGENT B6 ;  /* 0x0000000000067941 */ /* 0x000fea0003800200 */
.L_x_295:
        /* <DEDUP_REMOVED lines=29> */
[----:B------:R-:W-:Y:S01]  /*14dd0*/  @!P0 IMAD.MOV.U32 R46, RZ, RZ, R148 ;  /* 0x000000ffff2e8224 */ /* 0x000fe200078e0094 */
[----:B------:R-:W-:-:S07]  /*14de0*/  @!P0 MOV R47, R149 ;  /* 0x00000095002f8202 */ /* 0x000fce0000000f00 */
.L_x_266:
[----:B------:R-:W-:Y:S05]  /*14df0*/  BSYNC.RECONVERGENT B5 ;  /* 0x0000000000057941 */ /* 0x000fea0003800200 */
.L_x_263:
        /* <DEDUP_REMOVED lines=13> */
.L_x_262:
[----:B------:R-:W-:Y:S01]  /*14ed0*/  UMOV UR4, 0xffffffff ;  /* 0xffffffff00047882 */ /* 0x000fe20000000000 */
[----:B------:R-:W-:Y:S01]  /*14ee0*/  UMOV UR5, 0x7fefffff ;  /* 0x7fefffff00057882 */ /* 0x000fe20000000000 */
[----:B------:R-:W-:Y:S01]  /*14ef0*/  BSSY.RECONVERGENT B5, `(.L_x_298) ;  /* 0x000063f000057945 */ /* 0x000fe20003800200 */
[----:B------:R-:W-:Y:S01]  /*14f00*/  DSETP.NEU.AND P0, PT, R164, UR4, PT ;  /* 0x00000004a4007e2a */ /* 0x000fe2000bf0d000 */
[----:B------:R-:W-:Y:S02]  /*14f10*/  CS2R R44, SRZ ;  /* 0x00000000002c7805 */ /* 0x000fe4000001ff00 */
[----:B------:R-:W-:Y:S02]  /*14f20*/  CS2R R46, SRZ ;  /* 0x00000000002e7805 */ /* 0x000fe4000001ff00 */
[----:B------:R-:W-:Y:S01]  /*14f30*/  CS2R R134, SRZ ;  /* 0x0000000000867805 */ /* 0x000fe2000001ff00 */
[----:B------:R-:W-:Y:S01]  /*14f40*/  IMAD.MOV.U32 R168, RZ, RZ, R48 ;  /* 0x000000ffffa87224 */ /* 0x000fe200078e0030 */
        /* <DEDUP_REMOVED lines=28> */
[----:B------:R-:W-:Y:S01]  /*15110*/  MOV R6, R160 ;  /* 0x000000a000067202 */ /* 0x000fe20000000f00 */
[----:B------:R-:W-:-:S03]  /*15120*/  DADD R156, -R164, -10 ;  /* 0xc0240000a49c7429 */ /* 0x000fc60000000100 */
[----:B------:R-:W-:Y:S01]  /*15130*/  FSEL R147, |R5|, |R148|, P0 ;  /* 0x4000009405937208 */ /* 0x000fe20000000200 */
[----:B------:R-:W-:-:S05]  /*15140*/  IMAD.MOV.U32 R5, RZ, RZ, R162 ;  /* 0x000000ffff057224 */ /* 0x000fca00078e00a2 */
[----:B------:R-:W-:Y:S02]  /*15150*/  SEL R146, R5, R6, P0 ;  /* 0x0000000605927207 */ /* 0x000fe40000000000 */
[----:B------:R-:W-:Y:S01]  /*15160*/  @P2 LOP3.LUT R147, R148, 0x80000, RZ, 0xfc, !PT ;  /* 0x0008000094932812 */ /* 0x000fe200078efcff */
[----:B------:R-:W-:Y:S02]  /*15170*/  IMAD.MOV.U32 R5, RZ, RZ, R156 ;  /* 0x000000ffff057224 */ /* 0x000fe400078e009c */
[----:B------:R-:W-:-:S03]  /*15180*/  IMAD.MOV.U32 R6, RZ, RZ, R146 ;  /* 0x000000ffff067224 */ /* 0x000fc600078e0092 */
[----:B------:R-:W-:Y:S01]  /*15190*/  DSETP.MAX.AND P5, P6, |R156|, R146, PT ;  /* 0x000000929c00722a */ /* 0x000fe20003eaf200 */
[----:B------:R-:W-:-:S05]  /*151a0*/  MOV R150, R147 ;  /* 0x0000009300967202 */ /* 0x000fca0000000f00 */
[----:B------:R-:W-:Y:S01]  /*151b0*/  SEL R148, R5, R6, P5 ;  /* 0x0000000605947207 */ /* 0x000fe20002800000 */
[----:B------:R-:W-:Y:S01]  /*151c0*/  IMAD.MOV.U32 R5, RZ, RZ, R157 ;  /* 0x000000ffff057224 */ /* 0x000fe200078e009d */
[----:B------:R-:W-:Y:S01]  /*151d0*/  DSETP.MIN.AND P0, P2, |R162|, |R160|, PT ;  /* 0x400000a0a200722a */ /* 0x000fe20003a00200 */
[----:B------:R-:W-:-:S03]  /*151e0*/  IMAD.MOV.U32 R6, RZ, RZ, R160 ;  /* 0x000000ffff067224 */ /* 0x000fc600078e00a0 */
[----:B------:R-:W-:Y:S01]  /*151f0*/  FSEL R149, |R5|, R150, P5 ;  /* 0x0000009605957208 */ /* 0x000fe20002800200 */
[----:B------:R-:W-:Y:S01]  /*15200*/  IMAD.MOV.U32 R5, RZ, RZ, R162 ;  /* 0x000000ffff057224 */ /* 0x000fe200078e00a2 */
[----:B------:R-:W-:Y:S01]  /*15210*/  DSETP.MIN.AND P3, P4, |R156|, R146, PT ;  /* 0x000000929c00722a */ /* 0x000fe20003c60200 */
[----:B------:R-:W-:Y:S01]  /*15220*/  IMAD.MOV.U32 R152, RZ, RZ, R147 ;  /* 0x000000ffff987224 */ /* 0x000fe200078e0093 */
[----:B------:R-:W-:Y:S02]  /*15230*/  @P6 LOP3.LUT R149, R150, 0x80000, RZ, 0xfc, !PT ;  /* 0x0008000096956812 */ /* 0x000fe400078efcff */
[----:B------:R-:W-:Y:S02]  /*15240*/  SEL R6, R5, R6, P0 ;  /* 0x0000000605067207 */ /* 0x000fe40000000000 */
[----:B------:R-:W-:Y:S02]  /*15250*/  MOV R5, R157 ;  /* 0x0000009d00057202 */ /* 0x000fe40000000f00 */
[----:B------:R-:W-:-:S02]  /*15260*/  LOP3.LUT R150, R149, 0xffc00000, RZ, 0xc0, !PT ;  /* 0xffc0000095967812 */ /* 0x000fc400078ec0ff */
[----:B------:R-:W-:Y:S01]  /*15270*/  FSEL R147, |R5|, R152, P3 ;  /* 0x0000009805937208 */ /* 0x000fe20001800200 */
[----:B------:R-:W-:Y:S01]  /*15280*/  IMAD.MOV.U32 R5, RZ, RZ, R156 ;  /* 0x000000ffff057224 */ /* 0x000fe200078e009c */
[----:B------:R-:W-:Y:S02]  /*15290*/  LOP3.LUT R151, R150, 0x7fd00000, RZ, 0x3c, !PT ;  /* 0x7fd0000096977812 */ /* 0x000fe400078e3cff */
[----:B------:R-:W-:Y:S02]  /*152a0*/  @P4 LOP3.LUT R147, R152, 0x80000, RZ, 0xfc, !PT ;  /* 0x0008000098934812 */ /* 0x000fe400078efcff */
[----:B------:R-:W-:Y:S02]  /*152b0*/  SEL R146, R5, R146, P3 ;  /* 0x0000009205927207 */ /* 0x000fe40001800000 */
[----:B------:R-:W-:Y:S01]  /*152c0*/  MOV R150, RZ ;  /* 0x000000ff00967202 */ /* 0x000fe20000000f00 */
[----:B------:R-:W-:Y:S02]  /*152d0*/  IMAD.MOV.U32 R5, RZ, RZ, R163 ;  /* 0x000000ffff057224 */ /* 0x000fe400078e00a3 */
[----:B------:R-:W-:-:S03]  /*152e0*/  IMAD.MOV.U32 R152, RZ, RZ, R161 ;  /* 0x000000ffff987224 */ /* 0x000fc600078e00a1 */
[----:B------:R-:W-:Y:S02]  /*152f0*/  DMUL R146, R146, R150 ;  /* 0x0000009692927228 */ /* 0x000fe40000000000 */
[----:B------:R-:W-:Y:S02]  /*15300*/  FSEL R7, |R5|, |R152|, P0 ;  /* 0x4000009805077208 */ /* 0x000fe40000000200 */
[----:B------:R-:W-:-:S04]  /*15310*/  @P2 LOP3.LUT R7, R152, 0x80000, RZ, 0xfc, !PT ;  /* 0x0008000098072812 */ /* 0x000fc800078efcff */
        /* <DEDUP_REMOVED lines=9> */
[----:B------:R-:W-:Y:S02]  /*153b0*/  IMAD.MOV.U32 R6, RZ, RZ, 0x0 ;  /* 0x00000000ff067424 */ /* 0x000fe400078e00ff */
[----:B------:R-:W-:-:S05]  /*153c0*/  IMAD.MOV.U32 R7, RZ, RZ, 0x3fd80000 ;  /* 0x3fd80000ff077424 */ /* 0x000fca00078e00ff */
        /* <DEDUP_REMOVED lines=21> */
[----:B------:R-:W-:Y:S02]  /*15520*/  DMUL R140, R140, R128 ;  /* 0x000000808c8c7228 */ /* 0x000fe40000000000 */
[C---:B-----5:R-:W-:Y:S02]  /*15530*/  DFMA R146, R14.reuse, R44, R146 ;  /* 0x0000002c0e92722b */ /* 0x060fe40000000092 */
[----:B------:R-:W-:Y:S02]  /*15540*/  DFMA R148, R14, R12, R148 ;  /* 0x0000000c0e94722b */ /* 0x000fe40000000094 */
[----:B------:R-:W-:Y:S02]  /*15550*/  DMUL R138, R138, R128 ;  /* 0x000000808a8a7228 */ /* 0x000fe40000000000 */
[----:B------:R-:W-:Y:S01]  /*15560*/  DFMA R142, R14, R10, R142 ;  /* 0x0000000a0e8e722b */ /* 0x000fe2000000008e */
[----:B------:R-:W-:Y:S01]  /*15570*/  ISETP.NE.AND P0, PT, R4, 0x3, PT ;  /* 0x000000030400780c */ /* 0x000fe20003f05270 */
[----:B------:R-:W-:-:S02]  /*15580*/  DFMA R144, R44, R130, R144 ;  /* 0x000000822c90722b */ /* 0x000fc40000000090 */
[----:B------:R-:W-:Y:S02]  /*15590*/  DFMA R140, R12, R130, R140 ;  /* 0x000000820c8c722b */ /* 0x000fe4000000008c */
[----:B------:R-:W-:Y:S02]  /*155a0*/  DFMA R146, R8, R50, R146 ;  /* 0x000000320892722b */ /* 0x000fe40000000092 */
[----:B------:R-:W-:Y:S02]  /*155b0*/  DFMA R138, R10, R130, R138 ;  /* 0x000000820a8a722b */ /* 0x000fe4000000008a */
[C---:B------:R-:W-:Y:S02]  /*155c0*/  DFMA R148, R8.reuse, R48, R148 ;  /* 0x000000300894722b */ /* 0x040fe40000000094 */
[----:B------:R-:W-:Y:S02]  /*155d0*/  DFMA R142, R8, R46, R142 ;  /* 0x0000002e088e722b */ /* 0x000fe4000000008e */
[----:B------:R-:W-:-:S02]  /*155e0*/  DFMA R50, R50, R126, R144 ;  /* 0x0000007e3232722b */ /* 0x000fc40000000090 */
[-C--:B------:R-:W-:Y:S02]  /*155f0*/  DFMA R48, R48, R126.reuse, R140 ;  /* 0x0000007e3030722b */ /* 0x080fe4000000008c */
[----:B------:R-:W-:Y:S02]  /*15600*/  DADD R136, R146, R136 ;  /* 0x0000000092887229 */ /* 0x000fe40000000088 */
[----:B------:R-:W-:Y:S02]  /*15610*/  DADD R134, R148, R134 ;  /* 0x0000000094867229 */ /* 0x000fe40000000086 */
[----:B------:R-:W-:Y:S02]  /*15620*/  DFMA R46, R46, R126, R138 ;  /* 0x0000007e2e2e722b */ /* 0x000fe4000000008a */
[----:B------:R-:W-:Y:S01]  /*15630*/  DADD R132, R142, R132 ;  /* 0x000000008e847229 */ /* 0x000fe20000000084 */
[----:B------:R-:W-:Y:S01]  /*15640*/  MOV R138, 0xffffffff ;  /* 0xffffffff008a7802 */ /* 0x000fe20000000f00 */
[----:B------:R-:W-:Y:S01]  /*15650*/  IMAD.MOV.U32 R139, RZ, RZ, 0x7fefffff ;  /* 0x7fefffffff8b7424 */ /* 0x000fe200078e00ff */
[----:B------:R-:W-:Y:S08]  /*15660*/  @!P0 BRA `(.L_x_301) ;  /* 0x0000000400b48947 */ /* 0x000ff00003800000 */
[----:B------:R-:W-:Y:S01]  /*15670*/  ISETP.NE.AND P0, PT, R4, 0x2, PT ;  /* 0x000000020400780c */ /* 0x000fe20003f05270 */
[----:B------:R-:W-:Y:S01]  /*15680*/  IMAD.MOV.U32 R142, RZ, RZ, 0x0 ;  /* 0x00000000ff8e7424 */ /* 0x000fe200078e00ff */
[----:B------:R-:W-:Y:S01]  /*15690*/  CS2R R140, SRZ ;  /* 0x00000000008c7805 */ /* 0x000fe2000001ff00 */
[----:B------:R-:W-:Y:S01]  /*156a0*/  IMAD.MOV.U32 R143, RZ, RZ, 0x3ff00000 ;  /* 0x3ff00000ff8f7424 */ /* 0x000fe200078e00ff */
[----:B------:R-:W-:-:S09]  /*156b0*/  CS2R R44, SRZ ;  /* 0x00000000002c7805 */ /* 0x000fd2000001ff00 */
        /* <DEDUP_REMOVED lines=38> */
.L_x_304:
[----:B------:R-:W-:Y:S05]  /*15920*/  BSYNC.RECONVERGENT B7 ;  /* 0x0000000000077941 */ /* 0x000fea0003800200 */
.L_x_303:
        /* <DEDUP_REMOVED lines=24> */
.L_x_306:
[----:B------:R-:W-:Y:S05]  /*15ab0*/  BSYNC.RECONVERGENT B7 ;  /* 0x0000000000077941 */ /* 0x000fea0003800200 */
.L_x_305:
        /* <DEDUP_REMOVED lines=21> */
.L_x_308:
[----:B------:R-:W-:Y:S05]  /*15c10*/  BSYNC.RECONVERGENT B7 ;  /* 0x0000000000077941 */ /* 0x000fea0003800200 */
.L_x_307:
        /* <DEDUP_REMOVED lines=13> */
[----:B------:R-:W-:-:S06]  /*15cf0*/  @P2 FSEL R141, R149, R141, !P0 ;  /* 0x0000008d958d2208 */ /* 0x000fcc0004000000 */
[-C--:B------:R-:W-:Y:S02]  /*15d00*/  DFMA R44, R50, R140.reuse, R136 ;  /* 0x0000008c322c722b */ /* 0x080fe40000000088 */
[-C--:B------:R-:W-:Y:S02]  /*15d10*/  DFMA R142, R48, R140.reuse, R134 ;  /* 0x0000008c308e722b */ /* 0x080fe40000000086 */
[----:B------:R-:W-:Y:S01]  /*15d20*/  DFMA R140, R46, R140, R132 ;  /* 0x0000008c2e8c722b */ /* 0x000fe20000000084 */
[----:B------:R-:W-:Y:S10]  /*15d30*/  BRA `(.L_x_302) ;  /* 0x0000001c004c7947 */ /* 0x000ff40003800000 */
.L_x_301:
        /* <DEDUP_REMOVED lines=26> */
.L_x_310:
[----:B------:R-:W-:Y:S05]  /*15ee0*/  BSYNC.RECONVERGENT B7 ;  /* 0x0000000000077941 */ /* 0x000fea0003800200 */
.L_x_309:
        /* <DEDUP_REMOVED lines=61> */
[----:B------:R-:W-:Y:S01]  /*162c0*/  MOV R142, R56 ;  /* 0x00000038008e7202 */ /* 0x000fe20000000f00 */
[----:B------:R-:W-:Y:S01]  /*162d0*/  IMAD.MOV.U32 R143, RZ, RZ, R57 ;  /* 0x000000ffff8f7224 */ /* 0x000fe200078e0039 */
[----:B------:R-:W-:Y:S01]  /*162e0*/  MOV R140, R58 ;  /* 0x0000003a008c7202 */ /* 0x000fe20000000f00 */
[----:B------:R-:W-:Y:S02]  /*162f0*/  IMAD.MOV.U32 R44, RZ, RZ, R54 ;  /* 0x000000ffff2c7224 */ /* 0x000fe400078e0036 */
[----:B------:R-:W-:Y:S02]  /*16300*/  IMAD.MOV.U32 R45, RZ, RZ, R55 ;  /* 0x000000ffff2d7224 */ /* 0x000fe400078e0037 */
[----:B------:R-:W-:Y:S01]  /*16310*/  DADD R8, R8, -1 ;  /* 0xbff0000008087429 */ /* 0x000fe20000000000 */
[----:B------:R-:W-:-:S07]  /*16320*/  IMAD.MOV.U32 R141, RZ, RZ, R59 ;  /* 0x000000ffff8d7224 */ /* 0x000fce00078e003b */
[----:B------:R-:W-:-:S14]  /*16330*/  DSETP.GT.AND P0, PT, R8, RZ, PT ;  /* 0x000000ff0800722a */ /* 0x000fdc0003f04000 */
[----:B------:R-:W-:Y:S01]  /*16340*/  @!P0 IMAD.MOV.U32 R138, RZ, RZ, R148 ;  /* 0x000000ffff8a8224 */ /* 0x000fe200078e0094 */
[----:B------:R-:W-:Y:S01]  /*16350*/  @!P0 CS2R R142, SRZ ;  /* 0x00000000008e8805 */ /* 0x000fe2000001ff00 */
[----:B------:R-:W-:Y:S01]  /*16360*/  @!P0 IMAD.MOV.U32 R139, RZ, RZ, R149 ;  /* 0x000000ffff8b8224 */ /* 0x000fe200078e0095 */
[----:B------:R-:W-:Y:S01]  /*16370*/  @!P0 MOV R44, 0x0 ;  /* 0x00000000002c8802 */ /* 0x000fe20000000f00 */
[----:B------:R-:W-:Y:S01]  /*16380*/  @!P0 IMAD.MOV.U32 R45, RZ, RZ, -0x40100000 ;  /* 0xbff00000ff2d8424 */ /* 0x000fe200078e00ff */
[----:B------:R-:W-:-:S07]  /*16390*/  @!P0 CS2R R140, SRZ ;  /* 0x00000000008c8805 */ /* 0x000fce000001ff00 */
.L_x_312:
[----:B------:R-:W-:Y:S05]  /*163a0*/  BSYNC.RECONVERGENT B1 ;  /* 0x0000000000017941 */ /* 0x000fea0003800200 */
.L_x_311:
        /* <DEDUP_REMOVED lines=26> */
.L_x_314:
[----:B------:R-:W-:Y:S05]  /*16550*/  BSYNC.RECONVERGENT B7 ;  /* 0x0000000000077941 */ /* 0x000fea0003800200 */
.L_x_313:
        /* <DEDUP_REMOVED lines=31> */
[----:B------:R-:W-:Y:S02]  /*16750*/  @!P0 MOV R139, R149 ;  /* 0x00000095008b8202 */ /* 0x000fe40000000f00 */
[----:B------:R-:W-:Y:S01]  /*16760*/  @!P0 CS2R R142, SRZ ;  /* 0x00000000008e8805 */ /* 0x000fe2000001ff00 */
[----:B------:R-:W-:Y:S01]  /*16770*/  @!P0 IMAD.MOV.U32 R44, RZ, RZ, 0x0 ;  /* 0x00000000ff2c8424 */ /* 0x000fe200078e00ff */
[----:B------:R-:W-:Y:S01]  /*16780*/  @!P0 CS2R R140, SRZ ;  /* 0x00000000008c8805 */ /* 0x000fe2000001ff00 */
[----:B------:R-:W-:-:S07]  /*16790*/  @!P0 IMAD.MOV.U32 R45, RZ, RZ, 0x3ff00000 ;  /* 0x3ff00000ff2d8424 */ /* 0x000fce00078e00ff */
.L_x_316:
[----:B------:R-:W-:Y:S05]  /*167a0*/  BSYNC.RECONVERGENT B1 ;  /* 0x0000000000017941 */ /* 0x000fea0003800200 */
.L_x_315:
        /* <DEDUP_REMOVED lines=26> */
.L_x_318:
[----:B------:R-:W-:Y:S05]  /*16950*/  BSYNC.RECONVERGENT B7 ;  /* 0x0000000000077941 */ /* 0x000fea0003800200 */
.L_x_317:
        /* <DEDUP_REMOVED lines=36> */
.L_x_320:
[----:B------:R-:W-:Y:S05]  /*16ba0*/  BSYNC.RECONVERGENT B1 ;  /* 0x0000000000017941 */ /* 0x000fea0003800200 */
.L_x_319:
        /* <DEDUP_REMOVED lines=26> */
.L_x_322:
[----:B------:R-:W-:Y:S05]  /*16d50*/  BSYNC.RECONVERGENT B7 ;  /* 0x0000000000077941 */ /* 0x000fea0003800200 */
.L_x_321:
        /* <DEDUP_REMOVED lines=36> */
.L_x_324:
[----:B------:R-:W-:Y:S05]  /*16fa0*/  BSYNC.RECONVERGENT B1 ;  /* 0x0000000000017941 */ /* 0x000fea0003800200 */
.L_x_323:
        /* <DEDUP_REMOVED lines=28> */
.L_x_326:
[----:B------:R-:W-:Y:S05]  /*17170*/  BSYNC.RECONVERGENT B7 ;  /* 0x0000000000077941 */ /* 0x000fea0003800200 */
.L_x_325:
        /* <DEDUP_REMOVED lines=36> */
[----:B------:R-:W-:Y:S01]  /*173c0*/  @!P0 IMAD.MOV.U32 R141, RZ, RZ, -0x40100000 ;  /* 0xbff00000ff8d8424 */ /* 0x000fe200078e00ff */
[----:B------:R-:W-:-:S07]  /*173d0*/  @!P0 CS2R R142, SRZ ;  /* 0x00000000008e8805 */ /* 0x000fce000001ff00 */
.L_x_328:
[----:B------:R-:W-:Y:S05]  /*173e0*/  BSYNC.RECONVERGENT B1 ;  /* 0x0000000000017941 */ /* 0x000fea0003800200 */
.L_x_327:
        /* <DEDUP_REMOVED lines=28> */
.L_x_330:
[----:B------:R-:W-:Y:S05]  /*175b0*/  BSYNC.RECONVERGENT B7 ;  /* 0x0000000000077941 */ /* 0x000fea0003800200 */
.L_x_329:
[C---:B------:R-:W-:Y:S01]  /*175c0*/  DSETP.GT.AND P0, PT, R148.reuse, R138, PT ;  /* 0x0000008a9400722a */ /* 0x040fe20003f04000 */
[----:B------:R-:W-:Y:S01]  /*175d0*/  IMAD.MOV.U32 R54, RZ, RZ, R44 ;  /* 0x000000ffff367224 */ /* 0x000fe200078e002c */
[----:B------:R-:W-:Y:S01]  /*175e0*/  MOV R55, R45 ;  /* 0x0000002d00377202 */ /* 0x000fe20000000f00 */
[----:B------:R-:W-:Y:S01]  /*175f0*/  IMAD.MOV.U32 R56, RZ, RZ, R142 ;  /* 0x000000ffff387224 */ /* 0x000fe200078e008e */
[----:B------:R-:W-:Y:S01]  /*17600*/  MOV R59, R141 ;  /* 0x0000008d003b7202 */ /* 0x000fe20000000f00 */
[----:B------:R-:W-:Y:S01]  /*17610*/  IMAD.MOV.U32 R57, RZ, RZ, R143 ;  /* 0x000000ffff397224 */ /* 0x000fe200078e008f */
[----:B------:R-:W-:Y:S01]  /*17620*/  DSETP.LT.OR P0, PT, R148, RZ, P0 ;  /* 0x000000ff9400722a */ /* 0x000fe20000701400 */
[----:B------:R-:W-:-:S13]  /*17630*/  IMAD.MOV.U32 R58, RZ, RZ, R140 ;  /* 0x000000ffff3a7224 */ /* 0x000fda00078e008c */
[----:B------:R-:W-:Y:S05]  /*17640*/  @P0 BRA `(.L_x_302) ;  /* 0x0000000400080947 */ /* 0x000fea0003800000 */
[-C--:B------:R-:W-:Y:S01]  /*17650*/  DFMA R50, R50, R148.reuse, R136 ;  /* 0x000000943232722b */ /* 0x080fe20000000088 */
[----:B------:R-:W-:Y:S01]  /*17660*/  IMAD.MOV.U32 R54, RZ, RZ, R44 ;  /* 0x000000ffff367224 */ /* 0x000fe200078e002c */
        /* <DEDUP_REMOVED lines=43> */
[----:B------:R-:W-:Y:S02]  /*17920*/  DSETP.GT.AND P0, PT, R4, RZ, PT ;  /* 0x000000ff0400722a */ /* 0x000fe40003f04000 */
[----:B------:R-:W-:-:S12]  /*17930*/  DMUL R4, RZ, R48 ;  /* 0x00000030ff047228 */ /* 0x000fd80000000000 */
[----:B------:R-:W-:Y:S05]  /*17940*/  @P0 BRA `(.L_x_302) ;  /* 0x0000000000480947 */ /* 0x000fea0003800000 */
[----:B------:R-:W-:Y:S01]  /*17950*/  DFMA R4, RZ, R50, R4 ;  /* 0x00000032ff04722b */ /* 0x000fe20000000004 */
[----:B------:R-:W-:Y:S01]  /*17960*/  IMAD.MOV.U32 R54, RZ, RZ, R44 ;  /* 0x000000ffff367224 */ /* 0x000fe200078e002c */
[----:B------:R-:W-:Y:S01]  /*17970*/  MOV R57, R143 ;  /* 0x0000008f00397202 */ /* 0x000fe20000000f00 */
[----:B------:R-:W-:Y:S02]  /*17980*/  IMAD.MOV.U32 R55, RZ, RZ, R45 ;  /* 0x000000ffff377224 */ /* 0x000fe400078e002d */
[----:B------:R-:W-:Y:S02]  /*17990*/  IMAD.MOV.U32 R56, RZ, RZ, R142 ;  /* 0x000000ffff387224 */ /* 0x000fe400078e008e */
[----:B------:R-:W-:Y:S01]  /*179a0*/  IMAD.MOV.U32 R58, RZ, RZ, R140 ;  /* 0x000000ffff3a7224 */ /* 0x000fe200078e008c */
[----:B------:R-:W-:Y:S01]  /*179b0*/  DADD R4, -R46, R4 ;  /* 0x000000002e047229 */ /* 0x000fe20000000104 */
[----:B------:R-:W-:-:S07]  /*179c0*/  IMAD.MOV.U32 R59, RZ, RZ, R141 ;  /* 0x000000ffff3b7224 */ /* 0x000fce00078e008d */
[----:B------:R-:W-:-:S08]  /*179d0*/  DADD R4, R4, -1 ;  /* 0xbff0000004047429 */ /* 0x000fd00000000000 */
[----:B------:R-:W-:-:S14]  /*179e0*/  DSETP.GT.AND P0, PT, R4, RZ, PT ;  /* 0x000000ff0400722a */ /* 0x000fdc0003f04000 */
[----:B------:R-:W-:Y:S02]  /*179f0*/  @!P0 CS2R R44, SRZ ;  /* 0x00000000002c8805 */ /* 0x000fe4000001ff00 */
[----:B------:R-:W-:Y:S01]  /*17a00*/  @!P0 CS2R R142, SRZ ;  /* 0x00000000008e8805 */ /* 0x000fe2000001ff00 */
[----:B------:R-:W-:Y:S01]  /*17a10*/  @!P0 IMAD.MOV.U32 R140, RZ, RZ, 0x0 ;  /* 0x00000000ff8c8424 */ /* 0x000fe200078e00ff */
[----:B------:R-:W-:Y:S02]  /*17a20*/  @!P0 MOV R141, 0x3ff00000 ;  /* 0x3ff00000008d8802 */ /* 0x000fe40000000f00 */
[----:B------:R-:W-:Y:S02]  /*17a30*/  @!P0 CS2R R54, SRZ ;  /* 0x0000000000368805 */ /* 0x000fe4000001ff00 */
[----:B------:R-:W-:Y:S01]  /*17a40*/  @!P0 CS2R R56, SRZ ;  /* 0x0000000000388805 */ /* 0x000fe2000001ff00 */
[----:B------:R-:W-:Y:S02]  /*17a50*/  @!P0 IMAD.MOV.U32 R58, RZ, RZ, 0x0 ;  /* 0x00000000ff3a8424 */ /* 0x000fe400078e00ff */
[----:B------:R-:W-:-:S07]  /*17a60*/  @!P0 IMAD.MOV.U32 R59, RZ, RZ, 0x3ff00000 ;  /* 0x3ff00000ff3b8424 */ /* 0x000fce00078e00ff */
.L_x_302:
[----:B------:R-:W-:Y:S05]  /*17a70*/  BSYNC.RECONVERGENT B6 ;  /* 0x0000000000067941 */ /* 0x000fea0003800200 */
.L_x_300:
        /* <DEDUP_REMOVED lines=12> */
[----:B------:R-:W-:-:S02]  /*17b40*/  IMAD.MOV.U32 R138, RZ, RZ, 0x0 ;  /* 0x00000000ff8a7424 */ /* 0x000fc400078e00ff */
[----:B------:R-:W-:Y:S01]  /*17b50*/  IMAD.MOV.U32 R139, RZ, RZ, 0x3ff00000 ;  /* 0x3ff00000ff8b7424 */ /* 0x000fe200078e00ff */
[-C--:B--2---:R-:W-:Y:S02]  /*17b60*/  DMUL R8, R8, R142.reuse ;  /* 0x0000008e08087228 */ /* 0x084fe40000000000 */
[----:B---3--:R-:W-:-:S06]  /*17b70*/  DMUL R14, R14, R142 ;  /* 0x0000008e0e0e7228 */ /* 0x008fcc0000000000 */
[-C--:B----4-:R-:W-:Y:S02]  /*17b80*/  DFMA R4, R4, R44.reuse, R8 ;  /* 0x0000002c0404722b */ /* 0x090fe40000000008 */
[----:B-----5:R-:W-:-:S06]  /*17b90*/  DFMA R12, R12, R44, R14 ;  /* 0x0000002c0c0c722b */ /* 0x020fcc000000000e */
[-C--:B------:R-:W-:Y:S02]  /*17ba0*/  DFMA R4, R10, R140.reuse, R4 ;  /* 0x0000008c0a04722b */ /* 0x080fe40000000004 */
[----:B------:R-:W-:Y:S02]  /*17bb0*/  DFMA R12, R46, R140, R12 ;  /* 0x0000008c2e0c722b */ /* 0x000fe4000000000c */
[----:B------:R-:W-:-:S06]  /*17bc0*/  DMUL R50, R50, R142 ;  /* 0x0000008e32327228 */ /* 0x000fcc0000000000 */
[----:B------:R-:W-:Y:S01]  /*17bd0*/  DSETP.MAX.AND P0, P2, |R4|, |R12|, PT ;  /* 0x4000000c0400722a */ /* 0x000fe20003a0f200 */
[----:B------:R-:W-:Y:S01]  /*17be0*/  IMAD.MOV.U32 R7, RZ, RZ, R5 ;  /* 0x000000ffff077224 */ /* 0x000fe200078e0005 */
[----:B------:R-:W-:Y:S01]  /*17bf0*/  MOV R14, R13 ;  /* 0x0000000d000e7202 */ /* 0x000fe20000000f00 */
[----:B------:R-:W-:Y:S01]  /*17c00*/  DFMA R48, R48, R44, R50 ;  /* 0x0000002c3030722b */ /* 0x000fe20000000032 */
[----:B------:R-:W-:Y:S02]  /*17c10*/  IMAD.MOV.U32 R8, RZ, RZ, R12 ;  /* 0x000000ffff087224 */ /* 0x000fe400078e000c */
[----:B------:R-:W-:Y:S01]  /*17c20*/  FSEL R11, |R7|, |R14|, P0 ;  /* 0x4000000e070b7208 */ /* 0x000fe20000000200 */
[----:B------:R-:W-:-:S04]  /*17c30*/  IMAD.MOV.U32 R7, RZ, RZ, R4 ;  /* 0x000000ffff077224 */ /* 0x000fc800078e0004 */
[----:B------:R-:W-:Y:S01]  /*17c40*/  DFMA R48, R132, R140, R48 ;  /* 0x0000008c8430722b */ /* 0x000fe20000000030 */
[----:B------:R-:W-:Y:S02]  /*17c50*/  SEL R10, R7, R8, P0 ;  /* 0x00000008070a7207 */ /* 0x000fe40000000000 */
[----:B------:R-:W-:Y:S02]  /*17c60*/  @P2 LOP3.LUT R11, R14, 0x80000, RZ, 0xfc, !PT ;  /* 0x000800000e0b2812 */ /* 0x000fe400078efcff */
[----:B------:R-:W-:-:S04]  /*17c70*/  MOV R8, R10 ;  /* 0x0000000a00087202 */ /* 0x000fc80000000f00 */
[----:B------:R-:W-:Y:S01]  /*17c80*/  DSETP.MAX.AND P5, P6, |R48|, R10, PT ;  /* 0x0000000a3000722a */ /* 0x000fe20003eaf200 */
[----:B------:R-:W-:Y:S02]  /*17c90*/  IMAD.MOV.U32 R7, RZ, RZ, R48 ;  /* 0x000000ffff077224 */ /* 0x000fe400078e0030 */
[----:B------:R-:W-:-:S03]  /*17ca0*/  IMAD.MOV.U32 R44, RZ, RZ, R11 ;  /* 0x000000ffff2c7224 */ /* 0x000fc600078e000b */
[----:B------:R-:W-:Y:S01]  /*17cb0*/  SEL R14, R7, R8, P5 ;  /* 0x00000008070e7207 */ /* 0x000fe20002800000 */
[----:B------:R-:W-:Y:S01]  /*17cc0*/  IMAD.MOV.U32 R7, RZ, RZ, R49 ;  /* 0x000000ffff077224 */ /* 0x000fe200078e0031 */
[----:B------:R-:W-:Y:S02]  /*17cd0*/  DSETP.MIN.AND P3, P4, |R48|, R10, PT ;  /* 0x0000000a3000722a */ /* 0x000fe40003c60200 */
[----:B------:R-:W-:Y:S02]  /*17ce0*/  DSETP.MIN.AND P0, P2, |R4|, |R12|, PT ;  /* 0x4000000c0400722a */ /* 0x000fe40003a00200 */
[----:B------:R-:W-:Y:S01]  /*17cf0*/  FSEL R15, |R7|, R44, P5 ;  /* 0x0000002c070f7208 */ /* 0x000fe20002800200 */
[----:B------:R-:W-:Y:S01]  /*17d00*/  IMAD.MOV.U32 R7, RZ, RZ, R4 ;  /* 0x000000ffff077224 */ /* 0x000fe200078e0004 */
[----:B------:R-:W-:-:S04]  /*17d10*/  MOV R8, R12 ;  /* 0x0000000c00087202 */ /* 0x000fc80000000f00 */
[----:B------:R-:W-:Y:S01]  /*17d20*/  SEL R8, R7, R8, P0 ;  /* 0x0000000807087207 */ /* 0x000fe20000000000 */
[----:B------:R-:W-:Y:S01]  /*17d30*/  IMAD.MOV.U32 R7, RZ, RZ, R49 ;  /* 0x000000ffff077224 */ /* 0x000fe200078e0031 */
[----:B------:R-:W-:Y:S01]  /*17d40*/  @P6 LOP3.LUT R15, R44, 0x80000, RZ, 0xfc, !PT ;  /* 0x000800002c0f6812 */ /* 0x000fe200078efcff */
[----:B------:R-:W-:-:S03]  /*17d50*/  IMAD.MOV.U32 R46, RZ, RZ, R10 ;  /* 0x000000ffff2e7224 */ /* 0x000fc600078e000a */
        /* <DEDUP_REMOVED lines=8> */
[----:B------:R-:W-:Y:S01]  /*17de0*/  MOV R7, R5 ;  /* 0x0000000500077202 */ /* 0x000fe20000000f00 */
[----:B------:R-:W-:-:S04]  /*17df0*/  IMAD.MOV.U32 R46, RZ, RZ, R13 ;  /* 0x000000ffff2e7224 */ /* 0x000fc800078e000d */
[----:B------:R-:W-:Y:S01]  /*17e00*/  DMUL R10, R10, R44 ;  /* 0x0000002c0a0a7228 */ /* 0x000fe20000000000 */
[----:B------:R-:W-:Y:S02]  /*17e10*/  FSEL R9, |R7|, |R46|, P0 ;  /* 0x4000002e07097208 */ /* 0x000fe40000000200 */
[----:B------:R-:W-:-:S05]  /*17e20*/  @P2 LOP3.LUT R9, R46, 0x80000, RZ, 0xfc, !PT ;  /* 0x000800002e092812 */ /* 0x000fca00078efcff */
[----:B------:R-:W-:Y:S02]  /*17e30*/  DMUL R46, R10, R10 ;  /* 0x0000000a0a2e7228 */ /* 0x000fe40000000000 */
[-C--:B------:R-:W-:Y:S02]  /*17e40*/  DMUL R8, R8, R44.reuse ;  /* 0x0000002c08087228 */ /* 0x080fe40000000000 */
[----:B------:R-:W-:-:S06]  /*17e50*/  DMUL R10, R14, R44 ;  /* 0x0000002c0e0a7228 */ /* 0x000fcc0000000000 */
[----:B------:R-:W-:-:S08]  /*17e60*/  DFMA R46, R8, R8, R46 ;  /* 0x00000008082e722b */ /* 0x000fd0000000002e */
[----:B------:R-:W-:-:S06]  /*17e70*/  DFMA R46, R10, R10, R46 ;  /* 0x0000000a0a2e722b */ /* 0x000fcc000000002e */
[----:B------:R-:W0:Y:S01]  /*17e80*/  MUFU.RSQ64H R51, R47 ;  /* 0x0000002f00337308 */ /* 0x000e220000001c00 */
[----:B------:R-:W-:-:S06]  /*17e90*/  MOV R50, RZ ;  /* 0x000000ff00327202 */ /* 0x000fcc0000000f00 */
[----:B0-----:R-:W-:-:S08]  /*17ea0*/  DMUL R8, R50, R50 ;  /* 0x0000003232087228 */ /* 0x001fd00000000000 */
[----:B------:R-:W-:Y:S01]  /*17eb0*/  DFMA R132, R46, -R8, 1 ;  /* 0x3ff000002e84742b */ /* 0x000fe20000000808 */
[----:B------:R-:W-:Y:S02]  /*17ec0*/  IMAD.MOV.U32 R8, RZ, RZ, 0x0 ;  /* 0x00000000ff087424 */ /* 0x000fe400078e00ff */
[----:B------:R-:W-:Y:S01]  /*17ed0*/  IMAD.MOV.U32 R9, RZ, RZ, 0x3fd80000 ;  /* 0x3fd80000ff097424 */ /* 0x000fe200078e00ff */
[----:B------:R-:W-:-:S04]  /*17ee0*/  DADD R10, |R4|, |R12| ;  /* 0x00000000040a7229 */ /* 0x000fc8000000060c */
[----:B------:R-:W-:Y:S02]  /*17ef0*/  DMUL R134, R50, R132 ;  /* 0x0000008432867228 */ /* 0x000fe40000000000 */
[----:B------:R-:W-:Y:S02]  /*17f00*/  DFMA R132, R132, R8, 0.5 ;  /* 0x3fe000008484742b */ /* 0x000fe40000000008 */
[----:B------:R-:W-:-:S06]  /*17f10*/  DADD R10, |R48|, R10 ;  /* 0x00000000300a7229 */ /* 0x000fcc000000020a */
[----:B------:R-:W-:Y:S02]  /*17f20*/  DFMA R132, R132, R134, R50 ;  /* 0x000000868484722b */ /* 0x000fe40000000032 */
[----:B------:R-:W-:-:S06]  /*17f30*/  DADD R50, R10, +INF ;  /* 0x7ff000000a327429 */ /* 0x000fcc0000000000 */
[----:B------:R-:W-:Y:S02]  /*17f40*/  DMUL R132, R44, R132 ;  /* 0x000000842c847228 */ /* 0x000fe40000000000 */
[----:B------:R-:W-:Y:S02]  /*17f50*/  DSETP.GT.AND P0, PT, R10, RZ, PT ;  /* 0x000000ff0a00722a */ /* 0x000fe40003f04000 */
[----:B------:R-:W-:-:S06]  /*17f60*/  DSETP.NEU.AND P2, PT, R14, +INF , PT ;  /* 0x7ff000000e00742a */ /* 0x000fcc0003f4d000 */
[----:B------:R-:W-:Y:S02]  /*17f70*/  FSEL R170, R132, R50, P0 ;  /* 0x0000003284aa7208 */ /* 0x000fe40000000000 */
[----:B------:R-:W-:Y:S02]  /*17f80*/  FSEL R50, R133, R51, P0 ;  /* 0x0000003385327208 */ /* 0x000fe40000000000 */
[----:B------:R-:W-:Y:S02]  /*17f90*/  ISETP.NE.AND P0, PT, R6, 0x2, PT ;  /* 0x000000020600780c */ /* 0x000fe40003f05270 */
[----:B------:R-:W-:Y:S02]  /*17fa0*/  FSEL R170, R170, RZ, P2 ;  /* 0x000000ffaaaa7208 */ /* 0x000fe40001000000 */
[----:B------:R-:W-:Y:S01]  /*17fb0*/  FSEL R171, R50, RZ, P2 ;  /* 0x000000ff32ab7208 */ /* 0x000fe20001000000 */
[----:B------:R-:W-:Y:S02]  /*17fc0*/  HFMA2 R45, -RZ, RZ, 1.984375, 0 ;  /* 0x3ff00000ff2d7431 */ /* 0x000fe400000001ff */
[----:B------:R-:W-:Y:S01]  /*17fd0*/  IMAD.MOV.U32 R134, RZ, RZ, 0x0 ;  /* 0x00000000ff867424 */ /* 0x000fe200078e00ff */
[----:B------:R-:W-:-:S02]  /*17fe0*/  MOV R135, 0x3ff00000 ;  /* 0x3ff0000000877802 */ /* 0x000fc40000000f00 */
[-C--:B------:R-:W-:Y:S02]  /*17ff0*/  DMUL R4, R4, R170.reuse ;  /* 0x000000aa04047228 */ /* 0x080fe40000000000 */
[-C--:B------:R-:W-:Y:S02]  /*18000*/  DMUL R132, R12, R170.reuse ;  /* 0x000000aa0c847228 */ /* 0x080fe40000000000 */
[----:B------:R-:W-:Y:S01]  /*18010*/  DMUL R170, R48, R170 ;  /* 0x000000aa30aa7228 */ /* 0x000fe20000000000 */
[----:B------:R-:W-:Y:S02]  /*18020*/  IMAD.MOV.U32 R44, RZ, RZ, 0x0 ;  /* 0x00000000ff2c7424 */ /* 0x000fe400078e00ff */
[----:B------:R-:W-:Y:S02]  /*18030*/  IMAD.MOV.U32 R46, RZ, RZ, 0x0 ;  /* 0x00000000ff2e7424 */ /* 0x000fe400078e00ff */
[----:B------:R-:W-:Y:S01]  /*18040*/  IMAD.MOV.U32 R47, RZ, RZ, 0x3ff00000 ;  /* 0x3ff00000ff2f7424 */ /* 0x000fe200078e00ff */
[----:B------:R-:W-:Y:S06]  /*18050*/  @!P0 BRA `(.L_x_332) ;  /* 0x0000000000788947 */ /* 0x000fec0003800000 */
[----:B------:R-:W-:Y:S02]  /*18060*/  ISETP.NE.AND P0, PT, R6, 0x1, PT ;  /* 0x000000010600780c */ /* 0x000fe40003f05270 */
[----:B------:R-:W-:Y:S01]  /*18070*/  CS2R R140, SRZ ;  /* 0x00000000008c7805 */ /* 0x000fe2000001ff00 */
[----:B------:R-:W-:Y:S01]  /*18080*/  IMAD.MOV.U32 R142, RZ, RZ, 0x0 ;  /* 0x00000000ff8e7424 */ /* 0x000fe200078e00ff */
[----:B------:R-:W-:Y:S01]  /*18090*/  MOV R143, 0x3ff00000 ;  /* 0x3ff00000008f7802 */ /* 0x000fe20000000f00 */
[----:B------:R-:W-:Y:S01]  /*180a0*/  IMAD.MOV.U32 R48, RZ, RZ, 0x0 ;  /* 0x00000000ff307424 */ /* 0x000fe200078e00ff */
[----:B------:R-:W-:Y:S01]  /*180b0*/  MOV R51, 0x3ff00000 ;  /* 0x3ff0000000337802 */ /* 0x000fe20000000f00 */
[----:B------:R-:W-:Y:S02]  /*180c0*/  IMAD.MOV.U32 R49, RZ, RZ, 0x3ff00000 ;  /* 0x3ff00000ff317424 */ /* 0x000fe400078e00ff */
[----:B------:R-:W-:-:S04]  /*180d0*/  IMAD.MOV.U32 R50, RZ, RZ, 0x0 ;  /* 0x00000000ff327424 */ /* 0x000fc800078e00ff */
[----:B------:R-:W-:Y:S05]  /*180e0*/  @P0 BRA `(.L_x_333) ;  /* 0x00000000008c0947 */ /* 0x000fea0003800000 */
[----:B------:R-:W2:Y:S01]  /*180f0*/  LDG.E R168, desc[UR6][R168.64+0x10c] ;  /* 0x00010c06a8a87981 */ /* 0x000ea2000c1e1900 */
[----:B------:R-:W-:Y:S01]  /*18100*/  CS2R R140, SRZ ;  /* 0x00000000008c7805 */ /* 0x000fe2000001ff00 */
[----:B------:R-:W-:Y:S01]  /*18110*/  IMAD.MOV.U32 R142, RZ, RZ, 0x0 ;  /* 0x00000000ff8e7424 */ /* 0x000fe200078e00ff */
[----:B------:R-:W-:Y:S01]  /*18120*/  MOV R49, 0x3ff00000 ;  /* 0x3ff0000000317802 */ /* 0x000fe20000000f00 */
[----:B------:R-:W-:Y:S02]  /*18130*/  IMAD.MOV.U32 R143, RZ, RZ, 0x3ff00000 ;  /* 0x3ff00000ff8f7424 */ /* 0x000fe400078e00ff */
        /* <DEDUP_REMOVED lines=16> */
.L_x_332:
[----:B------:R-:W0:Y:S01]  /*18240*/  FRND.F64.FLOOR R10, R164 ;  /* 0x000000a4000a7313 */ /* 0x000e220000305800 */
[----:B------:R-:W-:Y:S01]  /*18250*/  IMAD.MOV.U32 R48, RZ, RZ, RZ ;  /* 0x000000ffff307224 */ /* 0x000fe200078e00ff */
[----:B------:R-:W-:Y:S01]  /*18260*/  MOV R141, 0x3ff00000 ;  /* 0x3ff00000008d7802 */ /* 0x000fe20000000f00 */
[----:B------:R-:W-:Y:S02]  /*18270*/  IMAD.MOV.U32 R140, RZ, RZ, 0x0 ;  /* 0x00000000ff8c7424 */ /* 0x000fe400078e00ff */
[----:B------:R-:W-:Y:S01]  /*18280*/  IMAD.MOV.U32 R142, RZ, RZ, R48 ;  /* 0x000000ffff8e7224 */ /* 0x000fe200078e0030 */
[----:B------:R-:W-:Y:S02]  /*18290*/  MOV R50, R48 ;  /* 0x0000003000327202 */ /* 0x000fe40000000f00 */
        /* <DEDUP_REMOVED lines=8> */
.L_x_333:
[----:B------:R-:W-:Y:S05]  /*18320*/  BSYNC.RECONVERGENT B1 ;  /* 0x0000000000017941 */ /* 0x000fea0003800200 */
.L_x_331:
[----:B------:R-:W-:Y:S01]  /*18330*/  DSETP.MAX.AND P0, P2, |R128|, |R130|, PT ;  /* 0x400000828000722a */ /* 0x000fe20003a0f200 */
[----:B0-----:R-:W-:Y:S01]  /*18340*/  IMAD.MOV.U32 R6, RZ, RZ, R129 ;  /* 0x000000ffff067224 */ /* 0x001fe200078e0081 */
[----:B------:R-:W-:Y:S01]  /*18350*/  UMOV UR4, 0xeb1c432d ;  /* 0xeb1c432d00047882 */ /* 0x000fe20000000000 */
[----:B------:R-:W-:Y:S01]  /*18360*/  IMAD.MOV.U32 R11, RZ, RZ, R131 ;  /* 0x000000ffff0b7224 */ /* 0x000fe200078e0083 */
[----:B------:R-:W-:Y:S01]  /*18370*/  UMOV UR5, 0x3f1a36e2 ;  /* 0x3f1a36e200057882 */ /* 0x000fe20000000000 */
[----:B------:R-:W-:Y:S01]  /*18380*/  IMAD.MOV.U32 R7, RZ, RZ, R130 ;  /* 0x000000ffff077224 */ /* 0x000fe200078e0082 */
[----:B------:R-:W-:Y:S01]  /*18390*/  DFMA R166, R4, UR4, R166 ;  /* 0x0000000404a67c2b */ /* 0x000fe200080000a6 */
[----:B------:R-:W-:Y:S01]  /*183a0*/  IMAD.MOV.U32 R144, RZ, RZ, R127 ;  /* 0x000000ffff907224 */ /* 0x000fe200078e007f */
[----:B------:R-:W-:Y:S01]  /*183b0*/  FSEL R13, |R6|, |R11|, P0 ;  /* 0x4000000b060d7208 */ /* 0x000fe20000000200 */
[----:B------:R-:W-:Y:S01]  /*183c0*/  DFMA R164, R170, UR4, R164 ;  /* 0x00000004aaa47c2b */ /* 0x000fe200080000a4 */
[----:B------:R-:W-:Y:S01]  /*183d0*/  MOV R6, R128 ;  /* 0x0000008000067202 */ /* 0x000fe20000000f00 */
[----:B------:R-:W-:-:S03]  /*183e0*/  DFMA R174, R132, UR4, R154 ;  /* 0x0000000484ae7c2b */ /* 0x000fc6000800009a */
[----:B------:R-:W-:Y:S02]  /*183f0*/  @P2 LOP3.LUT R13, R11, 0x80000, RZ, 0xfc, !PT ;  /* 0x000800000b0d2812 */ /* 0x000fe400078efcff */
[----:B------:R-:W-:Y:S01]  /*18400*/  SEL R10, R6, R7, P0 ;  /* 0x00000007060a7207 */ /* 0x000fe20000000000 */
[----:B------:R-:W-:Y:S01]  /*18410*/  IMAD.MOV.U32 R7, RZ, RZ, R126 ;  /* 0x000000ffff077224 */ /* 0x000fe200078e007e */
[----:B------:R-:W-:Y:S01]  /*18420*/  DSETP.MIN.AND P0, P2, |R128|, |R130|, PT ;  /* 0x400000828000722a */ /* 0x000fe20003a00200 */
[----:B------:R-:W-:Y:S01]  /*18430*/  IMAD.MOV.U32 R11, RZ, RZ, R13 ;  /* 0x000000ffff0b7224 */ /* 0x000fe200078e000d */
[----:B------:R-:W-:Y:S01]  /*18440*/  MOV R13, R127 ;  /* 0x0000007f000d7202 */ /* 0x000fe20000000f00 */
[----:B------:R-:W-:-:S04]  /*18450*/  IMAD.MOV.U32 R6, RZ, RZ, R10 ;  /* 0x000000ffff067224 */ /* 0x000fc800078e000a */
[C-C-:B------:R-:W-:Y:S02]  /*18460*/  DSETP.MAX.AND P5, P6, R10.reuse, |R126|.reuse, PT ;  /* 0x4000007e0a00722a */ /* 0x140fe40003eaf000 */
[----:B------:R-:W-:-:S04]  /*18470*/  DSETP.MIN.AND P3, P4, R10, |R126|, PT ;  /* 0x4000007e0a00722a */ /* 0x000fc80003c60000 */
[----:B------:R-:W-:Y:S01]  /*18480*/  SEL R12, R6, R7, P5 ;  /* 0x00000007060c7207 */ /* 0x000fe20002800000 */
[----:B------:R-:W-:Y:S01]  /*18490*/  IMAD.MOV.U32 R6, RZ, RZ, R11 ;  /* 0x000000ffff067224 */ /* 0x000fe200078e000b */
[----:B------:R-:W-:Y:S02]  /*184a0*/  MOV R7, R130 ;  /* 0x0000008200077202 */ /* 0x000fe40000000f00 */
[----:B------:R-:W-:Y:S02]  /*184b0*/  FSEL R11, R11, |R144|, P3 ;  /* 0x400000900b0b7208 */ /* 0x000fe40001800000 */
[----:B------:R-:W-:Y:S01]  /*184c0*/  FSEL R15, R6, |R13|, P5 ;  /* 0x4000000d060f7208 */ /* 0x000fe20002800000 */
[----:B------:R-:W-:Y:S01]  /*184d0*/  IMAD.MOV.U32 R6, RZ, RZ, R128 ;  /* 0x000000ffff067224 */ /* 0x000fe200078e0080 */
[----:B------:R-:W-:Y:S02]  /*184e0*/  @P6 LOP3.LUT R15, R13, 0x80000, RZ, 0xfc, !PT ;  /* 0x000800000d0f6812 */ /* 0x000fe400078efcff */
[----:B------:R-:W-:Y:S01]  /*184f0*/  @P4 LOP3.LUT R11, R144, 0x80000, RZ, 0xfc, !PT ;  /* 0x00080000900b4812 */ /* 0x000fe200078efcff */
[----:B------:R-:W-:Y:S01]  /*18500*/  IMAD.MOV.U32 R144, RZ, RZ, R131 ;  /* 0x000000ffff907224 */ /* 0x000fe200078e0083 */
[----:B------:R-:W-:Y:S01]  /*18510*/  SEL R6, R6, R7, P0 ;  /* 0x0000000706067207 */ /* 0x000fe20000000000 */
[----:B------:R-:W-:-:S02]  /*18520*/  IMAD.MOV.U32 R13, RZ, RZ, R15 ;  /* 0x000000ffff0d7224 */ /* 0x000fc400078e000f */
[----:B------:R-:W-:Y:S01]  /*18530*/  IMAD.MOV.U32 R7, RZ, RZ, R10 ;  /* 0x000000ffff077224 */ /* 0x000fe200078e000a */
[----:B------:R-:W-:Y:S02]  /*18540*/  MOV R10, R126 ;  /* 0x0000007e000a7202 */ /* 0x000fe40000000f00 */
[----:B------:R-:W-:Y:S02]  /*18550*/  LOP3.LUT R14, R13, 0xffc00000, RZ, 0xc0, !PT ;  /* 0xffc000000d0e7812 */ /* 0x000fe400078ec0ff */
[----:B------:R-:W-:Y:S01]  /*18560*/  SEL R10, R7, R10, P3 ;  /* 0x0000000a070a7207 */ /* 0x000fe20001800000 */
[----:B------:R-:W-:Y:S01]  /*18570*/  IMAD.MOV.U32 R7, RZ, RZ, R129 ;  /* 0x000000ffff077224 */ /* 0x000fe200078e0081 */
[----:B------:R-:W-:Y:S01]  /*18580*/  LOP3.LUT R15, R14, 0x7fd00000, RZ, 0x3c, !PT ;  /* 0x7fd000000e0f7812 */ /* 0x000fe200078e3cff */
[----:B------:R-:W-:-:S03]  /*18590*/  IMAD.MOV.U32 R14, RZ, RZ, RZ ;  /* 0x000000ffff0e7224 */ /* 0x000fc600078e00ff */
[----:B------:R-:W-:Y:S02]  /*185a0*/  FSEL R7, |R7|, |R144|, P0 ;  /* 0x4000009007077208 */ /* 0x000fe40000000200 */
[----:B------:R-:W-:Y:S01]  /*185b0*/  @P2 LOP3.LUT R7, R144, 0x80000, RZ, 0xfc, !PT ;  /* 0x0008000090072812 */ /* 0x000fe200078efcff */
[----:B------:R-:W-:Y:S02]  /*185c0*/  DMUL R10, R10, R14 ;  /* 0x0000000e0a0a7228 */ /* 0x000fe40000000000 */
[----:B------:R-:W-:-:S03]  /*185d0*/  DSETP.NEU.AND P2, PT, R12, +INF , PT ;  /* 0x7ff000000c00742a */ /* 0x000fc60003f4d000 */
[----:B------:R-:W-:-:S03]  /*185e0*/  DMUL R6, R6, R14 ;  /* 0x0000000e06067228 */ /* 0x000fc60000000000 */
[----:B------:R-:W-:Y:S02]  /*185f0*/  DMUL R144, R10, R10 ;  /* 0x0000000a0a907228 */ /* 0x000fe40000000000 */
[----:B------:R-:W-:-:S06]  /*18600*/  DMUL R10, R12, R14 ;  /* 0x0000000e0c0a7228 */ /* 0x000fcc0000000000 */
[----:B------:R-:W-:-:S08]  /*18610*/  DFMA R144, R6, R6, R144 ;  /* 0x000000060690722b */ /* 0x000fd00000000090 */
[----:B------:R-:W-:Y:S01]  /*18620*/  DFMA R144, R10, R10, R144 ;  /* 0x0000000a0a90722b */ /* 0x000fe20000000090 */
[----:B------:R-:W-:-:S05]  /*18630*/  MOV R10, RZ ;  /* 0x000000ff000a7202 */ /* 0x000fca0000000f00 */
        /* <DEDUP_REMOVED lines=10> */
[----:B------:R-:W-:Y:S02]  /*186e0*/  DMUL R8, R14, R8 ;  /* 0x000000080e087228 */ /* 0x000fe40000000000 */
[----:B------:R-:W-:-:S08]  /*186f0*/  DMUL R14, R160, R132 ;  /* 0x00000084a00e7228 */ /* 0x000fd00000000000 */
[----:B------:R-:W-:Y:S01]  /*18700*/  FSEL R6, R8, R10, P0 ;  /* 0x0000000a08067208 */ /* 0x000fe20000000000 */
[----:B------:R-:W-:Y:S01]  /*18710*/  DFMA R14, R162, R4, R14 ;  /* 0x00000004a20e722b */ /* 0x000fe2000000000e */
[----:B------:R-:W-:Y:S02]  /*18720*/  FSEL R8, R9, R11, P0 ;  /* 0x0000000b09087208 */ /* 0x000fe40000000000 */
[----:B------:R-:W-:Y:S02]  /*18730*/  FSEL R6, R6, RZ, P2 ;  /* 0x000000ff06067208 */ /* 0x000fe40001000000 */
[----:B------:R-:W-:Y:S02]  /*18740*/  FSEL R7, R8, RZ, P2 ;  /* 0x000000ff08077208 */ /* 0x000fe40001000000 */
[----:B------:R-:W-:-:S04]  /*18750*/  PLOP3.LUT P0, PT, PT, PT, PT, 0x8, 0x80 ;  /* 0x000000000080781c */ /* 0x000fc80003f0e170 */
[C---:B------:R-:W-:Y:S02]  /*18760*/  DMUL R8, R6.reuse, R130 ;  /* 0x0000008206087228 */ /* 0x040fe40000000000 */
[C---:B------:R-:W-:Y:S02]  /*18770*/  DMUL R128, R6.reuse, R128 ;  /* 0x0000008006807228 */ /* 0x040fe40000000000 */
[----:B------:R-:W-:-:S04]  /*18780*/  DMUL R6, R6, R126 ;  /* 0x0000007e06067228 */ /* 0x000fc80000000000 */
[----:B------:R-:W-:-:S04]  /*18790*/  DMUL R126, R4, R8 ;  /* 0x00000008047e7228 */ /* 0x000fc80000000000 */
[----:B------:R-:W-:-:S04]  /*187a0*/  DMUL R130, R170, R6 ;  /* 0x00000006aa827228 */ /* 0x000fc80000000000 */
[----:B------:R-:W-:-:S08]  /*187b0*/  DFMA R10, R132, R128, R126 ;  /* 0x00000080840a722b */ /* 0x000fd0000000007e */
[----:B------:R-:W-:-:S08]  /*187c0*/  DADD R10, R10, R130 ;  /* 0x000000000a0a7229 */ /* 0x000fd00000000082 */
[----:B------:R-:W-:-:S08]  /*187d0*/  DADD R10, R10, R10 ;  /* 0x000000000a0a7229 */ /* 0x000fd0000000000a */
[-C--:B------:R-:W-:Y:S02]  /*187e0*/  DFMA R12, -R132, R10.reuse, R128 ;  /* 0x0000000a840c722b */ /* 0x080fe40000000180 */
[-C--:B------:R-:W-:Y:S02]  /*187f0*/  DFMA R8, -R4, R10.reuse, R8 ;  /* 0x0000000a0408722b */ /* 0x080fe40000000108 */
[----:B------:R-:W-:Y:S02]  /*18800*/  DFMA R168, -R170, R10, R6 ;  /* 0x0000000aaaa8722b */ /* 0x000fe40000000106 */
[----:B------:R-:W-:Y:S02]  /*18810*/  DFMA R170, R156, R170, R14 ;  /* 0x000000aa9caa722b */ /* 0x000fe4000000000e */
[----:B------:R-:W-:-:S08]  /*18820*/  DMUL R12, R160, R12 ;  /* 0x0000000ca00c7228 */ /* 0x000fd00000000000 */
[----:B------:R-:W-:-:S08]  /*18830*/  DFMA R8, R162, R8, R12 ;  /* 0x00000008a208722b */ /* 0x000fd0000000000c */
[----:B------:R-:W-:Y:S01]  /*18840*/  DFMA R168, R156, R168, R8 ;  /* 0x000000a89ca8722b */ /* 0x000fe20000000008 */
[----:B------:R-:W-:Y:S10]  /*18850*/  @!P1 BRA `(.L_x_334) ;  /* 0x0000002000d49947 */ /* 0x000ff40003800000 */
[----:B------:R-:W-:Y:S01]  /*18860*/  BSSY.RECONVERGENT B7, `(.L_x_334) ;  /* 0x0000234000077945 */ /* 0x000fe20003800200 */
[----:B------:R-:W-:-:S07]  /*18870*/  IMAD.MOV.U32 R155, RZ, RZ, RZ ;  /* 0x000000ffff9b7224 */ /* 0x000fce00078e00ff */
.L_x_369:
[----:B------:R-:W0:Y:S02]  /*18880*/  LDC.64 R4, c[0x0][0x380] ;  /* 0x0000e000ff047b82 */ /* 0x000e240000000a00 */
[----:B0-----:R-:W-:-:S05]  /*18890*/  IMAD.WIDE.U32 R4, R155, 0x110, R4 ;  /* 0x000001109b047825 */ /* 0x001fca00078e0004 */
[----:B------:R-:W2:Y:S04]  /*188a0*/  LDG.E.64 R8, desc[UR6][R4.64+0xa8] ;  /* 0x0000a80604087981 */ /* 0x000ea8000c1e1b00 */
[----:B------:R-:W3:Y:S04]  /*188b0*/  LDG.E.64 R14, desc[UR6][R4.64+0xb0] ;  /* 0x0000b006040e7981 */ /* 0x000ee8000c1e1b00 */
[----:B------:R-:W4:Y:S04]  /*188c0*/  LDG.E.64 R146, desc[UR6][R4.64+0xb8] ;  /* 0x0000b80604927981 */ /* 0x000f28000c1e1b00 */
[----:B------:R-:W4:Y:S04]  /*188d0*/  LDG.E.64 R6, desc[UR6][R4.64+0x88] ;  /* 0x0000880604067981 */ /* 0x000f28000c1e1b00 */
[----:B------:R-:W4:Y:S04]  /*188e0*/  LDG.E.64 R12, desc[UR6][R4.64+0x90] ;  /* 0x00009006040c7981 */ /* 0x000f28000c1e1b00 */
[----:B------:R-:W4:Y:S04]  /*188f0*/  LDG.E.64 R144, desc[UR6][R4.64+0x98] ;  /* 0x0000980604907981 */ /* 0x000f28000c1e1b00 */
[----:B------:R-:W4:Y:S04]  /*18900*/  LDG.E R152, desc[UR6][R4.64+0x108] ;  /* 0x0001080604987981 */ /* 0x000f28000c1e1900 */
[----:B------:R-:W4:Y:S04]  /*18910*/  LDG.E.64 R178, desc[UR6][R4.64+0xc8] ;  /* 0x0000c80604b27981 */ /* 0x000f28000c1e1b00 */
[----:B------:R-:W4:Y:S04]  /*18920*/  LDG.E.64 R176, desc[UR6][R4.64+0xd0] ;  /* 0x0000d00604b07981 */ /* 0x000f28000c1e1b00 */
[----:B------:R-:W4:Y:S04]  /*18930*/  LDG.E.64 R172, desc[UR6][R4.64+0xd8] ;  /* 0x0000d80604ac7981 */ /* 0x000f28000c1e1b00 */
[----:B------:R-:W4:Y:S04]  /*18940*/  LDG.E.64 R184, desc[UR6][R4.64+0xe8] ;  /* 0x0000e80604b87981 */ /* 0x000f28000c1e1b00 */
[----:B------:R-:W4:Y:S04]  /*18950*/  LDG.E.64 R182, desc[UR6][R4.64+0xf0] ;  /* 0x0000f00604b67981 */ /* 0x000f28000c1e1b00 */
[----:B------:R-:W4:Y:S01]  /*18960*/  LDG.E.64 R180, desc[UR6][R4.64+0xf8] ;  /* 0x0000f80604b47981 */ /* 0x000f22000c1e1b00 */
[----:B------:R-:W-:Y:S01]  /*18970*/  BSSY.RECONVERGENT B6, `(.L_x_335) ;  /* 0x000021b000067945 */ /* 0x000fe20003800200 */
[----:B--2---:R-:W-:-:S02]  /*18980*/  DMUL R10, R174, R8 ;  /* 0x00000008ae0a7228 */ /* 0x004fc40000000000 */
[----:B------:R-:W-:Y:S02]  /*18990*/  DMUL R148, R160, R8 ;  /* 0x00000008a0947228 */ /* 0x000fe40000000000 */
[-C--:B---3--:R-:W-:Y:S02]  /*189a0*/  DMUL R8, R174, R14.reuse ;  /* 0x0000000eae087228 */ /* 0x088fe40000000000 */
[----:B------:R-:W-:Y:S02]  /*189b0*/  DMUL R150, R160, R14 ;  /* 0x0000000ea0967228 */ /* 0x000fe40000000000 */
[-C--:B----4-:R-:W-:Y:S02]  /*189c0*/  DMUL R14, R174, R146.reuse ;  /* 0x00000092ae0e7228 */ /* 0x090fe40000000000 */
[----:B------:R-:W-:Y:S02]  /*189d0*/  DMUL R146, R160, R146 ;  /* 0x00000092a0927228 */ /* 0x000fe40000000000 */
[----:B------:R-:W-:-:S02]  /*189e0*/  DFMA R10, R166, R6, R10 ;  /* 0x00000006a60a722b */ /* 0x000fc4000000000a */
        /* <DEDUP_REMOVED lines=46> */
[----:B-----5:R-:W-:Y:S05]  /*18cd0*/  CALL.REL.NOINC `($__internal_0_$__cuda_sm20_div_rn_f64_full) ;  /* 0x00000250009c7944 */ /* 0x020fea0003c00000 */
.L_x_340:
[----:B------:R-:W-:Y:S05]  /*18ce0*/  BSYNC.RECONVERGENT B8 ;  /* 0x0000000000087941 */ /* 0x000fea0003800200 */
.L_x_339:
[----:B------:R-:W-:Y:S01]  /*18cf0*/  MOV R186, R148 ;  /* 0x0000009400ba7202 */ /* 0x000fe20000000f00 */
[----:B------:R-:W-:Y:S01]  /*18d00*/  IMAD.MOV.U32 R187, RZ, RZ, R149 ;  /* 0x000000ffffbb7224 */ /* 0x000fe200078e0095 */
[----:B------:R-:W-:Y:S06]  /*18d10*/  BRA `(.L_x_338) ;  /* 0x0000001c00807947 */ /* 0x000fec0003800000 */
.L_x_337:
        /* <DEDUP_REMOVED lines=36> */
[----:B-----5:R-:W-:Y:S05]  /*18f60*/  CALL.REL.NOINC `($__internal_1_$__cuda_sm20_dsqrt_rn_f64_mediumpath_v1) ;  /* 0x0000025400747944 */ /* 0x020fea0003c00000 */
[----:B------:R-:W-:Y:S01]  /*18f70*/  IMAD.MOV.U32 R180, RZ, RZ, R4 ;  /* 0x000000ffffb47224 */ /* 0x000fe200078e0004 */
[----:B------:R-:W-:-:S07]  /*18f80*/  MOV R181, R5 ;  /* 0x0000000500b57202 */ /* 0x000fce0000000f00 */
.L_x_342:
[----:B------:R-:W-:Y:S05]  /*18f90*/  BSYNC.RECONVERGENT B8 ;  /* 0x0000000000087941 */ /* 0x000fea0003800200 */
.L_x_341:
        /* <DEDUP_REMOVED lines=21> */
[----:B-----5:R-:W-:Y:S05]  /*190f0*/  CALL.REL.NOINC `($__internal_0_$__cuda_sm20_div_rn_f64_full) ;  /* 0x0000024c00947944 */ /* 0x020fea0003c00000 */
[----:B------:R-:W-:Y:S02]  /*19100*/  IMAD.MOV.U32 R178, RZ, RZ, R148 ;  /* 0x000000ffffb27224 */ /* 0x000fe400078e0094 */
[----:B------:R-:W-:-:S07]  /*19110*/  IMAD.MOV.U32 R179, RZ, RZ, R149 ;  /* 0x000000ffffb37224 */ /* 0x000fce00078e0095 */
.L_x_344:
[----:B------:R-:W-:Y:S05]  /*19120*/  BSYNC.RECONVERGENT B8 ;  /* 0x0000000000087941 */ /* 0x000fea0003800200 */
.L_x_343:
        /* <DEDUP_REMOVED lines=20> */
[----:B-----5:R-:W-:Y:S05]  /*19270*/  CALL.REL.NOINC `($__internal_0_$__cuda_sm20_div_rn_f64_full) ;  /* 0x0000024c00347944 */ /* 0x020fea0003c00000 */
.L_x_346:
[----:B------:R-:W-:Y:S05]  /*19280*/  BSYNC.RECONVERGENT B8 ;  /* 0x0000000000087941 */ /* 0x000fea0003800200 */
.L_x_345:
        /* <DEDUP_REMOVED lines=15> */
.L_x_336:
        /* <DEDUP_REMOVED lines=26> */
.L_x_348:
[----:B------:R-:W-:Y:S05]  /*19520*/  BSYNC.RECONVERGENT B8 ;  /* 0x0000000000087941 */ /* 0x000fea0003800200 */
.L_x_347:
        /* <DEDUP_REMOVED lines=47> */
.L_x_350:
[----:B------:R-:W-:Y:S05]  /*19820*/  BSYNC.RECONVERGENT B1 ;  /* 0x0000000000017941 */ /* 0x000fea0003800200 */
.L_x_349:
        /* <DEDUP_REMOVED lines=26> */
.L_x_352:
[----:B------:R-:W-:Y:S05]  /*199d0*/  BSYNC.RECONVERGENT B8 ;  /* 0x0000000000087941 */ /* 0x000fea0003800200 */
.L_x_351:
        /* <DEDUP_REMOVED lines=32> */
.L_x_354:
[----:B------:R-:W-:Y:S05]  /*19be0*/  BSYNC.RECONVERGENT B1 ;  /* 0x0000000000017941 */ /* 0x000fea0003800200 */
.L_x_353:
        /* <DEDUP_REMOVED lines=26> */
.L_x_356:
[----:B------:R-:W-:Y:S05]  /*19d90*/  BSYNC.RECONVERGENT B8 ;  /* 0x0000000000087941 */ /* 0x000fea0003800200 */
.L_x_355:
        /* <DEDUP_REMOVED lines=32> */
.L_x_358:
[----:B------:R-:W-:Y:S05]  /*19fa0*/  BSYNC.RECONVERGENT B1 ;  /* 0x0000000000017941 */ /* 0x000fea0003800200 */
.L_x_357:
        /* <DEDUP_REMOVED lines=25> */
.L_x_360:
[----:B------:R-:W-:Y:S05]  /*1a140*/  BSYNC.RECONVERGENT B8 ;  /* 0x0000000000087941 */ /* 0x000fea0003800200 */
.L_x_359:
        /* <DEDUP_REMOVED lines=32> */
.L_x_362:
[----:B------:R-:W-:Y:S05]  /*1a350*/  BSYNC.RECONVERGENT B1 ;  /* 0x0000000000017941 */ /* 0x000fea0003800200 */
.L_x_361:
        /* <DEDUP_REMOVED lines=28> */
.L_x_364:
[----:B------:R-:W-:Y:S05]  /*1a520*/  BSYNC.RECONVERGENT B8 ;  /* 0x0000000000087941 */ /* 0x000fea0003800200 */
.L_x_363:
        /* <DEDUP_REMOVED lines=34> */
.L_x_366:
[----:B------:R-:W-:Y:S05]  /*1a750*/  BSYNC.RECONVERGENT B1 ;  /* 0x0000000000017941 */ /* 0x000fea0003800200 */
.L_x_365:
        /* <DEDUP_REMOVED lines=28> */
.L_x_368:
[----:B------:R-:W-:Y:S05]  /*1a920*/  BSYNC.RECONVERGENT B8 ;  /* 0x0000000000087941 */ /* 0x000fea0003800200 */
.L_x_367:
        /* <DEDUP_REMOVED lines=31> */
.L_x_338:
[----:B------:R-:W-:Y:S05]  /*1ab20*/  BSYNC.RECONVERGENT B6 ;  /* 0x0000000000067941 */ /* 0x000fea0003800200 */
.L_x_335:
        /* <DEDUP_REMOVED lines=8> */
.L_x_334:
        /* <DEDUP_REMOVED lines=20> */
[----:B-----5:R-:W-:Y:S05]  /*1acf0*/  CALL.REL.NOINC `($_Z18cudaRaytraceKernelPK5Scene8Matrix4DPviii$__internal_accurate_pow) ;  /* 0x0000023800b07944 */ /* 0x020fea0003c00000 */
[----:B------:R-:W-:Y:S05]  /*1ad00*/  BSYNC.RECONVERGENT B1 ;  /* 0x0000000000017941 */ /* 0x000fea0003800200 */
.L_x_370:
        /* <DEDUP_REMOVED lines=48> */
.L_x_374:
[----:B------:R-:W-:Y:S05]  /*1b010*/  BSYNC.RECONVERGENT B7 ;  /* 0x0000000000077941 */ /* 0x000fea0003800200 */
.L_x_373:
        /* <DEDUP_REMOVED lines=9> */
.L_x_375:
        /* <DEDUP_REMOVED lines=23> */
.L_x_377:
[----:B------:R-:W-:Y:S05]  /*1b220*/  BSYNC.RECONVERGENT B1 ;  /* 0x0000000000017941 */ /* 0x000fea0003800200 */
.L_x_376:
[----:B------:R-:W-:Y:S01]  /*1b230*/  FSEL R4, R4, RZ, P2 ;  /* 0x000000ff04047208 */ /* 0x000fe20001000000 */
[-C--:B------:R-:W-:Y:S01]  /*1b240*/  DFMA R44, RZ, R136.reuse, R44 ;  /* 0x00000088ff2c722b */ /* 0x080fe2000000002c */
[----:B------:R-:W-:Y:S01]  /*1b250*/  FSEL R5, R5, 1.875, P2 ;  /* 0x3ff0000005057808 */ /* 0x000fe20001000000 */
[-C--:B------:R-:W-:Y:S02]  /*1b260*/  DFMA R46, RZ, R136.reuse, R46 ;  /* 0x00000088ff2e722b */ /* 0x080fe4000000002e */
[----:B------:R-:W-:-:S03]  /*1b270*/  DFMA R134, RZ, R136, R134 ;  /* 0x00000088ff86722b */ /* 0x000fc60000000086 */
[----:B------:R-:W-:-:S11]  /*1b280*/  DFMA R140, R140, R4, R48 ;  /* 0x000000048c8c722b */ /* 0x000fd60000000030 */
.L_x_372:
[----:B------:R-:W-:Y:S05]  /*1b290*/  BSYNC.RECONVERGENT B6 ;  /* 0x0000000000067941 */ /* 0x000fea0003800200 */
.L_x_371:
[----:B------:R-:W-:-:S14]  /*1b2a0*/  DSETP.GT.AND P0, PT, R140, RZ, PT ;  /* 0x000000ff8c00722a */ /* 0x000fdc0003f04000 */
[-C--:B------:R-:W-:Y:S02]  /*1b2b0*/  @P0 DFMA R44, RZ, R140.reuse, R44 ;  /* 0x0000008cff2c022b */ /* 0x080fe4000000002c */
[-C--:B------:R-:W-:Y:S02]  /*1b2c0*/  @P0 DFMA R46, RZ, R140.reuse, R46 ;  /* 0x0000008cff2e022b */ /* 0x080fe4000000002e */
[----:B------:R-:W-:-:S11]  /*1b2d0*/  @P0 DFMA R134, RZ, R140, R134 ;  /* 0x0000008cff86022b */ /* 0x000fd60000000086 */
.L_x_299:
[----:B------:R-:W-:Y:S05]  /*1b2e0*/  BSYNC.RECONVERGENT B5 ;  /* 0x0000000000057941 */ /* 0x000fea0003800200 */
.L_x_298:
[-C--:B------:R-:W-:Y:S02]  /*1b2f0*/  DFMA R112, R44, R114.reuse, R112 ;  /* 0x000000722c70722b */ /* 0x080fe40000000070 */
[-C--:B------:R-:W-:Y:S02]  /*1b300*/  DFMA R124, R46, R114.reuse, R124 ;  /* 0x000000722e7c722b */ /* 0x080fe4000000007c */
[----:B------:R-:W-:-:S11]  /*1b310*/  DFMA R122, R134, R114, R122 ;  /* 0x00000072867a722b */ /* 0x000fd6000000007a */
.L_x_256:
[----:B------:R-:W-:Y:S05]  /*1b320*/  BSYNC.RECONVERGENT B4 ;  /* 0x0000000000047941 */ /* 0x000fea0003800200 */
.L_x_255:
[----:B------:R-:W-:-:S14]  /*1b330*/  DSETP.GT.AND P0, PT, R110, RZ, PT ;  /* 0x000000ff6e00722a */ /* 0x000fdc0003f04000 */
[----:B------:R-:W-:Y:S05]  /*1b340*/  @!P0 BRA `(.L_x_177) ;  /* 0x0000008800188947 */ /* 0x000fea0003800000 */
[----:B------:R-:W-:Y:S01]  /*1b350*/  ISETP.GE.AND P1, PT, R158, 0x1, PT ;  /* 0x000000019e00780c */ /* 0x000fe20003f26270 */
[----:B------:R-:W-:Y:S01]  /*1b360*/  UMOV UR4, 0xd2f1a9fc ;  /* 0xd2f1a9fc00047882 */ /* 0x000fe20000000000 */
[----:B------:R-:W-:Y:S01]  /*1b370*/  UMOV UR5, 0x3f50624d ;  /* 0x3f50624d00057882 */ /* 0x000fe20000000000 */
[----:B------:R-:W-:Y:S01]  /*1b380*/  CS2R R142, SRZ ;  /* 0x00000000008e7805 */ /* 0x000fe2000001ff00 */
[----:B------:R-:W-:Y:S01]  /*1b390*/  DFMA R120, R108, UR4, R120 ;  /* 0x000000046c787c2b */ /* 0x000fe20008000078 */
[----:B------:R-:W-:Y:S01]  /*1b3a0*/  IMAD.MOV.U32 R138, RZ, RZ, -0x1 ;  /* 0xffffffffff8a7424 */ /* 0x000fe200078e00ff */
[----:B------:R-:W-:Y:S01]  /*1b3b0*/  DFMA R118, R106, UR4, R118 ;  /* 0x000000046a767c2b */ /* 0x000fe20008000076 */
[----:B------:R-:W-:Y:S01]  /*1b3c0*/  MOV R139, 0x7fefffff ;  /* 0x7fefffff008b7802 */ /* 0x000fe20000000f00 */
[----:B------:R-:W-:-:S05]  /*1b3d0*/  DFMA R116, R104, UR4, R116 ;  /* 0x0000000468747c2b */ /* 0x000fca0008000074 */
[----:B------:R-:W-:Y:S06]  /*1b3e0*/  @!P1 BRA `(.L_x_378) ;  /* 0x0000002000f09947 */ /* 0x000fec0003800000 */
[----:B------:R-:W-:Y:S01]  /*1b3f0*/  CS2R R142, SRZ ;  /* 0x00000000008e7805 */ /* 0x000fe2000001ff00 */
[----:B------:R-:W-:Y:S02]  /*1b400*/  IMAD.MOV.U32 R49, RZ, RZ, RZ ;  /* 0x000000ffff317224 */ /* 0x000fe400078e00ff */
[----:B------:R-:W-:Y:S02]  /*1b410*/  IMAD.MOV.U32 R138, RZ, RZ, -0x1 ;  /* 0xffffffffff8a7424 */ /* 0x000fe400078e00ff */
[----:B------:R-:W-:-:S07]  /*1b420*/  IMAD.MOV.U32 R139, RZ, RZ, 0x7fefffff ;  /* 0x7fefffffff8b7424 */ /* 0x000fce00078e00ff */
.L_x_413:
        /* <DEDUP_REMOVED lines=15> */
[----:B------:R-:W-:Y:S01]  /*1b520*/  BSSY.RECONVERGENT B4, `(.L_x_379) ;  /* 0x000021b000047945 */ /* 0x000fe20003800200 */
[----:B--2---:R-:W-:-:S02]  /*1b530*/  DMUL R10, R118, R8 ;  /* 0x00000008760a7228 */ /* 0x004fc40000000000 */
[----:B------:R-:W-:Y:S02]  /*1b540*/  DMUL R134, R106, R8 ;  /* 0x000000086a867228 */ /* 0x000fe40000000000 */
[-C--:B---3--:R-:W-:Y:S02]  /*1b550*/  DMUL R8, R118, R14.reuse ;  /* 0x0000000e76087228 */ /* 0x088fe40000000000 */
[----:B------:R-:W-:Y:S02]  /*1b560*/  DMUL R136, R106, R14 ;  /* 0x0000000e6a887228 */ /* 0x000fe40000000000 */
[-C--:B----4-:R-:W-:Y:S02]  /*1b570*/  DMUL R14, R118, R46.reuse ;  /* 0x0000002e760e7228 */ /* 0x090fe40000000000 */
[----:B------:R-:W-:Y:S02]  /*1b580*/  DMUL R46, R106, R46 ;  /* 0x0000002e6a2e7228 */ /* 0x000fe40000000000 */
[----:B-----5:R-:W-:-:S02]  /*1b590*/  DFMA R10, R120, R6, R10 ;  /* 0x00000006780a722b */ /* 0x020fc4000000000a */
[C---:B------:R-:W-:Y:S02]  /*1b5a0*/  DFMA R8, R120.reuse, R12, R8 ;  /* 0x0000000c7808722b */ /* 0x040fe40000000008 */
[-C--:B------:R-:W-:Y:S01]  /*1b5b0*/  DFMA R14, R120, R44.reuse, R14 ;  /* 0x0000002c780e722b */ /* 0x080fe2000000000e */
[----:B------:R-:W-:Y:S01]  /*1b5c0*/  ISETP.NE.AND P0, PT, R48, 0x3, PT ;  /* 0x000000033000780c */ /* 0x000fe20003f05270 */
[C---:B------:R-:W-:Y:S02]  /*1b5d0*/  DFMA R46, R108.reuse, R44, R46 ;  /* 0x0000002c6c2e722b */ /* 0x040fe4000000002e */
[C---:B------:R-:W-:Y:S02]  /*1b5e0*/  DFMA R134, R108.reuse, R6, R134 ;  /* 0x000000066c86722b */ /* 0x040fe40000000086 */
[----:B------:R-:W-:Y:S02]  /*1b5f0*/  DFMA R136, R108, R12, R136 ;  /* 0x0000000c6c88722b */ /* 0x000fe40000000088 */
[----:B------:R-:W-:-:S02]  /*1b600*/  DFMA R10, R116, R130, R10 ;  /* 0x00000082740a722b */ /* 0x000fc4000000000a */
[C---:B------:R-:W-:Y:S02]  /*1b610*/  DFMA R8, R116.reuse, R126, R8 ;  /* 0x0000007e7408722b */ /* 0x040fe40000000008 */
[-C--:B------:R-:W-:Y:S02]  /*1b620*/  DFMA R14, R116, R50.reuse, R14 ;  /* 0x00000032740e722b */ /* 0x080fe4000000000e */
        /* <DEDUP_REMOVED lines=38> */
.L_x_384:
[----:B------:R-:W-:Y:S05]  /*1b890*/  BSYNC.RECONVERGENT B5 ;  /* 0x0000000000057941 */ /* 0x000fea0003800200 */
.L_x_383:
[----:B------:R-:W-:Y:S02]  /*1b8a0*/  IMAD.MOV.U32 R44, RZ, RZ, R148 ;  /* 0x000000ffff2c7224 */ /* 0x000fe400078e0094 */
[----:B------:R-:W-:Y:S01]  /*1b8b0*/  IMAD.MOV.U32 R45, RZ, RZ, R149 ;  /* 0x000000ffff2d7224 */ /* 0x000fe200078e0095 */
[----:B------:R-:W-:Y:S06]  /*1b8c0*/  BRA `(.L_x_382) ;  /* 0x0000001c00807947 */ /* 0x000fec0003800000 */
.L_x_381:
        /* <DEDUP_REMOVED lines=39> */
.L_x_386:
[----:B------:R-:W-:Y:S05]  /*1bb40*/  BSYNC.RECONVERGENT B5 ;  /* 0x0000000000057941 */ /* 0x000fea0003800200 */
.L_x_385:
        /* <DEDUP_REMOVED lines=24> */
.L_x_388:
[----:B------:R-:W-:Y:S05]  /*1bcd0*/  BSYNC.RECONVERGENT B5 ;  /* 0x0000000000057941 */ /* 0x000fea0003800200 */
.L_x_387:
        /* <DEDUP_REMOVED lines=21> */
.L_x_390:
[----:B------:R-:W-:Y:S05]  /*1be30*/  BSYNC.RECONVERGENT B5 ;  /* 0x0000000000057941 */ /* 0x000fea0003800200 */
.L_x_389:
        /* <DEDUP_REMOVED lines=15> */
.L_x_380:
        /* <DEDUP_REMOVED lines=26> */
.L_x_392:
[----:B------:R-:W-:Y:S05]  /*1c0d0*/  BSYNC.RECONVERGENT B5 ;  /* 0x0000000000057941 */ /* 0x000fea0003800200 */
.L_x_391:
        /* <DEDUP_REMOVED lines=19> */
[----:B------:R-:W-:Y:S01]  /*1c210*/  MOV R44, 0xffffffff ;  /* 0xffffffff002c7802 */ /* 0x000fe20000000f00 */
[----:B------:R-:W-:-:S06]  /*1c220*/  IMAD.MOV.U32 R45, RZ, RZ, 0x7fefffff ;  /* 0x7fefffffff2d7424 */ /* 0x000fcc00078e00ff */
        /* <DEDUP_REMOVED lines=12> */
[----:B------:R-:W-:Y:S01]  /*1c2f0*/  MOV R44, 0xffffffff ;  /* 0xffffffff002c7802 */ /* 0x000fe20000000f00 */
[----:B------:R-:W-:-:S06]  /*1c300*/  IMAD.MOV.U32 R45, RZ, RZ, 0x7fefffff ;  /* 0x7fefffffff2d7424 */ /* 0x000fcc00078e00ff */
        /* <DEDUP_REMOVED lines=12> */
.L_x_394:
[----:B------:R-:W-:Y:S05]  /*1c3d0*/  BSYNC.RECONVERGENT B1 ;  /* 0x0000000000017941 */ /* 0x000fea0003800200 */
.L_x_393:
        /* <DEDUP_REMOVED lines=26> */
.L_x_396:
[----:B------:R-:W-:Y:S05]  /*1c580*/  BSYNC.RECONVERGENT B5 ;  /* 0x0000000000057941 */ /* 0x000fea0003800200 */
.L_x_395:
        /* <DEDUP_REMOVED lines=32> */
.L_x_398:
[----:B------:R-:W-:Y:S05]  /*1c790*/  BSYNC.RECONVERGENT B1 ;  /* 0x0000000000017941 */ /* 0x000fea0003800200 */
.L_x_397:
        /* <DEDUP_REMOVED lines=26> */
.L_x_400:
[----:B------:R-:W-:Y:S05]  /*1c940*/  BSYNC.RECONVERGENT B5 ;  /* 0x0000000000057941 */ /* 0x000fea0003800200 */
.L_x_399:
        /* <DEDUP_REMOVED lines=32> */
.L_x_402:
[----:B------:R-:W-:Y:S05]  /*1cb50*/  BSYNC.RECONVERGENT B1 ;  /* 0x0000000000017941 */ /* 0x000fea0003800200 */
.L_x_401:
[----:B------:R-:W-:Y:S01]  /*1cb60*/  DFMA R4, RZ, R130, R126 ;  /* 0x00000082ff04722b */ /* 0x000fe2000000007e */
[----:B------:R-:W-:Y:S01]  /*1cb70*/  BSSY.RECONVERGENT B5, `(.L_x_403) ;  /* 0x0000018000057945 */ /* 0x000fe20003800200 */
[----:B------:R-:W-:-:S06]  /*1cb80*/  DFMA R8, RZ, R128, R114 ;  /* 0x00000080ff08722b */ /* 0x000fcc0000000072 */
[----:B------:R-:W-:Y:S01]  /*1cb90*/  DFMA R10, RZ, R50, R4 ;  /* 0x00000032ff0a722b */ /* 0x000fe20000000004 */
[----:B------:R-:W-:Y:S01]  /*1cba0*/  MOV R4, 0x1 ;  /* 0x0000000100047802 */ /* 0x000fe20000000f00 */
        /* <DEDUP_REMOVED lines=20> */
.L_x_404:
[----:B------:R-:W-:Y:S05]  /*1ccf0*/  BSYNC.RECONVERGENT B5 ;  /* 0x0000000000057941 */ /* 0x000fea0003800200 */
.L_x_403:
        /* <DEDUP_REMOVED lines=32> */
.L_x_406:
[----:B------:R-:W-:Y:S05]  /*1cf00*/  BSYNC.RECONVERGENT B1 ;  /* 0x0000000000017941 */ /* 0x000fea0003800200 */
.L_x_405:
        /* <DEDUP_REMOVED lines=28> */
.L_x_408:
[----:B------:R-:W-:Y:S05]  /*1d0d0*/  BSYNC.RECONVERGENT B5 ;  /* 0x0000000000057941 */ /* 0x000fea0003800200 */
.L_x_407:
        /* <DEDUP_REMOVED lines=33> */
[----:B------:R-:W-:-:S07]  /*1d2f0*/  @!P0 MOV R45, R149 ;  /* 0x00000095002d8202 */ /* 0x000fce0000000f00 */
.L_x_410:
[----:B------:R-:W-:Y:S05]  /*1d300*/  BSYNC.RECONVERGENT B1 ;  /* 0x0000000000017941 */ /* 0x000fea0003800200 */
.L_x_409:
        /* <DEDUP_REMOVED lines=28> */
.L_x_412:
[----:B------:R-:W-:Y:S05]  /*1d4d0*/  BSYNC.RECONVERGENT B5 ;  /* 0x0000000000057941 */ /* 0x000fea0003800200 */
.L_x_411:
        /* <DEDUP_REMOVED lines=31> */
.L_x_382:
[----:B------:R-:W-:Y:S05]  /*1d6d0*/  BSYNC.RECONVERGENT B4 ;  /* 0x0000000000047941 */ /* 0x000fea0003800200 */
.L_x_379:
[----:B------:R-:W0:Y:S01]  /*1d6e0*/  LDC.64 R4, c[0x0][0x380] ;  /* 0x0000e000ff047b82 */ /* 0x000e220000000a00 */
[----:B------:R-:W-:-:S06]  /*1d6f0*/  DSETP.GEU.AND P0, PT, R44, R138, PT ;  /* 0x0000008a2c00722a */ /* 0x000fcc0003f0e000 */
[----:B------:R-:W-:-:S06]  /*1d700*/  DSETP.GE.AND P0, PT, R44, RZ, !P0 ;  /* 0x000000ff2c00722a */ /* 0x000fcc0004706000 */
[----:B------:R-:W-:Y:S02]  /*1d710*/  FSEL R138, R44, R138, P0 ;  /* 0x0000008a2c8a7208 */ /* 0x000fe40000000000 */
[----:B------:R-:W-:Y:S01]  /*1d720*/  FSEL R139, R45, R139, P0 ;  /* 0x0000008b2d8b7208 */ /* 0x000fe20000000000 */
[C---:B0-----:R-:W-:Y:S01]  /*1d730*/  IMAD.WIDE.U32 R4, R49.reuse, 0x110, R4 ;  /* 0x0000011031047825 */ /* 0x041fe200078e0004 */
[----:B------:R-:W-:-:S04]  /*1d740*/  IADD3 R49, PT, PT, R49, 0x1, RZ ;  /* 0x0000000131317810 */ /* 0x000fc80007ffe0ff */
[----:B------:R-:W-:Y:S02]  /*1d750*/  ISETP.NE.AND P2, PT, R49, R158, PT ;  /* 0x0000009e3100720c */ /* 0x000fe40003f45270 */
[----:B------:R-:W-:-:S04]  /*1d760*/  IADD3 R7, P3, PT, R4, 0x8, RZ ;  /* 0x0000000804077810 */ /* 0x000fc80007f7e0ff */
[----:B------:R-:W-:Y:S01]  /*1d770*/  SEL R142, R7, R142, P0 ;  /* 0x0000008e078e7207 */ /* 0x000fe20000000000 */
[----:B------:R-:W-:-:S05]  /*1d780*/  IMAD.X R4, RZ, RZ, R5, P3 ;  /* 0x000000ffff047224 */ /* 0x000fca00018e0605 */
[----:B------:R-:W-:Y:S01]  /*1d790*/  SEL R143, R4, R143, P0 ;  /* 0x0000008f048f7207 */ /* 0x000fe20000000000 */
[----:B------:R-:W-:Y:S06]  /*1d7a0*/  @P2 BRA `(.L_x_413) ;  /* 0xffffffdc00202947 */ /* 0x000fec000383ffff */
.L_x_378:
[----:B------:R-:W-:Y:S01]  /*1d7b0*/  UMOV UR4, 0xffffffff ;  /* 0xffffffff00047882 */ /* 0x000fe20000000000 */
[----:B------:R-:W-:Y:S01]  /*1d7c0*/  UMOV UR5, 0x7fefffff ;  /* 0x7fefffff00057882 */ /* 0x000fe20000000000 */
[----:B------:R-:W-:Y:S01]  /*1d7d0*/  BSSY.RECONVERGENT B4, `(.L_x_414) ;  /* 0x000063a000047945 */ /* 0x000fe20003800200 */
[----:B------:R-:W-:Y:S01]  /*1d7e0*/  DSETP.NEU.AND P0, PT, R138, UR4, PT ;  /* 0x000000048a007e2a */ /* 0x000fe2000bf0d000 */
[----:B------:R-:W-:Y:S02]  /*1d7f0*/  CS2R R44, SRZ ;  /* 0x00000000002c7805 */ /* 0x000fe4000001ff00 */
[----:B------:R-:W-:Y:S02]  /*1d800*/  CS2R R46, SRZ ;  /* 0x00000000002e7805 */ /* 0x000fe4000001ff00 */
[----:B------:R-:W-:-:S09]  /*1d810*/  CS2R R126, SRZ ;  /* 0x00000000007e7805 */ /* 0x000fd2000001ff00 */
        /* <DEDUP_REMOVED lines=17> */
[----:B------:R-:W-:Y:S02]  /*1d930*/  DADD R134, -R130, 10 ;  /* 0x4024000082867429 */ /* 0x000fe40000000100 */
[----:B------:R-:W-:-:S06]  /*1d940*/  DFMA R138, R104, R138, R116 ;  /* 0x0000008a688a722b */ /* 0x000fcc0000000074 */
[----:B------:R-:W-:Y:S01]  /*1d950*/  DSETP.MAX.AND P0, P2, |R136|, |R134|, PT ;  /* 0x400000868800722a */ /* 0x000fe20003a0f200 */
[----:B------:R-:W-:Y:S02]  /*1d960*/  IMAD.MOV.U32 R4, RZ, RZ, R137 ;  /* 0x000000ffff047224 */ /* 0x000fe400078e0089 */
[----:B------:R-:W-:Y:S02]  /*1d970*/  IMAD.MOV.U32 R11, RZ, RZ, R135 ;  /* 0x000000ffff0b7224 */ /* 0x000fe400078e0087 */
[----:B------:R-:W-:Y:S01]  /*1d980*/  IMAD.MOV.U32 R5, RZ, RZ, R134 ;  /* 0x000000ffff057224 */ /* 0x000fe200078e0086 */
[----:B------:R-:W-:Y:S02]  /*1d990*/  DADD R132, -R138, -10 ;  /* 0xc02400008a847429 */ /* 0x000fe40000000100 */
[----:B------:R-:W-:Y:S02]  /*1d9a0*/  FSEL R147, |R4|, |R11|, P0 ;  /* 0x4000000b04937208 */ /* 0x000fe40000000200 */
[----:B------:R-:W-:-:S04]  /*1d9b0*/  MOV R4, R136 ;  /* 0x0000008800047202 */ /* 0x000fc80000000f00 */
[----:B------:R-:W-:Y:S02]  /*1d9c0*/  SEL R146, R4, R5, P0 ;  /* 0x0000000504927207 */ /* 0x000fe40000000000 */
[----:B------:R-:W-:Y:S01]  /*1d9d0*/  @P2 LOP3.LUT R147, R11, 0x80000, RZ, 0xfc, !PT ;  /* 0x000800000b932812 */ /* 0x000fe200078efcff */
[----:B------:R-:W-:Y:S02]  /*1d9e0*/  IMAD.MOV.U32 R4, RZ, RZ, R132 ;  /* 0x000000ffff047224 */ /* 0x000fe400078e0084 */
[----:B------:R-:W-:-:S03]  /*1d9f0*/  IMAD.MOV.U32 R5, RZ, RZ, R146 ;  /* 0x000000ffff057224 */ /* 0x000fc600078e0092 */
[----:B------:R-:W-:Y:S01]  /*1da00*/  DSETP.MAX.AND P5, P6, |R132|, R146, PT ;  /* 0x000000928400722a */ /* 0x000fe20003eaf200 */
[----:B------:R-:W-:-:S05]  /*1da10*/  IMAD.MOV.U32 R11, RZ, RZ, R147 ;  /* 0x000000ffff0b7224 */ /* 0x000fca00078e0093 */
[----:B------:R-:W-:Y:S02]  /*1da20*/  SEL R148, R4, R5, P5 ;  /* 0x0000000504947207 */ /* 0x000fe40002800000 */
[----:B------:R-:W-:Y:S01]  /*1da30*/  MOV R4, R133 ;  /* 0x0000008500047202 */ /* 0x000fe20000000f00 */
[----:B------:R-:W-:Y:S01]  /*1da40*/  DSETP.MIN.AND P0, P2, |R136|, |R134|, PT ;  /* 0x400000868800722a */ /* 0x000fe20003a00200 */
[----:B------:R-:W-:Y:S02]  /*1da50*/  IMAD.MOV.U32 R5, RZ, RZ, R134 ;  /* 0x000000ffff057224 */ /* 0x000fe400078e0086 */
[----:B------:R-:W-:Y:S01]  /*1da60*/  FSEL R149, |R4|, R11, P5 ;  /* 0x0000000b04957208 */ /* 0x000fe20002800200 */
[----:B------:R-:W-:Y:S01]  /*1da70*/  IMAD.MOV.U32 R4, RZ, RZ, R136 ;  /* 0x000000ffff047224 */ /* 0x000fe200078e0088 */
[----:B------:R-:W-:Y:S01]  /*1da80*/  DSETP.MIN.AND P3, P4, |R132|, R146, PT ;  /* 0x000000928400722a */ /* 0x000fe20003c60200 */
[----:B------:R-:W-:-:S03]  /*1da90*/  MOV R152, R147 ;  /* 0x0000009300987202 */ /* 0x000fc60000000f00 */
        /* <DEDUP_REMOVED lines=24> */
[----:B------:R-:W-:Y:S01]  /*1dc20*/  IMAD.MOV.U32 R4, RZ, RZ, 0x0 ;  /* 0x00000000ff047424 */ /* 0x000fe200078e00ff */
[----:B------:R-:W-:-:S06]  /*1dc30*/  MOV R5, 0x3fd80000 ;  /* 0x3fd8000000057802 */ /* 0x000fcc0000000f00 */
        /* <DEDUP_REMOVED lines=20> */
[----:B------:R-:W-:Y:S02]  /*1dd80*/  DMUL R144, R106, R144 ;  /* 0x000000906a907228 */ /* 0x000fe40000000000 */
[----:B-----5:R-:W-:Y:S02]  /*1dd90*/  DFMA R146, R120, R44, R146 ;  /* 0x0000002c7892722b */ /* 0x020fe40000000092 */
[----:B------:R-:W-:Y:S02]  /*1dda0*/  DMUL R126, R106, R126 ;  /* 0x0000007e6a7e7228 */ /* 0x000fe40000000000 */
        /* <DEDUP_REMOVED lines=11> */
[----:B------:R-:W-:Y:S02]  /*1de60*/  DFMA R46, R104, R46, R126 ;  /* 0x0000002e682e722b */ /* 0x000fe4000000007e */
[----:B------:R-:W-:Y:S02]  /*1de70*/  DADD R118, R118, R8 ;  /* 0x0000000076767229 */ /* 0x000fe40000000008 */
[----:B------:R-:W-:Y:S02]  /*1de80*/  DADD R116, R148, R6 ;  /* 0x0000000094747229 */ /* 0x000fe40000000006 */
[----:B------:R-:W-:Y:S02]  /*1de90*/  DFMA R48, R104, R48, R128 ;  /* 0x000000306830722b */ /* 0x000fe40000000080 */
        /* <DEDUP_REMOVED lines=39> */
[----:B------:R-:W-:Y:S02]  /*1e110*/  MOV R4, R14 ;  /* 0x0000000e00047202 */ /* 0x000fe40000000f00 */
[----:B------:R-:W-:-:S07]  /*1e120*/  MOV R14, 0x1e140 ;  /* 0x0001e140000e7802 */ /* 0x000fce0000000f00 */
[----:B------:R-:W-:Y:S05]  /*1e130*/  CALL.REL.NOINC `($__internal_1_$__cuda_sm20_dsqrt_rn_f64_mediumpath_v1) ;  /* 0x0000020400007944 */ /* 0x000fea0003c00000 */
[----:B------:R-:W-:Y:S02]  /*1e140*/  IMAD.MOV.U32 R126, RZ, RZ, R4 ;  /* 0x000000ffff7e7224 */ /* 0x000fe400078e0004 */
[----:B------:R-:W-:-:S07]  /*1e150*/  IMAD.MOV.U32 R127, RZ, RZ, R5 ;  /* 0x000000ffff7f7224 */ /* 0x000fce00078e0005 */
.L_x_420:
[----:B------:R-:W-:Y:S05]  /*1e160*/  BSYNC.RECONVERGENT B6 ;  /* 0x0000000000067941 */ /* 0x000fea0003800200 */
.L_x_419:
        /* <DEDUP_REMOVED lines=24> */
.L_x_422:
[----:B------:R-:W-:Y:S05]  /*1e2f0*/  BSYNC.RECONVERGENT B6 ;  /* 0x0000000000067941 */ /* 0x000fea0003800200 */
.L_x_421:
        /* <DEDUP_REMOVED lines=21> */
.L_x_424:
[----:B------:R-:W-:Y:S05]  /*1e450*/  BSYNC.RECONVERGENT B6 ;  /* 0x0000000000067941 */ /* 0x000fea0003800200 */
.L_x_423:
        /* <DEDUP_REMOVED lines=18> */
.L_x_417:
        /* <DEDUP_REMOVED lines=26> */
.L_x_426:
[----:B------:R-:W-:Y:S05]  /*1e720*/  BSYNC.RECONVERGENT B6 ;  /* 0x0000000000067941 */ /* 0x000fea0003800200 */
.L_x_425:
[----:B------:R-:W-:Y:S01]  /*1e730*/  UMOV UR4, 0xffffffff ;  /* 0xffffffff00047882 */ /* 0x000fe20000000000 */
[----:B------:R-:W-:Y:S01]  /*1e740*/  UMOV UR5, 0x7fefffff ;  /* 0x7fefffff00057882 */ /* 0x000fe20000000000 */
[----:B------:R-:W-:Y:S01]  /*1e750*/  BSSY.RECONVERGENT B1, `(.L_x_427) ;  /* 0x0000049000017945 */ /* 0x000fe20003800200 */
[C---:B------:R-:W-:Y:S01]  /*1e760*/  DSETP.GT.AND P0, PT, R148.reuse, UR4, PT ;  /* 0x0000000494007e2a */ /* 0x040fe2000bf04000 */
[----:B------:R-:W-:Y:S01]  /*1e770*/  MOV R44, R60 ;  /* 0x0000003c002c7202 */ /* 0x000fe20000000f00 */
[----:B------:R-:W-:Y:S01]  /*1e780*/  IMAD.MOV.U32 R45, RZ, RZ, R61 ;  /* 0x000000ffff2d7224 */ /* 0x000fe200078e003d */
[----:B------:R-:W-:Y:S01]  /*1e790*/  MOV R120, R64 ;  /* 0x0000004000787202 */ /* 0x000fe20000000f00 */
[----:B------:R-:W-:Y:S02]  /*1e7a0*/  IMAD.MOV.U32 R126, RZ, RZ, R62 ;  /* 0x000000ffff7e7224 */ /* 0x000fe400078e003e */
[----:B------:R-:W-:Y:S01]  /*1e7b0*/  DSETP.LT.OR P0, PT, R148, RZ, P0 ;  /* 0x000000ff9400722a */ /* 0x000fe20000701400 */
[----:B------:R-:W-:-:S02]  /*1e7c0*/  IMAD.MOV.U32 R127, RZ, RZ, R63 ;  /* 0x000000ffff7f7224 */ /* 0x000fc400078e003f */
[----:B------:R-:W-:-:S11]  /*1e7d0*/  IMAD.MOV.U32 R121, RZ, RZ, R65 ;  /* 0x000000ffff797224 */ /* 0x000fd600078e0041 */
[----:B------:R-:W-:Y:S05]  /*1e7e0*/  @P0 BRA `(.L_x_428) ;  /* 0x0000000000fc0947 */ /* 0x000fea0003800000 */
[-C--:B------:R-:W-:Y:S01]  /*1e7f0*/  DFMA R4, R50, R148.reuse, R118 ;  /* 0x000000943204722b */ /* 0x080fe20000000076 */
[----:B------:R-:W-:Y:S01]  /*1e800*/  IMAD.MOV.U32 R44, RZ, RZ, R60 ;  /* 0x000000ffff2c7224 */ /* 0x000fe200078e003c */
[-C--:B------:R-:W-:Y:S01]  /*1e810*/  DFMA R6, R48, R148.reuse, R116 ;  /* 0x000000943006722b */ /* 0x080fe20000000074 */
[----:B------:R-:W-:Y:S01]  /*1e820*/  IMAD.MOV.U32 R45, RZ, RZ, R61 ;  /* 0x000000ffff2d7224 */ /* 0x000fe200078e003d */
[----:B------:R-:W-:Y:S01]  /*1e830*/  DFMA R8, R46, R148, R114 ;  /* 0x000000942e08722b */ /* 0x000fe20000000072 */
[----:B------:R-:W-:Y:S01]  /*1e840*/  MOV R126, R62 ;  /* 0x0000003e007e7202 */ /* 0x000fe20000000f00 */
[----:B------:R-:W-:Y:S02]  /*1e850*/  IMAD.MOV.U32 R127, RZ, RZ, R63 ;  /* 0x000000ffff7f7224 */ /* 0x000fe400078e003f */
[----:B------:R-:W-:Y:S02]  /*1e860*/  IMAD.MOV.U32 R120, RZ, RZ, R64 ;  /* 0x000000ffff787224 */ /* 0x000fe400078e0040 */
[----:B------:R-:W-:Y:S01]  /*1e870*/  DFMA R10, RZ, R6, R4 ;  /* 0x00000006ff0a722b */ /* 0x000fe20000000004 */
[----:B------:R-:W-:-:S07]  /*1e880*/  IMAD.MOV.U32 R121, RZ, RZ, R65 ;  /* 0x000000ffff797224 */ /* 0x000fce00078e0041 */
[----:B------:R-:W-:-:S08]  /*1e890*/  DFMA R10, RZ, R8, R10 ;  /* 0x00000008ff0a722b */ /* 0x000fd0000000000a */
        /* <DEDUP_REMOVED lines=25> */
[----:B------:R-:W-:Y:S01]  /*1ea30*/  DMUL R6, RZ, R6 ;  /* 0x00000006ff067228 */ /* 0x000fe20000000000 */
[----:B------:R-:W-:Y:S01]  /*1ea40*/  MOV R44, R60 ;  /* 0x0000003c002c7202 */ /* 0x000fe20000000f00 */
[----:B------:R-:W-:Y:S01]  /*1ea50*/  IMAD.MOV.U32 R45, RZ, RZ, R61 ;  /* 0x000000ffff2d7224 */ /* 0x000fe200078e003d */
[----:B------:R-:W-:Y:S01]  /*1ea60*/  MOV R120, R64 ;  /* 0x0000004000787202 */ /* 0x000fe20000000f00 */
[----:B------:R-:W-:Y:S02]  /*1ea70*/  IMAD.MOV.U32 R126, RZ, RZ, R62 ;  /* 0x000000ffff7e7224 */ /* 0x000fe400078e003e */
[----:B------:R-:W-:Y:S02]  /*1ea80*/  IMAD.MOV.U32 R127, RZ, RZ, R63 ;  /* 0x000000ffff7f7224 */ /* 0x000fe400078e003f */
        /* <DEDUP_REMOVED lines=9> */
[----:B------:R-:W-:Y:S02]  /*1eb20*/  IMAD.MOV.U32 R127, RZ, RZ, R63 ;  /* 0x000000ffff7f7224 */ /* 0x000fe400078e003f */
[----:B------:R-:W-:Y:S02]  /*1eb30*/  IMAD.MOV.U32 R45, RZ, RZ, R61 ;  /* 0x000000ffff2d7224 */ /* 0x000fe400078e003d */
[----:B------:R-:W-:Y:S01]  /*1eb40*/  IMAD.MOV.U32 R120, RZ, RZ, R64 ;  /* 0x000000ffff787224 */ /* 0x000fe200078e0040 */
[----:B------:R-:W-:Y:S01]  /*1eb50*/  DADD R8, R8, -1 ;  /* 0xbff0000008087429 */ /* 0x000fe20000000000 */
[----:B------:R-:W-:-:S07]  /*1eb60*/  IMAD.MOV.U32 R121, RZ, RZ, R65 ;  /* 0x000000ffff797224 */ /* 0x000fce00078e0041 */
[----:B------:R-:W-:-:S14]  /*1eb70*/  DSETP.GT.AND P0, PT, R8, RZ, PT ;  /* 0x000000ff0800722a */ /* 0x000fdc0003f04000 */
[----:B------:R-:W-:Y:S01]  /*1eb80*/  @!P0 MOV R128, R148 ;  /* 0x0000009400808202 */ /* 0x000fe20000000f00 */
[----:B------:R-:W-:Y:S01]  /*1eb90*/  @!P0 IMAD.MOV.U32 R129, RZ, RZ, R149 ;  /* 0x000000ffff818224 */ /* 0x000fe200078e0095 */
[----:B------:R-:W-:Y:S01]  /*1eba0*/  @!P0 CS2R R126, SRZ ;  /* 0x00000000007e8805 */ /* 0x000fe2000001ff00 */
[----:B------:R-:W-:Y:S01]  /*1ebb0*/  @!P0 IMAD.MOV.U32 R44, RZ, RZ, 0x0 ;  /* 0x00000000ff2c8424 */ /* 0x000fe200078e00ff */
[----:B------:R-:W-:Y:S01]  /*1ebc0*/  @!P0 CS2R R120, SRZ ;  /* 0x0000000000788805 */ /* 0x000fe2000001ff00 */
[----:B------:R-:W-:-:S07]  /*1ebd0*/  @!P0 IMAD.MOV.U32 R45, RZ, RZ, -0x40100000 ;  /* 0xbff00000ff2d8424 */ /* 0x000fce00078e00ff */
.L_x_428:
[----:B------:R-:W-:Y:S05]  /*1ebe0*/  BSYNC.RECONVERGENT B1 ;  /* 0x0000000000017941 */ /* 0x000fea0003800200 */
.L_x_427:
        /* <DEDUP_REMOVED lines=26> */
.L_x_430:
[----:B------:R-:W-:Y:S05]  /*1ed90*/  BSYNC.RECONVERGENT B6 ;  /* 0x0000000000067941 */ /* 0x000fea0003800200 */
.L_x_429:
        /* <DEDUP_REMOVED lines=36> */
.L_x_432:
[----:B------:R-:W-:Y:S05]  /*1efe0*/  BSYNC.RECONVERGENT B1 ;  /* 0x0000000000017941 */ /* 0x000fea0003800200 */
.L_x_431:
        /* <DEDUP_REMOVED lines=26> */
.L_x_434:
[----:B------:R-:W-:Y:S05]  /*1f190*/  BSYNC.RECONVERGENT B6 ;  /* 0x0000000000067941 */ /* 0x000fea0003800200 */
.L_x_433:
        /* <DEDUP_REMOVED lines=36> */
.L_x_436:
[----:B------:R-:W-:Y:S05]  /*1f3e0*/  BSYNC.RECONVERGENT B1 ;  /* 0x0000000000017941 */ /* 0x000fea0003800200 */
.L_x_435:
        /* <DEDUP_REMOVED lines=26> */
.L_x_438:
[----:B------:R-:W-:Y:S05]  /*1f590*/  BSYNC.RECONVERGENT B6 ;  /* 0x0000000000067941 */ /* 0x000fea0003800200 */
.L_x_437:
        /* <DEDUP_REMOVED lines=36> */
.L_x_440:
[----:B------:R-:W-:Y:S05]  /*1f7e0*/  BSYNC.RECONVERGENT B1 ;  /* 0x0000000000017941 */ /* 0x000fea0003800200 */
.L_x_439:
        /* <DEDUP_REMOVED lines=28> */
.L_x_442:
[----:B------:R-:W-:Y:S05]  /*1f9b0*/  BSYNC.RECONVERGENT B6 ;  /* 0x0000000000067941 */ /* 0x000fea0003800200 */
.L_x_441:
        /* <DEDUP_REMOVED lines=33> */
[----:B------:R-:W-:Y:S01]  /*1fbd0*/  @!P0 IMAD.MOV.U32 R129, RZ, RZ, R149 ;  /* 0x000000ffff818224 */ /* 0x000fe200078e0095 */
[----:B------:R-:W-:Y:S01]  /*1fbe0*/  @!P0 CS2R R44, SRZ ;  /* 0x00000000002c8805 */ /* 0x000fe2000001ff00 */
[----:B------:R-:W-:Y:S01]  /*1fbf0*/  @!P0 IMAD.MOV.U32 R120, RZ, RZ, 0x0 ;  /* 0x00000000ff788424 */ /* 0x000fe200078e00ff */
[----:B------:R-:W-:Y:S01]  /*1fc00*/  @!P0 CS2R R126, SRZ ;  /* 0x00000000007e8805 */ /* 0x000fe2000001ff00 */
[----:B------:R-:W-:-:S07]  /*1fc10*/  @!P0 IMAD.MOV.U32 R121, RZ, RZ, -0x40100000 ;  /* 0xbff00000ff798424 */ /* 0x000fce00078e00ff */
.L_x_444:
[----:B------:R-:W-:Y:S05]  /*1fc20*/  BSYNC.RECONVERGENT B1 ;  /* 0x0000000000017941 */ /* 0x000fea0003800200 */
.L_x_443:
        /* <DEDUP_REMOVED lines=28> */
.L_x_446:
[----:B------:R-:W-:Y:S05]  /*1fdf0*/  BSYNC.RECONVERGENT B6 ;  /* 0x0000000000067941 */ /* 0x000fea0003800200 */
.L_x_445:
        /* <DEDUP_REMOVED lines=64> */
[----:B------:R-:W-:-:S08]  /*20200*/  DADD R4, -R46, R4 ;  /* 0x000000002e047229 */ /* 0x000fd00000000104 */
[----:B------:R-:W-:-:S08]  /*20210*/  DADD R4, R4, -1 ;  /* 0xbff0000004047429 */ /* 0x000fd00000000000 */
[----:B------:R-:W-:-:S14]  /*20220*/  DSETP.GT.AND P0, PT, R4, RZ, PT ;  /* 0x000000ff0400722a */ /* 0x000fdc0003f04000 */
[----:B------:R-:W-:Y:S02]  /*20230*/  @!P0 CS2R R44, SRZ ;  /* 0x00000000002c8805 */ /* 0x000fe4000001ff00 */
[----:B------:R-:W-:Y:S01]  /*20240*/  @!P0 CS2R R126, SRZ ;  /* 0x00000000007e8805 */ /* 0x000fe2000001ff00 */
[----:B------:R-:W-:Y:S01]  /*20250*/  @!P0 IMAD.MOV.U32 R120, RZ, RZ, 0x0 ;  /* 0x00000000ff788424 */ /* 0x000fe200078e00ff */
[----:B------:R-:W-:Y:S01]  /*20260*/  @!P0 CS2R R60, SRZ ;  /* 0x00000000003c8805 */ /* 0x000fe2000001ff00 */
[----:B------:R-:W-:Y:S01]  /*20270*/  @!P0 IMAD.MOV.U32 R121, RZ, RZ, 0x3ff00000 ;  /* 0x3ff00000ff798424 */ /* 0x000fe200078e00ff */
[----:B------:R-:W-:Y:S01]  /*20280*/  @!P0 CS2R R62, SRZ ;  /* 0x00000000003e8805 */ /* 0x000fe2000001ff00 */
[----:B------:R-:W-:Y:S01]  /*20290*/  @!P0 IMAD.MOV.U32 R64, RZ, RZ, 0x0 ;  /* 0x00000000ff408424 */ /* 0x000fe200078e00ff */
[----:B------:R-:W-:-:S07]  /*202a0*/  @!P0 MOV R65, 0x3ff00000 ;  /* 0x3ff0000000418802 */ /* 0x000fce0000000f00 */
.L_x_418:
[----:B------:R-:W-:Y:S05]  /*202b0*/  BSYNC.RECONVERGENT B5 ;  /* 0x0000000000057941 */ /* 0x000fea0003800200 */
.L_x_416:
        /* <DEDUP_REMOVED lines=24> */
[----:B------:R-:W-:-:S03]  /*20440*/  MOV R7, R10 ;  /* 0x0000000a00077202 */ /* 0x000fc60000000f00 */
[----:B------:R-:W-:Y:S01]  /*20450*/  FSEL R13, |R6|, |R9|, P0 ;  /* 0x40000009060d7208 */ /* 0x000fe20000000200 */
[----:B------:R-:W-:-:S03]  /*20460*/  IMAD.MOV.U32 R6, RZ, RZ, R4 ;  /* 0x000000ffff067224 */ /* 0x000fc600078e0004 */
[----:B------:R-:W-:Y:S02]  /*20470*/  DFMA R46, R50, R120, R46 ;  /* 0x00000078322e722b */ /* 0x000fe4000000002e */
[----:B------:R-:W-:Y:S02]  /*20480*/  @P2 LOP3.LUT R13, R9, 0x80000, RZ, 0xfc, !PT ;  /* 0x00080000090d2812 */ /* 0x000fe400078efcff */
[----:B------:R-:W-:-:S03]  /*20490*/  SEL R8, R6, R7, P0 ;  /* 0x0000000706087207 */ /* 0x000fc60000000000 */
[----:B------:R-:W-:Y:S02]  /*204a0*/  IMAD.MOV.U32 R9, RZ, RZ, R13 ;  /* 0x000000ffff097224 */ /* 0x000fe400078e000d */
[----:B------:R-:W-:Y:S02]  /*204b0*/  IMAD.MOV.U32 R7, RZ, RZ, R8 ;  /* 0x000000ffff077224 */ /* 0x000fe400078e0008 */
[----:B------:R-:W-:Y:S02]  /*204c0*/  IMAD.MOV.U32 R6, RZ, RZ, R46 ;  /* 0x000000ffff067224 */ /* 0x000fe400078e002e */
[C-C-:B------:R-:W-:Y:S01]  /*204d0*/  DSETP.MAX.AND P5, P6, |R46|.reuse, R8.reuse, PT ;  /* 0x000000082e00722a */ /* 0x140fe20003eaf200 */
[----:B------:R-:W-:Y:S01]  /*204e0*/  IMAD.MOV.U32 R13, RZ, RZ, R9 ;  /* 0x000000ffff0d7224 */ /* 0x000fe200078e0009 */
[----:B------:R-:W-:-:S04]  /*204f0*/  DSETP.MIN.AND P3, P4, |R46|, R8, PT ;  /* 0x000000082e00722a */ /* 0x000fc80003c60200 */
[----:B------:R-:W-:Y:S02]  /*20500*/  SEL R12, R6, R7, P5 ;  /* 0x00000007060c7207 */ /* 0x000fe40002800000 */
[----:B------:R-:W-:Y:S01]  /*20510*/  MOV R6, R47 ;  /* 0x0000002f00067202 */ /* 0x000fe20000000f00 */
[----:B------:R-:W-:Y:S01]  /*20520*/  DSETP.MIN.AND P0, P2, |R4|, |R10|, PT ;  /* 0x4000000a0400722a */ /* 0x000fe20003a00200 */
[----:B------:R-:W-:Y:S02]  /*20530*/  IMAD.MOV.U32 R7, RZ, RZ, R10 ;  /* 0x000000ffff077224 */ /* 0x000fe400078e000a */
[----:B------:R-:W-:Y:S01]  /*20540*/  FSEL R15, |R6|, R13, P5 ;  /* 0x0000000d060f7208 */ /* 0x000fe20002800200 */
[----:B------:R-:W-:Y:S01]  /*20550*/  IMAD.MOV.U32 R6, RZ, RZ, R4 ;  /* 0x000000ffff067224 */ /* 0x000fe200078e0004 */
[----:B------:R-:W-:-:S04]  /*20560*/  @P6 LOP3.LUT R15, R13, 0x80000, RZ, 0xfc, !PT ;  /* 0x000800000d0f6812 */ /* 0x000fc800078efcff */
[----:B------:R-:W-:Y:S01]  /*20570*/  SEL R6, R6, R7, P0 ;  /* 0x0000000706067207 */ /* 0x000fe20000000000 */
[----:B------:R-:W-:Y:S02]  /*20580*/  IMAD.MOV.U32 R7, RZ, RZ, R47 ;  /* 0x000000ffff077224 */ /* 0x000fe400078e002f */
[----:B------:R-:W-:Y:S01]  /*20590*/  IMAD.MOV.U32 R13, RZ, RZ, R15 ;  /* 0x000000ffff0d7224 */ /* 0x000fe200078e000f */
[----:B------:R-:W-:Y:S02]  /*205a0*/  MOV R44, R8 ;  /* 0x00000008002c7202 */ /* 0x000fe40000000f00 */
[----:B------:R-:W-:Y:S01]  /*205b0*/  FSEL R45, |R7|, R9, P3 ;  /* 0x00000009072d7208 */ /* 0x000fe20001800200 */
[----:B------:R-:W-:Y:S01]  /*205c0*/  IMAD.MOV.U32 R7, RZ, RZ, R46 ;  /* 0x000000ffff077224 */ /* 0x000fe200078e002e */
[----:B------:R-:W-:Y:S02]  /*205d0*/  LOP3.LUT R14, R13, 0xffc00000, RZ, 0xc0, !PT ;  /* 0xffc000000d0e7812 */ /* 0x000fe400078ec0ff */
[----:B------:R-:W-:-:S02]  /*205e0*/  @P4 LOP3.LUT R45, R9, 0x80000, RZ, 0xfc, !PT ;  /* 0x00080000092d4812 */ /* 0x000fc400078efcff */
        /* <DEDUP_REMOVED lines=37> */
[----:B------:R-:W-:Y:S01]  /*20840*/  CS2R R120, SRZ ;  /* 0x0000000000787805 */ /* 0x000fe2000001ff00 */
        /* <DEDUP_REMOVED lines=37> */
.L_x_448:
        /* <DEDUP_REMOVED lines=14> */
.L_x_449:
[----:B------:R-:W-:Y:S05]  /*20b80*/  BSYNC.RECONVERGENT B1 ;  /* 0x0000000000017941 */ /* 0x000fea0003800200 */
.L_x_447:
[----:B------:R-:W-:Y:S01]  /*20b90*/  DSETP.MAX.AND P0, P2, |R108|, |R106|, PT ;  /* 0x4000006a6c00722a */ /* 0x000fe20003a0f200 */
[----:B0-----:R-:W-:Y:S01]  /*20ba0*/  IMAD.MOV.U32 R8, RZ, RZ, R109 ;  /* 0x000000ffff087224 */ /* 0x001fe200078e006d */
[----:B------:R-:W-:Y:S01]  /*20bb0*/  UMOV UR4, 0xeb1c432d ;  /* 0xeb1c432d00047882 */ /* 0x000fe20000000000 */
[----:B------:R-:W-:Y:S01]  /*20bc0*/  IMAD.MOV.U32 R11, RZ, RZ, R107 ;  /* 0x000000ffff0b7224 */ /* 0x000fe200078e006b */
[----:B------:R-:W-:Y:S01]  /*20bd0*/  UMOV UR5, 0x3f1a36e2 ;  /* 0x3f1a36e200057882 */ /* 0x000fe20000000000 */
[----:B------:R-:W-:Y:S01]  /*20be0*/  IMAD.MOV.U32 R9, RZ, RZ, R106 ;  /* 0x000000ffff097224 */ /* 0x000fe200078e006a */
[----:B------:R-:W-:Y:S02]  /*20bf0*/  DFMA R140, R4, UR4, R140 ;  /* 0x00000004048c7c2b */ /* 0x000fe4000800008c */
[----:B------:R-:W-:Y:S01]  /*20c00*/  FSEL R13, |R8|, |R11|, P0 ;  /* 0x4000000b080d7208 */ /* 0x000fe20000000200 */
[----:B------:R-:W-:Y:S01]  /*20c10*/  DFMA R138, R154, UR4, R138 ;  /* 0x000000049a8a7c2b */ /* 0x000fe2000800008a */
[----:B------:R-:W-:Y:S01]  /*20c20*/  MOV R8, R108 ;  /* 0x0000006c00087202 */ /* 0x000fe20000000f00 */
[----:B------:R-:W-:-:S03]  /*20c30*/  DFMA R160, R114, UR4, R130 ;  /* 0x0000000472a07c2b */ /* 0x000fc60008000082 */
[----:B------:R-:W-:Y:S02]  /*20c40*/  @P2 LOP3.LUT R13, R11, 0x80000, RZ, 0xfc, !PT ;  /* 0x000800000b0d2812 */ /* 0x000fe400078efcff */
[----:B------:R-:W-:Y:S01]  /*20c50*/  SEL R10, R8, R9, P0 ;  /* 0x00000009080a7207 */ /* 0x000fe20000000000 */
[----:B------:R-:W-:Y:S01]  /*20c60*/  IMAD.MOV.U32 R8, RZ, RZ, R104 ;  /* 0x000000ffff087224 */ /* 0x000fe200078e0068 */
[----:B------:R-:W-:Y:S01]  /*20c70*/  MOV R9, R105 ;  /* 0x0000006900097202 */ /* 0x000fe20000000f00 */
[----:B------:R-:W-:Y:S01]  /*20c80*/  IMAD.MOV.U32 R11, RZ, RZ, R13 ;  /* 0x000000ffff0b7224 */ /* 0x000fe200078e000d */
[----:B------:R-:W-:Y:S01]  /*20c90*/  DSETP.MIN.AND P0, P2, |R108|, |R106|, PT ;  /* 0x4000006a6c00722a */ /* 0x000fe20003a00200 */
[--C-:B------:R-:W-:Y:S02]  /*20ca0*/  IMAD.MOV.U32 R13, RZ, RZ, R10.reuse ;  /* 0x000000ffff0d7224 */ /* 0x100fe400078e000a */
[----:B------:R-:W-:Y:S02]  /*20cb0*/  IMAD.MOV.U32 R14, RZ, RZ, R11 ;  /* 0x000000ffff0e7224 */ /* 0x000fe400078e000b */
[C-C-:B------:R-:W-:Y:S01]  /*20cc0*/  DSETP.MAX.AND P5, P6, |R104|.reuse, R10.reuse, PT ;  /* 0x0000000a6800722a */ /* 0x140fe20003eaf200 */
[----:B------:R-:W-:Y:S01]  /*20cd0*/  IMAD.MOV.U32 R142, RZ, RZ, R10 ;  /* 0x000000ffff8e7224 */ /* 0x000fe200078e000a */
[----:B------:R-:W-:-:S04]  /*20ce0*/  DSETP.MIN.AND P3, P4, |R104|, R10, PT ;  /* 0x0000000a6800722a */ /* 0x000fc80003c60200 */
[----:B------:R-:W-:Y:S01]  /*20cf0*/  SEL R12, R8, R13, P5 ;  /* 0x0000000d080c7207 */ /* 0x000fe20002800000 */
[----:B------:R-:W-:Y:S01]  /*20d00*/  IMAD.MOV.U32 R8, RZ, RZ, R108 ;  /* 0x000000ffff087224 */ /* 0x000fe200078e006c */
[----:B------:R-:W-:Y:S02]  /*20d10*/  FSEL R13, |R9|, R14, P5 ;  /* 0x0000000e090d7208 */ /* 0x000fe40002800200 */
[----:B------:R-:W-:-:S04]  /*20d20*/  MOV R9, R106 ;  /* 0x0000006a00097202 */ /* 0x000fc80000000f00 */
        /* <DEDUP_REMOVED lines=15> */
[----:B------:R-:W-:Y:S01]  /*20e20*/  @P2 LOP3.LUT R9, R142, 0x80000, RZ, 0xfc, !PT ;  /* 0x000800008e092812 */ /* 0x000fe200078efcff */
[----:B------:R-:W-:-:S04]  /*20e30*/  DSETP.NEU.AND P2, PT, R12, +INF , PT ;  /* 0x7ff000000c00742a */ /* 0x000fc80003f4d000 */
[----:B------:R-:W-:Y:S02]  /*20e40*/  DMUL R142, R10, R10 ;  /* 0x0000000a0a8e7228 */ /* 0x000fe40000000000 */
[-C--:B------:R-:W-:Y:S02]  /*20e50*/  DMUL R8, R8, R14.reuse ;  /* 0x0000000e08087228 */ /* 0x080fe40000000000 */
        /* <DEDUP_REMOVED lines=22> */
[-C--:B------:R-:W-:Y:S02]  /*20fc0*/  DMUL R8, R108, R6.reuse ;  /* 0x000000066c087228 */ /* 0x080fe40000000000 */
[-C--:B------:R-:W-:Y:S02]  /*20fd0*/  DMUL R106, R106, R6.reuse ;  /* 0x000000066a6a7228 */ /* 0x080fe40000000000 */
        /* <DEDUP_REMOVED lines=16> */
.L_x_486:
        /* <DEDUP_REMOVED lines=70> */
.L_x_456:
[----:B------:R-:W-:Y:S05]  /*21540*/  BSYNC.RECONVERGENT B7 ;  /* 0x0000000000077941 */ /* 0x000fea0003800200 */
.L_x_455:
[----:B------:R-:W-:Y:S01]  /*21550*/  MOV R172, R148 ;  /* 0x0000009400ac7202 */ /* 0x000fe20000000f00 */
[----:B------:R-:W-:Y:S01]  /*21560*/  IMAD.MOV.U32 R173, RZ, RZ, R149 ;  /* 0x000000ffffad7224 */ /* 0x000fe200078e0095 */
[----:B------:R-:W-:Y:S06]  /*21570*/  BRA `(.L_x_454) ;  /* 0x0000001c00807947 */ /* 0x000fec0003800000 */
.L_x_453:
        /* <DEDUP_REMOVED lines=39> */
.L_x_458:
[----:B------:R-:W-:Y:S05]  /*217f0*/  BSYNC.RECONVERGENT B7 ;  /* 0x0000000000077941 */ /* 0x000fea0003800200 */
.L_x_457:
        /* <DEDUP_REMOVED lines=24> */
.L_x_460:
[----:B------:R-:W-:Y:S05]  /*21980*/  BSYNC.RECONVERGENT B7 ;  /* 0x0000000000077941 */ /* 0x000fea0003800200 */
.L_x_459:
        /* <DEDUP_REMOVED lines=21> */
.L_x_462:
[----:B------:R-:W-:Y:S05]  /*21ae0*/  BSYNC.RECONVERGENT B7 ;  /* 0x0000000000077941 */ /* 0x000fea0003800200 */
.L_x_461:
        /* <DEDUP_REMOVED lines=15> */
.L_x_452:
        /* <DEDUP_REMOVED lines=26> */
.L_x_464:
[----:B------:R-:W-:Y:S05]  /*21d80*/  BSYNC.RECONVERGENT B7 ;  /* 0x0000000000077941 */ /* 0x000fea0003800200 */
.L_x_463:
        /* <DEDUP_REMOVED lines=47> */
.L_x_466:
[----:B------:R-:W-:Y:S05]  /*22080*/  BSYNC.RECONVERGENT B1 ;  /* 0x0000000000017941 */ /* 0x000fea0003800200 */
.L_x_465:
        /* <DEDUP_REMOVED lines=26> */
.L_x_468:
[----:B------:R-:W-:Y:S05]  /*22230*/  BSYNC.RECONVERGENT B7 ;  /* 0x0000000000077941 */ /* 0x000fea0003800200 */
.L_x_467:
        /* <DEDUP_REMOVED lines=32> */
.L_x_470:
[----:B------:R-:W-:Y:S05]  /*22440*/  BSYNC.RECONVERGENT B1 ;  /* 0x0000000000017941 */ /* 0x000fea0003800200 */
.L_x_469:
        /* <DEDUP_REMOVED lines=26> */
.L_x_472:
[----:B------:R-:W-:Y:S05]  /*225f0*/  BSYNC.RECONVERGENT B7 ;  /* 0x0000000000077941 */ /* 0x000fea0003800200 */
.L_x_471:
        /* <DEDUP_REMOVED lines=32> */
.L_x_474:
[----:B------:R-:W-:Y:S05]  /*22800*/  BSYNC.RECONVERGENT B1 ;  /* 0x0000000000017941 */ /* 0x000fea0003800200 */
.L_x_473:
        /* <DEDUP_REMOVED lines=25> */
.L_x_476:
[----:B------:R-:W-:Y:S05]  /*229a0*/  BSYNC.RECONVERGENT B7 ;  /* 0x0000000000077941 */ /* 0x000fea0003800200 */
.L_x_475:
        /* <DEDUP_REMOVED lines=32> */
.L_x_478:
[----:B------:R-:W-:Y:S05]  /*22bb0*/  BSYNC.RECONVERGENT B1 ;  /* 0x0000000000017941 */ /* 0x000fea0003800200 */
.L_x_477:
        /* <DEDUP_REMOVED lines=28> */
.L_x_480:
[----:B------:R-:W-:Y:S05]  /*22d80*/  BSYNC.RECONVERGENT B7 ;  /* 0x0000000000077941 */ /* 0x000fea0003800200 */
.L_x_479:
        /* <DEDUP_REMOVED lines=34> */
.L_x_482:
[----:B------:R-:W-:Y:S05]  /*22fb0*/  BSYNC.RECONVERGENT B1 ;  /* 0x0000000000017941 */ /* 0x000fea0003800200 */
.L_x_481:
        /* <DEDUP_REMOVED lines=28> */
.L_x_484:
[----:B------:R-:W-:Y:S05]  /*23180*/  BSYNC.RECONVERGENT B7 ;  /* 0x0000000000077941 */ /* 0x000fea0003800200 */
.L_x_483:
        /* <DEDUP_REMOVED lines=31> */
.L_x_454:
[----:B------:R-:W-:Y:S05]  /*23380*/  BSYNC.RECONVERGENT B5 ;  /* 0x0000000000057941 */ /* 0x000fea0003800200 */
.L_x_451:
[----:B------:R-:W-:Y:S01]  /*23390*/  UMOV UR4, 0xffffffff ;  /* 0xffffffff00047882 */ /* 0x000fe20000000000 */
[----:B------:R-:W-:Y:S02]  /*233a0*/  UMOV UR5, 0x7fefffff ;  /* 0x7fefffff00057882 */ /* 0x000fe40000000000 */
[----:B------:R-:W-:-:S06]  /*233b0*/  DSETP.GEU.AND P0, PT, R172, UR4, PT ;  /* 0x00000004ac007e2a */ /* 0x000fcc000bf0e000 */
[----:B------:R-:W-:Y:S01]  /*233c0*/  DSETP.LTU.OR P1, PT, R172, RZ, P0 ;  /* 0x000000ffac00722a */ /* 0x000fe20000729400 */
[----:B------:R-:W-:-:S13]  /*233d0*/  PLOP3.LUT P0, PT, PT, PT, PT, 0x80, 0x8 ;  /* 0x000000000008781c */ /* 0x000fda0003f0f070 */
[----:B------:R-:W-:Y:S05]  /*233e0*/  @!P1 BRA `(.L_x_485) ;  /* 0x0000000000109947 */ /* 0x000fea0003800000 */
[----:B------:R-:W-:-:S05]  /*233f0*/  VIADD R131, R131, 0x1 ;  /* 0x0000000183837836 */ /* 0x000fca0000000000 */
[----:B------:R-:W-:-:S13]  /*23400*/  ISETP.GE.AND P0, PT, R131, R158, PT ;  /* 0x0000009e8300720c */ /* 0x000fda0003f06270 */
[----:B------:R-:W-:Y:S05]  /*23410*/  @!P0 BRA `(.L_x_486) ;  /* 0xffffffdc00308947 */ /* 0x000fea000383ffff */
[----:B------:R-:W-:-:S13]  /*23420*/  PLOP3.LUT P0, PT, PT, PT, PT, 0x8, 0x80 ;  /* 0x000000000080781c */ /* 0x000fda0003f0e170 */
.L_x_485:
[----:B------:R-:W-:Y:S05]  /*23430*/  BSYNC.RECONVERGENT B6 ;  /* 0x0000000000067941 */ /* 0x000fea0003800200 */
.L_x_450:
        /* <DEDUP_REMOVED lines=22> */
.L_x_487:
        /* <DEDUP_REMOVED lines=48> */
.L_x_491:
[----:B------:R-:W-:Y:S05]  /*238a0*/  BSYNC.RECONVERGENT B6 ;  /* 0x0000000000067941 */ /* 0x000fea0003800200 */
.L_x_490:
        /* <DEDUP_REMOVED lines=9> */
.L_x_492:
        /* <DEDUP_REMOVED lines=23> */
.L_x_494:
[----:B------:R-:W-:Y:S05]  /*23ab0*/  BSYNC.RECONVERGENT B1 ;  /* 0x0000000000017941 */ /* 0x000fea0003800200 */
.L_x_493:
[----:B------:R-:W-:Y:S01]  /*23ac0*/  FSEL R4, R4, RZ, P2 ;  /* 0x000000ff04047208 */ /* 0x000fe20001000000 */
[-C--:B------:R-:W-:Y:S01]  /*23ad0*/  DFMA R44, RZ, R120.reuse, R44 ;  /* 0x00000078ff2c722b */ /* 0x080fe2000000002c */
[----:B------:R-:W-:Y:S01]  /*23ae0*/  FSEL R5, R5, 1.875, P2 ;  /* 0x3ff0000005057808 */ /* 0x000fe20001000000 */
[-C--:B------:R-:W-:Y:S02]  /*23af0*/  DFMA R46, RZ, R120.reuse, R46 ;  /* 0x00000078ff2e722b */ /* 0x080fe4000000002e */
[----:B------:R-:W-:-:S03]  /*23b00*/  DFMA R126, RZ, R120, R126 ;  /* 0x00000078ff7e722b */ /* 0x000fc6000000007e */
[----:B------:R-:W-:-:S11]  /*23b10*/  DFMA R128, R128, R4, R48 ;  /* 0x000000048080722b */ /* 0x000fd60000000030 */
.L_x_489:
[----:B------:R-:W-:Y:S05]  /*23b20*/  BSYNC.RECONVERGENT B5 ;  /* 0x0000000000057941 */ /* 0x000fea0003800200 */
.L_x_488:
[----:B------:R-:W-:-:S14]  /*23b30*/  DSETP.GT.AND P0, PT, R128, RZ, PT ;  /* 0x000000ff8000722a */ /* 0x000fdc0003f04000 */
[-C--:B------:R-:W-:Y:S02]  /*23b40*/  @P0 DFMA R44, RZ, R128.reuse, R44 ;  /* 0x00000080ff2c022b */ /* 0x080fe4000000002c */
[-C--:B------:R-:W-:Y:S02]  /*23b50*/  @P0 DFMA R46, RZ, R128.reuse, R46 ;  /* 0x00000080ff2e022b */ /* 0x080fe4000000002e */
[----:B------:R-:W-:-:S11]  /*23b60*/  @P0 DFMA R126, RZ, R128, R126 ;  /* 0x00000080ff7e022b */ /* 0x000fd6000000007e */
.L_x_415:
[----:B------:R-:W-:Y:S05]  /*23b70*/  BSYNC.RECONVERGENT B4 ;  /* 0x0000000000047941 */ /* 0x000fea0003800200 */
.L_x_414:
[-C--:B------:R-:W-:Y:S02]  /*23b80*/  DFMA R112, R44, R110.reuse, R112 ;  /* 0x0000006e2c70722b */ /* 0x080fe40000000070 */
[-C--:B------:R-:W-:Y:S02]  /*23b90*/  DFMA R124, R46, R110.reuse, R124 ;  /* 0x0000006e2e7c722b */ /* 0x080fe4000000007c */
[----:B------:R-:W-:-:S11]  /*23ba0*/  DFMA R122, R126, R110, R122 ;  /* 0x0000006e7e7a722b */ /* 0x000fd6000000007a */
.L_x_177:
[----:B------:R-:W-:Y:S05]  /*23bb0*/  BSYNC.RECONVERGENT B3 ;  /* 0x0000000000037941 */ /* 0x000fea0003800200 */
.L_x_176:
[-C--:B------:R-:W-:Y:S02]  /*23bc0*/  DFMA R84, R112, R96.reuse, R84 ;  /* 0x000000607054722b */ /* 0x080fe40000000054 */
[-C--:B------:R-:W-:Y:S02]  /*23bd0*/  DFMA R86, R124, R96.reuse, R86 ;  /* 0x000000607c56722b */ /* 0x080fe40000000056 */
[----:B------:R-:W-:-:S11]  /*23be0*/  DFMA R88, R122, R96, R88 ;  /* 0x000000607a58722b */ /* 0x000fd60000000058 */
.L_x_134:
[----:B------:R-:W-:Y:S05]  /*23bf0*/  BSYNC.RECONVERGENT B2 ;  /* 0x0000000000027941 */ /* 0x000fea0003800200 */
.L_x_133:
[----:B------:R-:W-:Y:S01]  /*23c00*/  DSETP.GT.AND P0, PT, R16, RZ, PT ;  /* 0x000000ff1000722a */ /* 0x000fe20003f04000 */
[----:B------:R-:W-:Y:S01]  /*23c10*/  IMAD.MOV.U32 R96, RZ, RZ, 0x0 ;  /* 0x00000000ff607424 */ /* 0x000fe200078e00ff */
[----:B------:R-:W-:-:S12]  /*23c20*/  MOV R97, 0x3ff00000 ;  /* 0x3ff0000000617802 */ /* 0x000fd80000000f00 */
[----:B------:R-:W-:Y:S05]  /*23c30*/  @!P0 BRA `(.L_x_55) ;  /* 0x0000019c00ac8947 */ /* 0x000fea0003800000 */
[----:B------:R-:W0:Y:S02]  /*23c40*/  LDC.64 R130, c[0x0][0x380] ;  /* 0x0000e000ff827b82 */ /* 0x000e240000000a00 */
[----:B0-----:R-:W2:Y:S01]  /*23c50*/  LDG.E R130, desc[UR6][R130.64+0x4] ;  /* 0x0000040682827981 */ /* 0x001ea2000c1e1900 */
[----:B------:R-:W-:Y:S01]  /*23c60*/  UMOV UR4, 0xd2f1a9fc ;  /* 0xd2f1a9fc00047882 */ /* 0x000fe20000000000 */
[----:B------:R-:W-:Y:S01]  /*23c70*/  UMOV UR5, 0x3f50624d ;  /* 0x3f50624d00057882 */ /* 0x000fe20000000000 */
[----:B------:R-:W-:Y:S01]  /*23c80*/  CS2R R114, SRZ ;  /* 0x0000000000727805 */ /* 0x000fe2000001ff00 */
[----:B------:R-:W-:Y:S01]  /*23c90*/  DFMA R102, R94, UR4, R102 ;  /* 0x000000045e667c2b */ /* 0x000fe20008000066 */
[----:B------:R-:W-:Y:S01]  /*23ca0*/  IMAD.MOV.U32 R104, RZ, RZ, -0x1 ;  /* 0xffffffffff687424 */ /* 0x000fe200078e00ff */
[----:B------:R-:W-:Y:S01]  /*23cb0*/  DFMA R44, R92, UR4, R100 ;  /* 0x000000045c2c7c2b */ /* 0x000fe20008000064 */
[----:B------:R-:W-:Y:S01]  /*23cc0*/  IMAD.MOV.U32 R105, RZ, RZ, 0x7fefffff ;  /* 0x7fefffffff697424 */ /* 0x000fe200078e00ff */
[----:B------:R-:W-:Y:S01]  /*23cd0*/  DFMA R98, R90, UR4, R98 ;  /* 0x000000045a627c2b */ /* 0x000fe20008000062 */
[----:B--2---:R-:W-:-:S13]  /*23ce0*/  ISETP.GE.AND P1, PT, R130, 0x1, PT ;  /* 0x000000018200780c */ /* 0x004fda0003f26270 */
[----:B------:R-:W-:Y:S05]  /*23cf0*/  @!P1 BRA `(.L_x_495) ;  /* 0x0000002000f09947 */ /* 0x000fea0003800000 */
[----:B------:R-:W-:Y:S01]  /*23d00*/  CS2R R114, SRZ ;  /* 0x0000000000727805 */ /* 0x000fe2000001ff00 */
[----:B------:R-:W-:Y:S01]  /*23d10*/  IMAD.MOV.U32 R51, RZ, RZ, RZ ;  /* 0x000000ffff337224 */ /* 0x000fe200078e00ff */
[----:B------:R-:W-:Y:S01]  /*23d20*/  MOV R104, 0xffffffff ;  /* 0xffffffff00687802 */ /* 0x000fe20000000f00 */
[----:B------:R-:W-:-:S07]  /*23d30*/  IMAD.MOV.U32 R105, RZ, RZ, 0x7fefffff ;  /* 0x7fefffffff697424 */ /* 0x000fce00078e00ff */
.L_x_530:
        /* <DEDUP_REMOVED lines=70> */
.L_x_501:
[----:B------:R-:W-:Y:S05]  /*241a0*/  BSYNC.RECONVERGENT B3 ;  /* 0x0000000000037941 */ /* 0x000fea0003800200 */
.L_x_500:
[----:B------:R-:W-:Y:S01]  /*241b0*/  MOV R112, R148 ;  /* 0x0000009400707202 */ /* 0x000fe20000000f00 */
[----:B------:R-:W-:Y:S01]  /*241c0*/  IMAD.MOV.U32 R113, RZ, RZ, R149 ;  /* 0x000000ffff717224 */ /* 0x000fe200078e0095 */
[----:B------:R-:W-:Y:S06]  /*241d0*/  BRA `(.L_x_499) ;  /* 0x0000001c00807947 */ /* 0x000fec0003800000 */
.L_x_498:
        /* <DEDUP_REMOVED lines=39> */
.L_x_503:
[----:B------:R-:W-:Y:S05]  /*24450*/  BSYNC.RECONVERGENT B3 ;  /* 0x0000000000037941 */ /* 0x000fea0003800200 */
.L_x_502:
        /* <DEDUP_REMOVED lines=24> */
.L_x_505:
[----:B------:R-:W-:Y:S05]  /*245e0*/  BSYNC.RECONVERGENT B3 ;  /* 0x0000000000037941 */ /* 0x000fea0003800200 */
.L_x_504:
        /* <DEDUP_REMOVED lines=21> */
.L_x_507:
[----:B------:R-:W-:Y:S05]  /*24740*/  BSYNC.RECONVERGENT B3 ;  /* 0x0000000000037941 */ /* 0x000fea0003800200 */
.L_x_506:
        /* <DEDUP_REMOVED lines=15> */
.L_x_497:
        /* <DEDUP_REMOVED lines=26> */
.L_x_509:
[----:B------:R-:W-:Y:S05]  /*249e0*/  BSYNC.RECONVERGENT B3 ;  /* 0x0000000000037941 */ /* 0x000fea0003800200 */
.L_x_508:
        /* <DEDUP_REMOVED lines=47> */
.L_x_511:
[----:B------:R-:W-:Y:S05]  /*24ce0*/  BSYNC.RECONVERGENT B1 ;  /* 0x0000000000017941 */ /* 0x000fea0003800200 */
.L_x_510:
        /* <DEDUP_REMOVED lines=26> */
.L_x_513:
[----:B------:R-:W-:Y:S05]  /*24e90*/  BSYNC.RECONVERGENT B3 ;  /* 0x0000000000037941 */ /* 0x000fea0003800200 */
.L_x_512:
        /* <DEDUP_REMOVED lines=32> */
.L_x_515:
[----:B------:R-:W-:Y:S05]  /*250a0*/  BSYNC.RECONVERGENT B1 ;  /* 0x0000000000017941 */ /* 0x000fea0003800200 */
.L_x_514:
        /* <DEDUP_REMOVED lines=26> */
.L_x_517:
[----:B------:R-:W-:Y:S05]  /*25250*/  BSYNC.RECONVERGENT B3 ;  /* 0x0000000000037941 */ /* 0x000fea0003800200 */
.L_x_516:
        /* <DEDUP_REMOVED lines=32> */
.L_x_519:
[----:B------:R-:W-:Y:S05]  /*25460*/  BSYNC.RECONVERGENT B1 ;  /* 0x0000000000017941 */ /* 0x000fea0003800200 */
.L_x_518:
        /* <DEDUP_REMOVED lines=25> */
.L_x_521:
[----:B------:R-:W-:Y:S05]  /*25600*/  BSYNC.RECONVERGENT B3 ;  /* 0x0000000000037941 */ /* 0x000fea0003800200 */
.L_x_520:
        /* <DEDUP_REMOVED lines=32> */
.L_x_523:
[----:B------:R-:W-:Y:S05]  /*25810*/  BSYNC.RECONVERGENT B1 ;  /* 0x0000000000017941 */ /* 0x000fea0003800200 */
.L_x_522:
        /* <DEDUP_REMOVED lines=28> */
.L_x_525:
[----:B------:R-:W-:Y:S05]  /*259e0*/  BSYNC.RECONVERGENT B3 ;  /* 0x0000000000037941 */ /* 0x000fea0003800200 */
.L_x_524:
        /* <DEDUP_REMOVED lines=18> */
[----:B------:R-:W-:-:S08]  /*25b10*/  DADD R4, -R6, R10 ;  /* 0x0000000006047229 */ /* 0x000fd0000000010a */
[----:B------:R-:W-:-:S08]  /*25b20*/  DFMA R4, RZ, R8, R4 ;  /* 0x00000008ff04722b */ /* 0x000fd00000000004 */
[----:B------:R-:W-:-:S08]  /*25b30*/  DADD R4, R4, -1 ;  /* 0xbff0000004047429 */ /* 0x000fd00000000000 */
[----:B------:R-:W-:-:S14]  /*25b40*/  DSETP.GT.AND P0, PT, R4, RZ, PT ;  /* 0x000000ff0400722a */ /* 0x000fdc0003f04000 */
[----:B------:R-:W-:Y:S05]  /*25b50*/  @P0 BRA `(.L_x_527) ;  /* 0x00000000002c0947 */ /* 0x000fea0003800000 */
[----:B------:R-:W-:-:S08]  /*25b60*/  DADD R4, R6, R10 ;  /* 0x0000000006047229 */ /* 0x000fd0000000000a */
[----:B------:R-:W-:-:S08]  /*25b70*/  DFMA R4, RZ, R8, R4 ;  /* 0x00000008ff04722b */ /* 0x000fd00000000004 */
[----:B------:R-:W-:-:S08]  /*25b80*/  DADD R4, R4, -1 ;  /* 0xbff0000004047429 */ /* 0x000fd00000000000 */
[----:B------:R-:W-:-:S14]  /*25b90*/  DSETP.GT.AND P0, PT, R4, RZ, PT ;  /* 0x000000ff0400722a */ /* 0x000fdc0003f04000 */
[----:B------:R-:W-:Y:S05]  /*25ba0*/  @P0 BRA `(.L_x_527) ;  /* 0x0000000000180947 */ /* 0x000fea0003800000 */
[----:B------:R-:W-:-:S08]  /*25bb0*/  DFMA R6, RZ, R6, R10 ;  /* 0x00000006ff06722b */ /* 0x000fd0000000000a */
[----:B------:R-:W-:-:S08]  /*25bc0*/  DADD R6, R8, R6 ;  /* 0x0000000008067229 */ /* 0x000fd00000000006 */
[----:B------:R-:W-:-:S08]  /*25bd0*/  DADD R6, R6, -1 ;  /* 0xbff0000006067429 */ /* 0x000fd00000000000 */
[----:B------:R-:W-:-:S14]  /*25be0*/  DSETP.GT.AND P0, PT, R6, RZ, PT ;  /* 0x000000ff0600722a */ /* 0x000fdc0003f04000 */
[----:B------:R-:W-:Y:S02]  /*25bf0*/  @!P0 IMAD.MOV.U32 R112, RZ, RZ, R148 ;  /* 0x000000ffff708224 */ /* 0x000fe400078e0094 */
[----:B------:R-:W-:-:S07]  /*25c00*/  @!P0 IMAD.MOV.U32 R113, RZ, RZ, R149 ;  /* 0x000000ffff718224 */ /* 0x000fce00078e0095 */
.L_x_527:
[----:B------:R-:W-:Y:S05]  /*25c10*/  BSYNC.RECONVERGENT B1 ;  /* 0x0000000000017941 */ /* 0x000fea0003800200 */
.L_x_526:
        /* <DEDUP_REMOVED lines=28> */
.L_x_529:
[----:B------:R-:W-:Y:S05]  /*25de0*/  BSYNC.RECONVERGENT B3 ;  /* 0x0000000000037941 */ /* 0x000fea0003800200 */
.L_x_528:
        /* <DEDUP_REMOVED lines=31> */
.L_x_499:
[----:B------:R-:W-:Y:S05]  /*25fe0*/  BSYNC.RECONVERGENT B2 ;  /* 0x0000000000027941 */ /* 0x000fea0003800200 */
.L_x_496:
        /* <DEDUP_REMOVED lines=13> */
.L_x_495:
        /* <DEDUP_REMOVED lines=27> */
[----:B------:R-:W-:Y:S01]  /*26270*/  DFMA R104, R90, R104, R98 ;  /* 0x000000685a68722b */ /* 0x000fe20000000062 */
[----:B------:R-:W-:Y:S02]  /*26280*/  IMAD.MOV.U32 R11, RZ, RZ, R135 ;  /* 0x000000ffff0b7224 */ /* 0x000fe400078e0087 */
[----:B------:R-:W-:-:S03]  /*26290*/  IMAD.MOV.U32 R9, RZ, RZ, R134 ;  /* 0x000000ffff097224 */ /* 0x000fc600078e0086 */
[----:B------:R-:W-:Y:S01]  /*262a0*/  FSEL R13, |R8|, |R11|, P0 ;  /* 0x4000000b080d7208 */ /* 0x000fe20000000200 */
[----:B------:R-:W-:Y:S01]  /*262b0*/  IMAD.MOV.U32 R8, RZ, RZ, R136 ;  /* 0x000000ffff087224 */ /* 0x000fe200078e0088 */
[----:B------:R-:W-:-:S04]  /*262c0*/  DADD R132, -R104, -10 ;  /* 0xc024000068847429 */ /* 0x000fc80000000100 */
[----:B------:R-:W-:Y:S02]  /*262d0*/  @P2 LOP3.LUT R13, R11, 0x80000, RZ, 0xfc, !PT ;  /* 0x000800000b0d2812 */ /* 0x000fe400078efcff */
[----:B------:R-:W-:Y:S02]  /*262e0*/  SEL R10, R8, R9, P0 ;  /* 0x00000009080a7207 */ /* 0x000fe40000000000 */
[----:B------:R-:W-:Y:S02]  /*262f0*/  MOV R11, R13 ;  /* 0x0000000d000b7202 */ /* 0x000fe40000000f00 */
[----:B------:R-:W-:Y:S02]  /*26300*/  IMAD.MOV.U32 R8, RZ, RZ, R132 ;  /* 0x000000ffff087224 */ /* 0x000fe400078e0084 */
[----:B------:R-:W-:Y:S02]  /*26310*/  IMAD.MOV.U32 R9, RZ, RZ, R10 ;  /* 0x000000ffff097224 */ /* 0x000fe400078e000a */
        /* <DEDUP_REMOVED lines=8> */
[----:B------:R-:W-:Y:S01]  /*263a0*/  @P6 LOP3.LUT R15, R13, 0x80000, RZ, 0xfc, !PT ;  /* 0x000800000d0f6812 */ /* 0x000fe200078efcff */
[----:B------:R-:W-:Y:S01]  /*263b0*/  DSETP.MIN.AND P3, P4, |R132|, R10, PT ;  /* 0x0000000a8400722a */ /* 0x000fe20003c60200 */
[----:B------:R-:W-:Y:S02]  /*263c0*/  IMAD.MOV.U32 R110, RZ, RZ, R11 ;  /* 0x000000ffff6e7224 */ /* 0x000fe400078e000b */
[----:B------:R-:W-:Y:S01]  /*263d0*/  SEL R8, R8, R9, P0 ;  /* 0x0000000908087207 */ /* 0x000fe20000000000 */
[----:B------:R-:W-:Y:S01]  /*263e0*/  IMAD.MOV.U32 R13, RZ, RZ, R15 ;  /* 0x000000ffff0d7224 */ /* 0x000fe200078e000f */
[----:B------:R-:W-:-:S04]  /*263f0*/  MOV R9, R133 ;  /* 0x0000008500097202 */ /* 0x000fc80000000f00 */
[----:B------:R-:W-:Y:S01]  /*26400*/  FSEL R11, |R9|, R110, P3 ;  /* 0x0000006e090b7208 */ /* 0x000fe20001800200 */
[----:B------:R-:W-:Y:S01]  /*26410*/  IMAD.MOV.U32 R9, RZ, RZ, R132 ;  /* 0x000000ffff097224 */ /* 0x000fe200078e0084 */
[----:B------:R-:W-:-:S03]  /*26420*/  LOP3.LUT R14, R13, 0xffc00000, RZ, 0xc0, !PT ;  /* 0xffc000000d0e7812 */ /* 0x000fc600078ec0ff */
        /* <DEDUP_REMOVED lines=105> */
.L_x_537:
[----:B------:R-:W-:Y:S05]  /*26ac0*/  BSYNC.RECONVERGENT B4 ;  /* 0x0000000000047941 */ /* 0x000fea0003800200 */
.L_x_536:
        /* <DEDUP_REMOVED lines=24> */
.L_x_539:
[----:B------:R-:W-:Y:S05]  /*26c50*/  BSYNC.RECONVERGENT B4 ;  /* 0x0000000000047941 */ /* 0x000fea0003800200 */
.L_x_538:
        /* <DEDUP_REMOVED lines=21> */
.L_x_541:
[----:B------:R-:W-:Y:S05]  /*26db0*/  BSYNC.RECONVERGENT B4 ;  /* 0x0000000000047941 */ /* 0x000fea0003800200 */
.L_x_540:
        /* <DEDUP_REMOVED lines=18> */
.L_x_534:
        /* <DEDUP_REMOVED lines=26> */
.L_x_543:
[----:B------:R-:W-:Y:S05]  /*27080*/  BSYNC.RECONVERGENT B4 ;  /* 0x0000000000047941 */ /* 0x000fea0003800200 */
.L_x_542:
[----:B------:R-:W-:Y:S01]  /*27090*/  UMOV UR4, 0xffffffff ;  /* 0xffffffff00047882 */ /* 0x000fe20000000000 */
[----:B------:R-:W-:Y:S01]  /*270a0*/  UMOV UR5, 0x7fefffff ;  /* 0x7fefffff00057882 */ /* 0x000fe20000000000 */
[----:B------:R-:W-:Y:S01]  /*270b0*/  BSSY.RECONVERGENT B1, `(.L_x_544) ;  /* 0x0000049000017945 */ /* 0x000fe20003800200 */
[C---:B------:R-:W-:Y:S01]  /*270c0*/  DSETP.GT.AND P0, PT, R148.reuse, UR4, PT ;  /* 0x0000000494007e2a */ /* 0x040fe2000bf04000 */
        /* <DEDUP_REMOVED lines=22> */
[----:B------:R-:W-:Y:S01]  /*27230*/  DMUL R8, RZ, R4 ;  /* 0x00000004ff087228 */ /* 0x000fe20000000000 */
[----:B------:R-:W-:Y:S01]  /*27240*/  IMAD.MOV.U32 R112, RZ, RZ, R66 ;  /* 0x000000ffff707224 */ /* 0x000fe200078e0042 */
[----:B------:R-:W-:Y:S01]  /*27250*/  MOV R113, R67 ;  /* 0x0000004300717202 */ /* 0x000fe20000000f00 */
[----:B------:R-:W-:Y:S01]  /*27260*/  IMAD.MOV.U32 R110, RZ, RZ, R68 ;  /* 0x000000ffff6e7224 */ /* 0x000fe200078e0044 */
[----:B------:R-:W-:Y:S01]  /*27270*/  MOV R117, R71 ;  /* 0x0000004700757202 */ /* 0x000fe20000000f00 */
[----:B------:R-:W-:Y:S02]  /*27280*/  IMAD.MOV.U32 R111, RZ, RZ, R69 ;  /* 0x000000ffff6f7224 */ /* 0x000fe400078e0045 */
[----:B------:R-:W-:Y:S01]  /*27290*/  IMAD.MOV.U32 R116, RZ, RZ, R70 ;  /* 0x000000ffff747224 */ /* 0x000fe200078e0046 */
[----:B------:R-:W-:-:S08]  /*272a0*/  DADD R4, -R10, R8 ;  /* 0x000000000a047229 */ /* 0x000fd00000000108 */
[----:B------:R-:W-:-:S08]  /*272b0*/  DFMA R4, RZ, R6, R4 ;  /* 0x00000006ff04722b */ /* 0x000fd00000000004 */
        /* <DEDUP_REMOVED lines=34> */
[----:B------:R-:W-:Y:S01]  /*274e0*/  @!P0 IMAD.MOV.U32 R44, RZ, RZ, R148 ;  /* 0x000000ffff2c8224 */ /* 0x000fe200078e0094 */
[----:B------:R-:W-:Y:S02]  /*274f0*/  @!P0 MOV R45, R149 ;  /* 0x00000095002d8202 */ /* 0x000fe40000000f00 */
[----:B------:R-:W-:Y:S01]  /*27500*/  @!P0 CS2R R110, SRZ ;  /* 0x00000000006e8805 */ /* 0x000fe2000001ff00 */
[----:B------:R-:W-:Y:S01]  /*27510*/  @!P0 IMAD.MOV.U32 R112, RZ, RZ, 0x0 ;  /* 0x00000000ff708424 */ /* 0x000fe200078e00ff */
[----:B------:R-:W-:Y:S01]  /*27520*/  @!P0 CS2R R116, SRZ ;  /* 0x0000000000748805 */ /* 0x000fe2000001ff00 */
[----:B------:R-:W-:-:S07]  /*27530*/  @!P0 IMAD.MOV.U32 R113, RZ, RZ, -0x40100000 ;  /* 0xbff00000ff718424 */ /* 0x000fce00078e00ff */
.L_x_545:
[----:B------:R-:W-:Y:S05]  /*27540*/  BSYNC.RECONVERGENT B1 ;  /* 0x0000000000017941 */ /* 0x000fea0003800200 */
.L_x_544:
        /* <DEDUP_REMOVED lines=26> */
.L_x_547:
[----:B------:R-:W-:Y:S05]  /*276f0*/  BSYNC.RECONVERGENT B4 ;  /* 0x0000000000047941 */ /* 0x000fea0003800200 */
.L_x_546:
        /* <DEDUP_REMOVED lines=36> */
.L_x_549:
[----:B------:R-:W-:Y:S05]  /*27940*/  BSYNC.RECONVERGENT B1 ;  /* 0x0000000000017941 */ /* 0x000fea0003800200 */
.L_x_548:
        /* <DEDUP_REMOVED lines=26> */
.L_x_551:
[----:B------:R-:W-:Y:S05]  /*27af0*/  BSYNC.RECONVERGENT B4 ;  /* 0x0000000000047941 */ /* 0x000fea0003800200 */
.L_x_550:
        /* <DEDUP_REMOVED lines=36> */
.L_x_553:
[----:B------:R-:W-:Y:S05]  /*27d40*/  BSYNC.RECONVERGENT B1 ;  /* 0x0000000000017941 */ /* 0x000fea0003800200 */
.L_x_552:
        /* <DEDUP_REMOVED lines=26> */
.L_x_555:
[----:B------:R-:W-:Y:S05]  /*27ef0*/  BSYNC.RECONVERGENT B4 ;  /* 0x0000000000047941 */ /* 0x000fea0003800200 */
.L_x_554:
        /* <DEDUP_REMOVED lines=36> */
.L_x_557:
[----:B------:R-:W-:Y:S05]  /*28140*/  BSYNC.RECONVERGENT B1 ;  /* 0x0000000000017941 */ /* 0x000fea0003800200 */
.L_x_556:
        /* <DEDUP_REMOVED lines=28> */
.L_x_559:
[----:B------:R-:W-:Y:S05]  /*28310*/  BSYNC.RECONVERGENT B4 ;  /* 0x0000000000047941 */ /* 0x000fea0003800200 */
.L_x_558:
        /* <DEDUP_REMOVED lines=32> */
[----:B------:R-:W-:Y:S01]  /*28520*/  @!P0 IMAD.MOV.U32 R44, RZ, RZ, R148 ;  /* 0x000000ffff2c8224 */ /* 0x000fe200078e0094 */
[----:B------:R-:W-:Y:S01]  /*28530*/  @!P0 MOV R45, R149 ;  /* 0x00000095002d8202 */ /* 0x000fe20000000f00 */
[----:B------:R-:W-:Y:S01]  /*28540*/  @!P0 IMAD.MOV.U32 R116, RZ, RZ, 0x0 ;  /* 0x00000000ff748424 */ /* 0x000fe200078e00ff */
[----:B------:R-:W-:Y:S01]  /*28550*/  @!P0 CS2R R112, SRZ ;  /* 0x0000000000708805 */ /* 0x000fe2000001ff00 */
[----:B------:R-:W-:Y:S01]  /*28560*/  @!P0 IMAD.MOV.U32 R117, RZ, RZ, -0x40100000 ;  /* 0xbff00000ff758424 */ /* 0x000fe200078e00ff */
[----:B------:R-:W-:-:S07]  /*28570*/  @!P0 CS2R R110, SRZ ;  /* 0x00000000006e8805 */ /* 0x000fce000001ff00 */
.L_x_561:
[----:B------:R-:W-:Y:S05]  /*28580*/  BSYNC.RECONVERGENT B1 ;  /* 0x0000000000017941 */ /* 0x000fea0003800200 */
.L_x_560:
        /* <DEDUP_REMOVED lines=28> */
.L_x_563:
[----:B------:R-:W-:Y:S05]  /*28750*/  BSYNC.RECONVERGENT B4 ;  /* 0x0000000000047941 */ /* 0x000fea0003800200 */
.L_x_562:
[C---:B------:R-:W-:Y:S01]  /*28760*/  DSETP.GT.AND P0, PT, R148.reuse, R44, PT ;  /* 0x0000002c9400722a */ /* 0x040fe20003f04000 */
[----:B------:R-:W-:Y:S01]  /*28770*/  MOV R66, R112 ;  /* 0x0000007000427202 */ /* 0x000fe20000000f00 */
[----:B------:R-:W-:Y:S01]  /*28780*/  IMAD.MOV.U32 R67, RZ, RZ, R113 ;  /* 0x000000ffff437224 */ /* 0x000fe200078e0071 */
[----:B------:R-:W-:Y:S01]  /*28790*/  MOV R70, R116 ;  /* 0x0000007400467202 */ /* 0x000fe20000000f00 */
[----:B------:R-:W-:Y:S02]  /*287a0*/  IMAD.MOV.U32 R68, RZ, RZ, R110 ;  /* 0x000000ffff447224 */ /* 0x000fe400078e006e */
[----:B------:R-:W-:Y:S01]  /*287b0*/  DSETP.LT.OR P0, PT, R148, RZ, P0 ;  /* 0x000000ff9400722a */ /* 0x000fe20000701400 */
[----:B------:R-:W-:Y:S02]  /*287c0*/  IMAD.MOV.U32 R69, RZ, RZ, R111 ;  /* 0x000000ffff457224 */ /* 0x000fe400078e006f */
        /* <DEDUP_REMOVED lines=10> */
[----:B------:R-:W-:Y:S01]  /*28870*/  DFMA R4, RZ, R48, -R50 ;  /* 0x00000030ff04722b */ /* 0x000fe20000000832 */
[----:B------:R-:W-:-:S07]  /*28880*/  IMAD.MOV.U32 R71, RZ, RZ, R117 ;  /* 0x000000ffff477224 */ /* 0x000fce00078e0075 */
[----:B------:R-:W-:-:S08]  /*28890*/  DFMA R4, RZ, R46, R4 ;  /* 0x0000002eff04722b */ /* 0x000fd00000000004 */
        /* <DEDUP_REMOVED lines=48> */
[----:B------:R-:W-:Y:S02]  /*28ba0*/  @!P0 CS2R R110, SRZ ;  /* 0x00000000006e8805 */ /* 0x000fe4000001ff00 */
[----:B------:R-:W-:Y:S01]  /*28bb0*/  @!P0 MOV R116, 0x0 ;  /* 0x0000000000748802 */ /* 0x000fe20000000f00 */
[----:B------:R-:W-:Y:S01]  /*28bc0*/  @!P0 IMAD.MOV.U32 R117, RZ, RZ, 0x3ff00000 ;  /* 0x3ff00000ff758424 */ /* 0x000fe200078e00ff */
[----:B------:R-:W-:Y:S02]  /*28bd0*/  @!P0 CS2R R66, SRZ ;  /* 0x0000000000428805 */ /* 0x000fe4000001ff00 */
[----:B------:R-:W-:Y:S01]  /*28be0*/  @!P0 CS2R R68, SRZ ;  /* 0x0000000000448805 */ /* 0x000fe2000001ff00 */
[----:B------:R-:W-:Y:S02]  /*28bf0*/  @!P0 IMAD.MOV.U32 R70, RZ, RZ, 0x0 ;  /* 0x00000000ff468424 */ /* 0x000fe400078e00ff */
[----:B------:R-:W-:-:S07]  /*28c00*/  @!P0 IMAD.MOV.U32 R71, RZ, RZ, 0x3ff00000 ;  /* 0x3ff00000ff478424 */ /* 0x000fce00078e00ff */
.L_x_535:
[----:B------:R-:W-:Y:S05]  /*28c10*/  BSYNC.RECONVERGENT B3 ;  /* 0x0000000000037941 */ /* 0x000fea0003800200 */
.L_x_533:
        /* <DEDUP_REMOVED lines=11> */
[----:B------:R-:W-:-:S02]  /*28cd0*/  CS2R R102, SRZ ;  /* 0x0000000000667805 */ /* 0x000fc4000001ff00 */
[----:B------:R-:W-:Y:S01]  /*28ce0*/  MOV R120, 0x0 ;  /* 0x0000000000787802 */ /* 0x000fe20000000f00 */
        /* <DEDUP_REMOVED lines=9> */
[----:B------:R-:W-:Y:S01]  /*28d80*/  MOV R6, R5 ;  /* 0x0000000500067202 */ /* 0x000fe20000000f00 */
[----:B------:R-:W-:Y:S01]  /*28d90*/  IMAD.MOV.U32 R9, RZ, RZ, R11 ;  /* 0x000000ffff097224 */ /* 0x000fe200078e000b */
[----:B------:R-:W-:Y:S01]  /*28da0*/  DFMA R44, R44, R112, R46 ;  /* 0x000000702c2c722b */ /* 0x000fe2000000002e */
[----:B------:R-:W-:-:S03]  /*28db0*/  IMAD.MOV.U32 R7, RZ, RZ, R10 ;  /* 0x000000ffff077224 */ /* 0x000fc600078e000a */
[----:B------:R-:W-:Y:S01]  /*28dc0*/  FSEL R13, |R6|, |R9|, P0 ;  /* 0x40000009060d7208 */ /* 0x000fe20000000200 */
[----:B------:R-:W-:-:S03]  /*28dd0*/  IMAD.MOV.U32 R6, RZ, RZ, R4 ;  /* 0x000000ffff067224 */ /* 0x000fc600078e0004 */
[----:B------:R-:W-:-:S03]  /*28de0*/  DFMA R44, R48, R116, R44 ;  /* 0x00000074302c722b */ /* 0x000fc6000000002c */
[----:B------:R-:W-:Y:S02]  /*28df0*/  @P2 LOP3.LUT R13, R9, 0x80000, RZ, 0xfc, !PT ;  /* 0x00080000090d2812 */ /* 0x000fe400078efcff */
[----:B------:R-:W-:Y:S02]  /*28e00*/  SEL R8, R6, R7, P0 ;  /* 0x0000000706087207 */ /* 0x000fe40000000000 */
[----:B------:R-:W-:-:S03]  /*28e10*/  MOV R9, R13 ;  /* 0x0000000d00097202 */ /* 0x000fc60000000f00 */
[----:B------:R-:W-:Y:S02]  /*28e20*/  IMAD.MOV.U32 R7, RZ, RZ, R8 ;  /* 0x000000ffff077224 */ /* 0x000fe400078e0008 */
[----:B------:R-:W-:Y:S01]  /*28e30*/  IMAD.MOV.U32 R6, RZ, RZ, R44 ;  /* 0x000000ffff067224 */ /* 0x000fe200078e002c */
[C-C-:B------:R-:W-:Y:S01]  /*28e40*/  DSETP.MAX.AND P5, P6, |R44|.reuse, R8.reuse, PT ;  /* 0x000000082c00722a */ /* 0x140fe20003eaf200 */
[----:B------:R-:W-:Y:S01]  /*28e50*/  MOV R13, R9 ;  /* 0x00000009000d7202 */ /* 0x000fe20000000f00 */
[----:B------:R-:W-:-:S04]  /*28e60*/  DSETP.MIN.AND P3, P4, |R44|, R8, PT ;  /* 0x000000082c00722a */ /* 0x000fc80003c60200 */
[----:B------:R-:W-:Y:S01]  /*28e70*/  SEL R12, R6, R7, P5 ;  /* 0x00000007060c7207 */ /* 0x000fe20002800000 */
[----:B------:R-:W-:Y:S01]  /*28e80*/  IMAD.MOV.U32 R6, RZ, RZ, R45 ;  /* 0x000000ffff067224 */ /* 0x000fe200078e002d */
[----:B------:R-:W-:Y:S01]  /*28e90*/  DSETP.MIN.AND P0, P2, |R4|, |R10|, PT ;  /* 0x4000000a0400722a */ /* 0x000fe20003a00200 */
[----:B------:R-:W-:-:S03]  /*28ea0*/  IMAD.MOV.U32 R7, RZ, RZ, R10 ;  /* 0x000000ffff077224 */ /* 0x000fc600078e000a */
[----:B------:R-:W-:Y:S01]  /*28eb0*/  FSEL R15, |R6|, R13, P5 ;  /* 0x0000000d060f7208 */ /* 0x000fe20002800200 */
[----:B------:R-:W-:Y:S01]  /*28ec0*/  IMAD.MOV.U32 R6, RZ, RZ, R4 ;  /* 0x000000ffff067224 */ /* 0x000fe200078e0004 */
[----:B------:R-:W-:-:S04]  /*28ed0*/  @P6 LOP3.LUT R15, R13, 0x80000, RZ, 0xfc, !PT ;  /* 0x000800000d0f6812 */ /* 0x000fc800078efcff */
[----:B------:R-:W-:Y:S01]  /*28ee0*/  SEL R6, R6, R7, P0 ;  /* 0x0000000706067207 */ /* 0x000fe20000000000 */
[----:B------:R-:W-:Y:S01]  /*28ef0*/  IMAD.MOV.U32 R13, RZ, RZ, R15 ;  /* 0x000000ffff0d7224 */ /* 0x000fe200078e000f */
[----:B------:R-:W-:Y:S01]  /*28f00*/  MOV R7, R45 ;  /* 0x0000002d00077202 */ /* 0x000fe20000000f00 */
        /* <DEDUP_REMOVED lines=20> */
[----:B------:R-:W-:Y:S01]  /*29050*/  IMAD.MOV.U32 R8, RZ, RZ, RZ ;  /* 0x000000ffff087224 */ /* 0x000fe200078e00ff */
[----:B------:R-:W-:Y:S01]  /*29060*/  MOV R116, 0x0 ;  /* 0x0000000000747802 */ /* 0x000fe20000000f00 */
[----:B------:R-:W-:-:S04]  /*29070*/  IMAD.MOV.U32 R117, RZ, RZ, 0x3fd80000 ;  /* 0x3fd80000ff757424 */ /* 0x000fc800078e00ff */
        /* <DEDUP_REMOVED lines=16> */
[----:B------:R-:W-:Y:S02]  /*29180*/  HFMA2 R46, -RZ, RZ, 0, 0 ;  /* 0x00000000ff2e7431 */ /* 0x000fe400000001ff */
        /* <DEDUP_REMOVED lines=19> */
[----:B------:R-:W-:Y:S01]  /*292c0*/  HFMA2 R50, -RZ, RZ, 0, 0 ;  /* 0x00000000ff327431 */ /* 0x000fe200000001ff */
[----:B------:R-:W-:Y:S02]  /*292d0*/  CS2R R98, SRZ ;  /* 0x0000000000627805 */ /* 0x000fe4000001ff00 */
        /* <DEDUP_REMOVED lines=18> */
.L_x_565:
[----:B------:R-:W0:Y:S01]  /*29400*/  FRND.F64.FLOOR R6, R104 ;  /* 0x0000006800067313 */ /* 0x000e220000305800 */
[----:B------:R-:W-:Y:S01]  /*29410*/  MOV R48, RZ ;  /* 0x000000ff00307202 */ /* 0x000fe20000000f00 */
[----:B------:R-:W-:Y:S02]  /*29420*/  IMAD.MOV.U32 R98, RZ, RZ, 0x0 ;  /* 0x00000000ff627424 */ /* 0x000fe400078e00ff */
[----:B------:R-:W-:Y:S02]  /*29430*/  IMAD.MOV.U32 R99, RZ, RZ, 0x3ff00000 ;  /* 0x3ff00000ff637424 */ /* 0x000fe400078e00ff */
[--C-:B------:R-:W-:Y:S02]  /*29440*/  IMAD.MOV.U32 R100, RZ, RZ, R48.reuse ;  /* 0x000000ffff647224 */ /* 0x100fe400078e0030 */
[----:B------:R-:W1:Y:S01]  /*29450*/  FRND.F64.FLOOR R4, R108 ;  /* 0x0000006c00047313 */ /* 0x000e620000305800 */
[----:B------:R-:W-:Y:S01]  /*29460*/  IMAD.MOV.U32 R50, RZ, RZ, R48 ;  /* 0x000000ffff327224 */ /* 0x000fe200078e0030 */
[----:B0-----:R-:W-:-:S02]  /*29470*/  DADD R6, R104, -R6 ;  /* 0x0000000068067229 */ /* 0x001fc40000000806 */
[----:B-1----:R-:W-:-:S06]  /*29480*/  DADD R4, R108, -R4 ;  /* 0x000000006c047229 */ /* 0x002fcc0000000804 */
[----:B------:R-:W-:-:S06]  /*29490*/  DSETP.GEU.AND P0, PT, R6, 0.5, PT ;  /* 0x3fe000000600742a */ /* 0x000fcc0003f0e000 */
[----:B------:R-:W-:-:S06]  /*294a0*/  DSETP.GEU.XOR P0, PT, R4, 0.5, P0 ;  /* 0x3fe000000400742a */ /* 0x000fcc000070e800 */
[----:B------:R-:W-:-:S04]  /*294b0*/  FSEL R49, RZ, 1.875, !P0 ;  /* 0x3ff00000ff317808 */ /* 0x000fc80004000000 */
[----:B------:R-:W-:Y:S01]  /*294c0*/  MOV R51, R49 ;  /* 0x0000003100337202 */ /* 0x000fe20000000f00 */
[----:B------:R-:W-:-:S07]  /*294d0*/  IMAD.MOV.U32 R101, RZ, RZ, R49 ;  /* 0x000000ffff657224 */ /* 0x000fce00078e0031 */
.L_x_566:
[----:B------:R-:W-:Y:S05]  /*294e0*/  BSYNC.RECONVERGENT B1 ;  /* 0x0000000000017941 */ /* 0x000fea0003800200 */
.L_x_564:
[----:B------:R-:W-:Y:S01]  /*294f0*/  DSETP.MAX.AND P0, P2, |R94|, |R92|, PT ;  /* 0x4000005c5e00722a */ /* 0x000fe20003a0f200 */
[----:B0-----:R-:W-:Y:S01]  /*29500*/  IMAD.MOV.U32 R4, RZ, RZ, R95 ;  /* 0x000000ffff047224 */ /* 0x001fe200078e005f */
[----:B------:R-:W-:Y:S01]  /*29510*/  MOV R5, R92 ;  /* 0x0000005c00057202 */ /* 0x000fe20000000f00 */
[----:B------:R-:W-:Y:S01]  /*29520*/  IMAD.MOV.U32 R7, RZ, RZ, R93 ;  /* 0x000000ffff077224 */ /* 0x000fe200078e005d */
[----:B------:R-:W-:Y:S04]  /*29530*/  BSSY.RECONVERGENT B3, `(.L_x_567) ;  /* 0x000006f000037945 */ /* 0x000fe80003800200 */
[----:B------:R-:W-:Y:S01]  /*29540*/  FSEL R9, |R4|, |R7|, P0 ;  /* 0x4000000704097208 */ /* 0x000fe20000000200 */
[----:B------:R-:W-:-:S05]  /*29550*/  IMAD.MOV.U32 R4, RZ, RZ, R94 ;  /* 0x000000ffff047224 */ /* 0x000fca00078e005e */
[----:B------:R-:W-:Y:S02]  /*29560*/  @P2 LOP3.LUT R9, R7, 0x80000, RZ, 0xfc, !PT ;  /* 0x0008000007092812 */ /* 0x000fe400078efcff */
[----:B------:R-:W-:Y:S01]  /*29570*/  SEL R6, R4, R5, P0 ;  /* 0x0000000504067207 */ /* 0x000fe20000000000 */
[----:B------:R-:W-:Y:S01]  /*29580*/  IMAD.MOV.U32 R4, RZ, RZ, R90 ;  /* 0x000000ffff047224 */ /* 0x000fe200078e005a */
[----:B------:R-:W-:Y:S01]  /*29590*/  DSETP.MIN.AND P0, P2, |R94|, |R92|, PT ;  /* 0x4000005c5e00722a */ /* 0x000fe20003a00200 */
[----:B------:R-:W-:Y:S01]  /*295a0*/  IMAD.MOV.U32 R7, RZ, RZ, R9 ;  /* 0x000000ffff077224 */ /* 0x000fe200078e0009 */
[-C--:B------:R-:W-:Y:S01]  /*295b0*/  MOV R9, R6.reuse ;  /* 0x0000000600097202 */ /* 0x080fe20000000f00 */
[----:B------:R-:W-:Y:S01]  /*295c0*/  IMAD.MOV.U32 R5, RZ, RZ, R91 ;  /* 0x000000ffff057224 */ /* 0x000fe200078e005b */
[----:B------:R-:W-:Y:S01]  /*295d0*/  MOV R12, R6 ;  /* 0x00000006000c7202 */ /* 0x000fe20000000f00 */
[----:B------:R-:W-:Y:S02]  /*295e0*/  IMAD.MOV.U32 R10, RZ, RZ, R7 ;  /* 0x000000ffff0a7224 */ /* 0x000fe400078e0007 */
[----:B------:R-:W-:-:S02]  /*295f0*/  DSETP.MAX.AND P5, P6, |R90|, R6, PT ;  /* 0x000000065a00722a */ /* 0x000fc40003eaf200 */
[----:B------:R-:W-:-:S04]  /*29600*/  DSETP.MIN.AND P3, P4, |R90|, R6, PT ;  /* 0x000000065a00722a */ /* 0x000fc80003c60200 */
[----:B------:R-:W-:Y:S01]  /*29610*/  SEL R8, R4, R9, P5 ;  /* 0x0000000904087207 */ /* 0x000fe20002800000 */
[----:B------:R-:W-:Y:S01]  /*29620*/  IMAD.MOV.U32 R4, RZ, RZ, R94 ;  /* 0x000000ffff047224 */ /* 0x000fe200078e005e */
[----:B------:R-:W-:Y:S01]  /*29630*/  FSEL R9, |R5|, R10, P5 ;  /* 0x0000000a05097208 */ /* 0x000fe20002800200 */
[----:B------:R-:W-:-:S05]  /*29640*/  IMAD.MOV.U32 R5, RZ, RZ, R92 ;  /* 0x000000ffff057224 */ /* 0x000fca00078e005c */
        /* <DEDUP_REMOVED lines=19> */
[----:B------:R-:W-:Y:S01]  /*29780*/  DMUL R6, R8, R10 ;  /* 0x0000000a08067228 */ /* 0x000fe20000000000 */
[----:B------:R-:W-:-:S05]  /*29790*/  HFMA2 R8, -RZ, RZ, 0, 5.9604644775390625e-08 ;  /* 0x00000001ff087431 */ /* 0x000fca00000001ff */
        /* <DEDUP_REMOVED lines=37> */
[----:B------:R-:W-:Y:S01]  /*299f0*/  @!P0 MOV R6, R120 ;  /* 0x0000007800068202 */ /* 0x000fe20000000f00 */
[----:B------:R-:W-:Y:S01]  /*29a00*/  @P0 IMAD.MOV.U32 R7, RZ, RZ, 0x3ff00000 ;  /* 0x3ff00000ff070424 */ /* 0x000fe200078e00ff */
[----:B------:R-:W-:Y:S01]  /*29a10*/  @!P0 DADD R160, -RZ, -R14 ;  /* 0x00000000ffa08229 */ /* 0x000fe2000000090e */
[----:B------:R-:W-:Y:S01]  /*29a20*/  @P0 IMAD.MOV.U32 R6, RZ, RZ, 0x0 ;  /* 0x00000000ff060424 */ /* 0x000fe200078e00ff */
[----:B------:R-:W-:Y:S01]  /*29a30*/  @!P0 MOV R157, R123 ;  /* 0x0000007b009d8202 */ /* 0x000fe20000000f00 */
[----:B------:R-:W0:Y:S01]  /*29a40*/  MUFU.RCP64H R9, R7 ;  /* 0x0000000700097308 */ /* 0x000e220000001800 */
[----:B------:R-:W-:Y:S02]  /*29a50*/  @!P0 IMAD.MOV.U32 R158, RZ, RZ, R138 ;  /* 0x000000ffff9e8224 */ /* 0x000fe400078e008a */
[----:B------:R-:W-:Y:S01]  /*29a60*/  @!P0 IMAD.MOV.U32 R159, RZ, RZ, R139 ;  /* 0x000000ffff9f8224 */ /* 0x000fe200078e008b */
[----:B------:R-:W-:Y:S01]  /*29a70*/  @P0 DADD R158, -RZ, -R138 ;  /* 0x00000000ff9e0229 */ /* 0x000fe2000000098a */
[----:B------:R-:W-:Y:S01]  /*29a80*/  @!P0 IMAD.MOV.U32 R156, RZ, RZ, R122 ;  /* 0x000000ffff9c8224 */ /* 0x000fe200078e007a */
[----:B------:R-:W-:Y:S01]  /*29a90*/  @P0 DADD R156, -RZ, -R122 ;  /* 0x00000000ff9c0229 */ /* 0x000fe2000000097a */
[----:B------:R-:W-:Y:S01]  /*29aa0*/  @!P0 IMAD.MOV.U32 R154, RZ, RZ, R112 ;  /* 0x000000ffff9a8224 */ /* 0x000fe200078e0070 */
[----:B------:R-:W-:Y:S01]  /*29ab0*/  @P0 MOV R161, R15 ;  /* 0x0000000f00a10202 */ /* 0x000fe20000000f00 */
[----:B------:R-:W-:Y:S01]  /*29ac0*/  @!P0 IMAD.MOV.U32 R155, RZ, RZ, R113 ;  /* 0x000000ffff9b8224 */ /* 0x000fe200078e0071 */
[----:B------:R-:W-:Y:S01]  /*29ad0*/  @P0 DADD R154, -RZ, -R112 ;  /* 0x00000000ff9a0229 */ /* 0x000fe20000000970 */
[----:B------:R-:W-:Y:S01]  /*29ae0*/  @P0 IMAD.MOV.U32 R160, RZ, RZ, R14 ;  /* 0x000000ffffa00224 */ /* 0x000fe200078e000e */
[----:B0-----:R-:W-:-:S08]  /*29af0*/  DFMA R10, R8, -R6, 1 ;  /* 0x3ff00000080a742b */ /* 0x001fd00000000806 */
[----:B------:R-:W-:-:S08]  /*29b00*/  DFMA R10, R10, R10, R10 ;  /* 0x0000000a0a0a722b */ /* 0x000fd0000000000a */
[----:B------:R-:W-:Y:S01]  /*29b10*/  DFMA R10, R8, R10, R8 ;  /* 0x0000000a080a722b */ /* 0x000fe20000000008 */
[----:B------:R-:W-:Y:S02]  /*29b20*/  @!P0 IMAD.MOV.U32 R8, RZ, RZ, 0x0 ;  /* 0x00000000ff088424 */ /* 0x000fe400078e00ff */
[----:B------:R-:W-:Y:S01]  /*29b30*/  @!P0 IMAD.MOV.U32 R9, RZ, RZ, 0x3ff00000 ;  /* 0x3ff00000ff098424 */ /* 0x000fe200078e00ff */
[----:B------:R-:W-:Y:S01]  /*29b40*/  @P0 MOV R9, R121 ;  /* 0x0000007900090202 */ /* 0x000fe20000000f00 */
[----:B------:R-:W-:-:S03]  /*29b50*/  @P0 IMAD.MOV.U32 R8, RZ, RZ, R120 ;  /* 0x000000ffff080224 */ /* 0x000fc600078e0078 */
[----:B------:R-:W-:Y:S01]  /*29b60*/  DFMA R12, R10, -R6, 1 ;  /* 0x3ff000000a0c742b */ /* 0x000fe20000000806 */
[----:B------:R-:W-:-:S07]  /*29b70*/  FSETP.GEU.AND P3, PT, |R9|, 6.5827683646048100446e-37, PT ;  /* 0x036000000900780b */ /* 0x000fce0003f6e200 */
        /* <DEDUP_REMOVED lines=10> */
.L_x_568:
[----:B------:R-:W-:Y:S05]  /*29c20*/  BSYNC.RECONVERGENT B3 ;  /* 0x0000000000037941 */ /* 0x000fea0003800200 */
.L_x_567:
        /* <DEDUP_REMOVED lines=11> */
[----:B------:R-:W-:Y:S01]  /*29ce0*/  MOV R9, 0x3fd80000 ;  /* 0x3fd8000000097802 */ /* 0x000fe20000000f00 */
[----:B------:R-:W-:Y:S01]  /*29cf0*/  IMAD.MOV.U32 R8, RZ, RZ, 0x0 ;  /* 0x00000000ff087424 */ /* 0x000fe200078e00ff */
[----:B------:R-:W-:Y:S01]  /*29d00*/  BSSY.RECONVERGENT B4, `(.L_x_571) ;  /* 0x0000018000047945 */ /* 0x000fe20003800200 */
[----:B------:R-:W-:Y:S01]  /*29d10*/  DMUL R160, R148, R160 ;  /* 0x000000a094a07228 */ /* 0x000fe20000000000 */
        /* <DEDUP_REMOVED lines=22> */
.L_x_572:
[----:B------:R-:W-:Y:S05]  /*29e80*/  BSYNC.RECONVERGENT B4 ;  /* 0x0000000000047941 */ /* 0x000fea0003800200 */
.L_x_571:
[----:B------:R-:W-:-:S08]  /*29e90*/  DADD R6, R160, -R6 ;  /* 0x00000000a0067229 */ /* 0x000fd00000000806 */
[C---:B------:R-:W-:Y:S02]  /*29ea0*/  DMUL R114, R6.reuse, R158 ;  /* 0x0000009e06727228 */ /* 0x040fe40000000000 */
[C---:B------:R-:W-:Y:S02]  /*29eb0*/  DMUL R118, R6.reuse, R154 ;  /* 0x0000009a06767228 */ /* 0x040fe40000000000 */
[----:B------:R-:W-:-:S04]  /*29ec0*/  DMUL R6, R6, R156 ;  /* 0x0000009c06067228 */ /* 0x000fc80000000000 */
[-C--:B------:R-:W-:Y:S02]  /*29ed0*/  DFMA R114, R140, R148.reuse, R114 ;  /* 0x000000948c72722b */ /* 0x080fe40000000072 */
[-C--:B------:R-:W-:Y:S02]  /*29ee0*/  DFMA R118, R142, R148.reuse, R118 ;  /* 0x000000948e76722b */ /* 0x080fe40000000076 */
[----:B------:R-:W-:-:S11]  /*29ef0*/  DFMA R116, R124, R148, R6 ;  /* 0x000000947c74722b */ /* 0x000fd60000000006 */
.L_x_570:
[----:B------:R-:W-:Y:S05]  /*29f00*/  BSYNC.RECONVERGENT B3 ;  /* 0x0000000000037941 */ /* 0x000fea0003800200 */
.L_x_569:
[C---:B------:R-:W-:Y:S01]  /*29f10*/  DMUL R4, R134.reuse, R122 ;  /* 0x0000007a86047228 */ /* 0x040fe20000000000 */
[----:B------:R-:W-:Y:S01]  /*29f20*/  UMOV UR4, 0xeb1c432d ;  /* 0xeb1c432d00047882 */ /* 0x000fe20000000000 */
[----:B------:R-:W-:Y:S01]  /*29f30*/  DMUL R6, R134, R92 ;  /* 0x0000005c86067228 */ /* 0x000fe20000000000 */
[----:B------:R-:W-:Y:S01]  /*29f40*/  UMOV UR5, 0x3f1a36e2 ;  /* 0x3f1a36e200057882 */ /* 0x000fe20000000000 */
[----:B------:R-:W-:Y:S01]  /*29f50*/  PLOP3.LUT P0, PT, PT, PT, PT, 0x8, 0x80 ;  /* 0x000000000080781c */ /* 0x000fe20003f0e170 */
[----:B------:R-:W-:-:S03]  /*29f60*/  DFMA R154, R112, UR4, R104 ;  /* 0x00000004709a7c2b */ /* 0x000fc60008000068 */
[C---:B------:R-:W-:Y:S02]  /*29f70*/  DFMA R4, R136.reuse, R138, R4 ;  /* 0x0000008a8804722b */ /* 0x040fe40000000004 */
[----:B------:R-:W-:Y:S02]  /*29f80*/  DFMA R6, R136, R94, R6 ;  /* 0x0000005e8806722b */ /* 0x000fe40000000006 */
[----:B------:R-:W-:-:S04]  /*29f90*/  DFMA R138, R138, UR4, R108 ;  /* 0x000000048a8a7c2b */ /* 0x000fc8000800006c */
[C---:B------:R-:W-:Y:S02]  /*29fa0*/  DFMA R140, R132.reuse, R112, R4 ;  /* 0x00000070848c722b */ /* 0x040fe40000000004 */
[----:B------:R-:W-:Y:S01]  /*29fb0*/  DFMA R156, R132, R90, R6 ;  /* 0x0000005a849c722b */ /* 0x000fe20000000006 */
[----:B------:R-:W-:Y:S10]  /*29fc0*/  @!P1 BRA `(.L_x_573) ;  /* 0x0000002000e09947 */ /* 0x000ff40003800000 */
[----:B------:R-:W-:Y:S01]  /*29fd0*/  BSSY.RECONVERGENT B4, `(.L_x_573) ;  /* 0x0000237000047945 */ /* 0x000fe20003800200 */
[----:B------:R-:W-:-:S07]  /*29fe0*/  IMAD.MOV.U32 R113, RZ, RZ, RZ ;  /* 0x000000ffff717224 */ /* 0x000fce00078e00ff */
.L_x_608:
        /* <DEDUP_REMOVED lines=23> */
[----:B------:R-:W-:-:S04]  /*2a160*/  DMUL R14, R134, R14 ;  /* 0x0000000e860e7228 */ /* 0x000fc80000000000 */
[----:B-----5:R-:W-:Y:S02]  /*2a170*/  DFMA R142, R138, R12, R142 ;  /* 0x0000000c8a8e722b */ /* 0x020fe4000000008e */
[----:B------:R-:W-:Y:S02]  /*2a180*/  DMUL R146, R134, R146 ;  /* 0x0000009286927228 */ /* 0x000fe40000000000 */
[C---:B------:R-:W-:Y:S02]  /*2a190*/  DFMA R8, R138.reuse, R6, R8 ;  /* 0x000000068a08722b */ /* 0x040fe40000000008 */
[----:B------:R-:W-:Y:S01]  /*2a1a0*/  DFMA R10, R138, R144, R10 ;  /* 0x000000908a0a722b */ /* 0x000fe2000000000a */
[----:B------:R-:W-:Y:S01]  /*2a1b0*/  ISETP.NE.AND P0, PT, R112, 0x3, PT ;  /* 0x000000037000780c */ /* 0x000fe20003f05270 */
[C---:B------:R-:W-:Y:S02]  /*2a1c0*/  DFMA R150, R136.reuse, R6, R150 ;  /* 0x000000068896722b */ /* 0x040fe40000000096 */
[----:B------:R-:W-:-:S02]  /*2a1d0*/  DFMA R14, R136, R12, R14 ;  /* 0x0000000c880e722b */ /* 0x000fc4000000000e */
[----:B------:R-:W-:Y:S02]  /*2a1e0*/  DFMA R142, R154, R158, R142 ;  /* 0x0000009e9a8e722b */ /* 0x000fe4000000008e */
[----:B------:R-:W-:Y:S02]  /*2a1f0*/  DFMA R146, R136, R144, R146 ;  /* 0x000000908892722b */ /* 0x000fe40000000092 */
[C---:B------:R-:W-:Y:S02]  /*2a200*/  DFMA R8, R154.reuse, R160, R8 ;  /* 0x000000a09a08722b */ /* 0x040fe40000000008 */
[----:B------:R-:W-:Y:S02]  /*2a210*/  DFMA R10, R154, R148, R10 ;  /* 0x000000949a0a722b */ /* 0x000fe4000000000a */
[----:B------:R-:W-:Y:S02]  /*2a220*/  DFMA R160, R132, R160, R150 ;  /* 0x000000a084a0722b */ /* 0x000fe40000000096 */
[----:B------:R-:W-:-:S02]  /*2a230*/  DADD R164, R142, R164 ;  /* 0x000000008ea47229 */ /* 0x000fc400000000a4 */
[----:B------:R-:W-:Y:S02]  /*2a240*/  DFMA R158, R132, R158, R14 ;  /* 0x0000009e849e722b */ /* 0x000fe4000000000e */
[----:B------:R-:W-:Y:S02]  /*2a250*/  DADD R166, R8, R166 ;  /* 0x0000000008a67229 */ /* 0x000fe400000000a6 */
[----:B------:R-:W-:Y:S02]  /*2a260*/  DFMA R142, R132, R148, R146 ;  /* 0x00000094848e722b */ /* 0x000fe40000000092 */
        /* <DEDUP_REMOVED lines=33> */
.L_x_579:
[----:B------:R-:W-:Y:S05]  /*2a480*/  BSYNC.RECONVERGENT B5 ;  /* 0x0000000000057941 */ /* 0x000fea0003800200 */
.L_x_578:
[----:B------:R-:W-:Y:S02]  /*2a490*/  IMAD.MOV.U32 R168, RZ, RZ, R148 ;  /* 0x000000ffffa87224 */ /* 0x000fe400078e0094 */
[----:B------:R-:W-:Y:S01]  /*2a4a0*/  IMAD.MOV.U32 R169, RZ, RZ, R149 ;  /* 0x000000ffffa97224 */ /* 0x000fe200078e0095 */
[----:B------:R-:W-:Y:S06]  /*2a4b0*/  BRA `(.L_x_577) ;  /* 0x0000001c00807947 */ /* 0x000fec0003800000 */
.L_x_576:
        /* <DEDUP_REMOVED lines=39> */
.L_x_581:
[----:B------:R-:W-:Y:S05]  /*2a730*/  BSYNC.RECONVERGENT B5 ;  /* 0x0000000000057941 */ /* 0x000fea0003800200 */
.L_x_580:
        /* <DEDUP_REMOVED lines=24> */
.L_x_583:
[----:B------:R-:W-:Y:S05]  /*2a8c0*/  BSYNC.RECONVERGENT B5 ;  /* 0x0000000000057941 */ /* 0x000fea0003800200 */
.L_x_582:
        /* <DEDUP_REMOVED lines=21> */
.L_x_585:
[----:B------:R-:W-:Y:S05]  /*2aa20*/  BSYNC.RECONVERGENT B5 ;  /* 0x0000000000057941 */ /* 0x000fea0003800200 */
.L_x_584:
        /* <DEDUP_REMOVED lines=15> */
.L_x_575:
        /* <DEDUP_REMOVED lines=26> */
.L_x_587:
[----:B------:R-:W-:Y:S05]  /*2acc0*/  BSYNC.RECONVERGENT B5 ;  /* 0x0000000000057941 */ /* 0x000fea0003800200 */
.L_x_586:
        /* <DEDUP_REMOVED lines=47> */
.L_x_589:
[----:B------:R-:W-:Y:S05]  /*2afc0*/  BSYNC.RECONVERGENT B1 ;  /* 0x0000000000017941 */ /* 0x000fea0003800200 */
.L_x_588:
        /* <DEDUP_REMOVED lines=26> */
.L_x_591:
[----:B------:R-:W-:Y:S05]  /*2b170*/  BSYNC.RECONVERGENT B5 ;  /* 0x0000000000057941 */ /* 0x000fea0003800200 */
.L_x_590:
        /* <DEDUP_REMOVED lines=32> */
.L_x_593:
[----:B------:R-:W-:Y:S05]  /*2b380*/  BSYNC.RECONVERGENT B1 ;  /* 0x0000000000017941 */ /* 0x000fea0003800200 */
.L_x_592:
        /* <DEDUP_REMOVED lines=26> */
.L_x_595:
[----:B------:R-:W-:Y:S05]  /*2b530*/  BSYNC.RECONVERGENT B5 ;  /* 0x0000000000057941 */ /* 0x000fea0003800200 */
.L_x_594:
        /* <DEDUP_REMOVED lines=32> */
.L_x_597:
[----:B------:R-:W-:Y:S05]  /*2b740*/  BSYNC.RECONVERGENT B1 ;  /* 0x0000000000017941 */ /* 0x000fea0003800200 */
.L_x_596:
        /* <DEDUP_REMOVED lines=25> */
.L_x_599:
[----:B------:R-:W-:Y:S05]  /*2b8e0*/  BSYNC.RECONVERGENT B5 ;  /* 0x0000000000057941 */ /* 0x000fea0003800200 */
.L_x_598:
        /* <DEDUP_REMOVED lines=32> */
.L_x_601:
[----:B------:R-:W-:Y:S05]  /*2baf0*/  BSYNC.RECONVERGENT B1 ;  /* 0x0000000000017941 */ /* 0x000fea0003800200 */
.L_x_600:
        /* <DEDUP_REMOVED lines=28> */
.L_x_603:
[----:B------:R-:W-:Y:S05]  /*2bcc0*/  BSYNC.RECONVERGENT B5 ;  /* 0x0000000000057941 */ /* 0x000fea0003800200 */
.L_x_602:
        /* <DEDUP_REMOVED lines=34> */
.L_x_605:
[----:B------:R-:W-:Y:S05]  /*2bef0*/  BSYNC.RECONVERGENT B1 ;  /* 0x0000000000017941 */ /* 0x000fea0003800200 */
.L_x_604:
        /* <DEDUP_REMOVED lines=28> */
.L_x_607:
[----:B------:R-:W-:Y:S05]  /*2c0c0*/  BSYNC.RECONVERGENT B5 ;  /* 0x0000000000057941 */ /* 0x000fea0003800200 */
.L_x_606:
        /* <DEDUP_REMOVED lines=31> */
.L_x_577:
[----:B------:R-:W-:Y:S05]  /*2c2c0*/  BSYNC.RECONVERGENT B3 ;  /* 0x0000000000037941 */ /* 0x000fea0003800200 */
.L_x_574:
[----:B------:R-:W-:Y:S01]  /*2c2d0*/  UMOV UR4, 0xffffffff ;  /* 0xffffffff00047882 */ /* 0x000fe20000000000 */
[----:B------:R-:W-:Y:S01]  /*2c2e0*/  UMOV UR5, 0x7fefffff ;  /* 0x7fefffff00057882 */ /* 0x000fe20000000000 */
[----:B------:R-:W-:Y:S01]  /*2c2f0*/  IADD3 R113, PT, PT, R113, 0x1, RZ ;  /* 0x0000000171717810 */ /* 0x000fe20007ffe0ff */
[----:B------:R-:W-:-:S03]  /*2c300*/  DSETP.GEU.AND P0, PT, R168, UR4, PT ;  /* 0x00000004a8007e2a */ /* 0x000fc6000bf0e000 */
[----:B------:R-:W-:-:S03]  /*2c310*/  ISETP.LT.AND P1, PT, R113, R130, PT ;  /* 0x000000827100720c */ /* 0x000fc60003f21270 */
[----:B------:R-:W-:-:S14]  /*2c320*/  DSETP.GE.AND P0, PT, R168, RZ, !P0 ;  /* 0x000000ffa800722a */ /* 0x000fdc0004706000 */
[----:B------:R-:W-:Y:S05]  /*2c330*/  @!P0 BRA P1, `(.L_x_608) ;  /* 0xffffffdc002c8947 */ /* 0x000fea000083ffff */
[----:B------:R-:W-:Y:S05]  /*2c340*/  BSYNC.RECONVERGENT B4 ;  /* 0x0000000000047941 */ /* 0x000fea0003800200 */
.L_x_573:
[----:B------:R-:W-:Y:S01]  /*2c350*/  DSETP.MAX.AND P3, P4, RZ, R156, PT ;  /* 0x0000009cff00722a */ /* 0x000fe20003c6f000 */
[----:B------:R-:W-:Y:S01]  /*2c360*/  MOV R4, RZ ;  /* 0x000000ff00047202 */ /* 0x000fe20000000f00 */
[----:B------:R-:W-:Y:S01]  /*2c370*/  DSETP.MAX.AND P1, P2, RZ, R140, PT ;  /* 0x0000008cff00722a */ /* 0x000fe20003a2f000 */
[----:B------:R-:W-:Y:S01]  /*2c380*/  IMAD.MOV.U32 R113, RZ, RZ, R156 ;  /* 0x000000ffff717224 */ /* 0x000fe200078e009c */
[----:B------:R-:W-:Y:S01]  /*2c390*/  BSSY.RECONVERGENT B1, `(.L_x_609) ;  /* 0x0000011000017945 */ /* 0x000fe20003800200 */
[----:B------:R-:W-:Y:S01]  /*2c3a0*/  IMAD.MOV.U32 R112, RZ, RZ, RZ ;  /* 0x000000ffff707224 */ /* 0x000fe200078e00ff */
[C---:B------:R-:W-:Y:S01]  /*2c3b0*/  FSEL R7, R4.reuse, R157, P3 ;  /* 0x0000009d04077208 */ /* 0x040fe20001800000 */
[----:B------:R-:W-:Y:S01]  /*2c3c0*/  IMAD.MOV.U32 R133, RZ, RZ, R140 ;  /* 0x000000ffff857224 */ /* 0x000fe200078e008c */
[----:B------:R-:W-:Y:S01]  /*2c3d0*/  FSEL R9, R4, R141, P1 ;  /* 0x0000008d04097208 */ /* 0x000fe20000800000 */
[----:B------:R-:W-:Y:S01]  /*2c3e0*/  IMAD.MOV.U32 R132, RZ, RZ, RZ ;  /* 0x000000ffff847224 */ /* 0x000fe200078e00ff */
[----:B------:R-:W-:Y:S01]  /*2c3f0*/  SEL R112, R112, R113, P3 ;  /* 0x0000007170707207 */ /* 0x000fe20001800000 */
[----:B------:R-:W-:Y:S01]  /*2c400*/  IMAD.MOV.U32 R5, RZ, RZ, 0x40590000 ;  /* 0x40590000ff057424 */ /* 0x000fe200078e00ff */
[----:B------:R-:W-:-:S02]  /*2c410*/  MOV R4, 0x2c4a0 ;  /* 0x0002c4a000047802 */ /* 0x000fc40000000f00 */
[----:B------:R-:W-:Y:S02]  /*2c420*/  @P4 LOP3.LUT R7, R157, 0x80000, RZ, 0xfc, !PT ;  /* 0x000800009d074812 */ /* 0x000fe400078efcff */
[----:B------:R-:W-:Y:S02]  /*2c430*/  @P2 LOP3.LUT R9, R141, 0x80000, RZ, 0xfc, !PT ;  /* 0x000800008d092812 */ /* 0x000fe400078efcff */
[----:B------:R-:W-:Y:S01]  /*2c440*/  SEL R132, R132, R133, P1 ;  /* 0x0000008584847207 */ /* 0x000fe20000800000 */
[----:B------:R-:W-:Y:S01]  /*2c450*/  IMAD.MOV.U32 R113, RZ, RZ, R7 ;  /* 0x000000ffff717224 */ /* 0x000fe200078e0007 */
[----:B------:R-:W-:Y:S01]  /*2c460*/  MOV R6, R112 ;  /* 0x0000007000067202 */ /* 0x000fe20000000f00 */
[----:B------:R-:W-:Y:S02]  /*2c470*/  IMAD.MOV.U32 R133, RZ, RZ, R9 ;  /* 0x000000ffff857224 */ /* 0x000fe400078e0009 */
[----:B------:R-:W-:-:S07]  /*2c480*/  IMAD.MOV.U32 R7, RZ, RZ, R113 ;  /* 0x000000ffff077224 */ /* 0x000fce00078e0071 */
[----:B------:R-:W-:Y:S05]  /*2c490*/  CALL.REL.NOINC `($_Z18cudaRaytraceKernelPK5Scene8Matrix4DPviii$__internal_accurate_pow) ;  /* 0x0000012000c87944 */ /* 0x000fea0003c00000 */
[----:B------:R-:W-:Y:S05]  /*2c4a0*/  BSYNC.RECONVERGENT B1 ;  /* 0x0000000000017941 */ /* 0x000fea0003800200 */
.L_x_609:
        /* <DEDUP_REMOVED lines=48> */
.L_x_613:
[----:B------:R-:W-:Y:S05]  /*2c7b0*/  BSYNC.RECONVERGENT B4 ;  /* 0x0000000000047941 */ /* 0x000fea0003800200 */
.L_x_612:
        /* <DEDUP_REMOVED lines=9> */
.L_x_614:
        /* <DEDUP_REMOVED lines=20> */
[----:B------:R-:W-:Y:S01]  /*2c990*/  @!P0 IMAD.MOV.U32 R6, RZ, RZ, -0x100000 ;  /* 0xfff00000ff068424 */ /* 0x000fe200078e00ff */
[----:B------:R-:W-:-:S04]  /*2c9a0*/  @!P0 MOV R4, RZ ;  /* 0x000000ff00048202 */ /* 0x000fc80000000f00 */
[----:B------:R-:W-:-:S07]  /*2c9b0*/  @!P0 SEL R5, R6, 0x7ff00000, !P3 ;  /* 0x7ff0000006058807 */ /* 0x000fce0005800000 */
.L_x_616:
[----:B------:R-:W-:Y:S05]  /*2c9c0*/  BSYNC.RECONVERGENT B1 ;  /* 0x0000000000017941 */ /* 0x000fea0003800200 */
.L_x_615:
[----:B------:R-:W-:Y:S02]  /*2c9d0*/  ISETP.GE.AND P1, PT, R130, 0x1, PT ;  /* 0x000000018200780c */ /* 0x000fe40003f26270 */
[----:B------:R-:W-:Y:S02]  /*2c9e0*/  CS2R R156, SRZ ;  /* 0x00000000009c7805 */ /* 0x000fe4000001ff00 */
[----:B------:R-:W-:Y:S01]  /*2c9f0*/  FSEL R4, R4, RZ, P2 ;  /* 0x000000ff04047208 */ /* 0x000fe20001000000 */
[----:B------:R-:W-:Y:S01]  /*2ca00*/  IMAD.MOV.U32 R142, RZ, RZ, -0x1 ;  /* 0xffffffffff8e7424 */ /* 0x000fe200078e00ff */
[----:B------:R-:W-:Y:S01]  /*2ca10*/  FSEL R5, R5, 1.875, P2 ;  /* 0x3ff0000005057808 */ /* 0x000fe20001000000 */
[----:B------:R-:W-:-:S05]  /*2ca20*/  IMAD.MOV.U32 R143, RZ, RZ, 0x7fefffff ;  /* 0x7fefffffff8f7424 */ /* 0x000fca00078e00ff */
[----:B------:R-:W-:Y:S01]  /*2ca30*/  DFMA R98, R98, R4, R44 ;  /* 0x000000046262722b */ /* 0x000fe2000000002c */
[----:B------:R-:W-:Y:S10]  /*2ca40*/  @!P1 BRA `(.L_x_617) ;  /* 0x0000002400049947 */ /* 0x000ff40003800000 */
[----:B------:R-:W-:Y:S01]  /*2ca50*/  CS2R R156, SRZ ;  /* 0x00000000009c7805 */ /* 0x000fe2000001ff00 */
[----:B------:R-:W-:Y:S01]  /*2ca60*/  IMAD.MOV.U32 R49, RZ, RZ, RZ ;  /* 0x000000ffff317224 */ /* 0x000fe200078e00ff */
[----:B------:R-:W-:Y:S01]  /*2ca70*/  MOV R142, 0xffffffff ;  /* 0xffffffff008e7802 */ /* 0x000fe20000000f00 */
[----:B------:R-:W-:-:S07]  /*2ca80*/  IMAD.MOV.U32 R143, RZ, RZ, 0x7fefffff ;  /* 0x7fefffffff8f7424 */ /* 0x000fce00078e00ff */
.L_x_652:
        /* <DEDUP_REMOVED lines=75> */
.L_x_623:
[----:B------:R-:W-:Y:S05]  /*2cf40*/  BSYNC.RECONVERGENT B5 ;  /* 0x0000000000057941 */ /* 0x000fea0003800200 */
.L_x_622:
[----:B------:R-:W-:Y:S01]  /*2cf50*/  MOV R126, R148 ;  /* 0x00000094007e7202 */ /* 0x000fe20000000f00 */
[----:B------:R-:W-:Y:S01]  /*2cf60*/  IMAD.MOV.U32 R127, RZ, RZ, R149 ;  /* 0x000000ffff7f7224 */ /* 0x000fe200078e0095 */
[----:B------:R-:W-:Y:S06]  /*2cf70*/  BRA `(.L_x_621) ;  /* 0x0000001c00807947 */ /* 0x000fec0003800000 */
.L_x_620:
        /* <DEDUP_REMOVED lines=39> */
.L_x_625:
[----:B------:R-:W-:Y:S05]  /*2d1f0*/  BSYNC.RECONVERGENT B5 ;  /* 0x0000000000057941 */ /* 0x000fea0003800200 */
.L_x_624:
        /* <DEDUP_REMOVED lines=24> */
.L_x_627:
[----:B------:R-:W-:Y:S05]  /*2d380*/  BSYNC.RECONVERGENT B5 ;  /* 0x0000000000057941 */ /* 0x000fea0003800200 */
.L_x_626:
        /* <DEDUP_REMOVED lines=21> */
.L_x_629:
[----:B------:R-:W-:Y:S05]  /*2d4e0*/  BSYNC.RECONVERGENT B5 ;  /* 0x0000000000057941 */ /* 0x000fea0003800200 */
.L_x_628:
        /* <DEDUP_REMOVED lines=15> */
.L_x_619:
        /* <DEDUP_REMOVED lines=26> */
.L_x_631:
[----:B------:R-:W-:Y:S05]  /*2d780*/  BSYNC.RECONVERGENT B5 ;  /* 0x0000000000057941 */ /* 0x000fea0003800200 */
.L_x_630:
        /* <DEDUP_REMOVED lines=47> */
.L_x_633:
[----:B------:R-:W-:Y:S05]  /*2da80*/  BSYNC.RECONVERGENT B1 ;  /* 0x0000000000017941 */ /* 0x000fea0003800200 */
.L_x_632:
        /* <DEDUP_REMOVED lines=26> */
.L_x_635:
[----:B------:R-:W-:Y:S05]  /*2dc30*/  BSYNC.RECONVERGENT B5 ;  /* 0x0000000000057941 */ /* 0x000fea0003800200 */
.L_x_634:
        /* <DEDUP_REMOVED lines=32> */
.L_x_637:
[----:B------:R-:W-:Y:S05]  /*2de40*/  BSYNC.RECONVERGENT B1 ;  /* 0x0000000000017941 */ /* 0x000fea0003800200 */
.L_x_636:
        /* <DEDUP_REMOVED lines=26> */
.L_x_639:
[----:B------:R-:W-:Y:S05]  /*2dff0*/  BSYNC.RECONVERGENT B5 ;  /* 0x0000000000057941 */ /* 0x000fea0003800200 */
.L_x_638:
        /* <DEDUP_REMOVED lines=32> */
.L_x_641:
[----:B------:R-:W-:Y:S05]  /*2e200*/  BSYNC.RECONVERGENT B1 ;  /* 0x0000000000017941 */ /* 0x000fea0003800200 */
.L_x_640:
        /* <DEDUP_REMOVED lines=25> */
.L_x_643:
[----:B------:R-:W-:Y:S05]  /*2e3a0*/  BSYNC.RECONVERGENT B5 ;  /* 0x0000000000057941 */ /* 0x000fea0003800200 */
.L_x_642:
        /* <DEDUP_REMOVED lines=32> */
.L_x_645:
[----:B------:R-:W-:Y:S05]  /*2e5b0*/  BSYNC.RECONVERGENT B1 ;  /* 0x0000000000017941 */ /* 0x000fea0003800200 */
.L_x_644:
        /* <DEDUP_REMOVED lines=28> */
.L_x_647:
[----:B------:R-:W-:Y:S05]  /*2e780*/  BSYNC.RECONVERGENT B5 ;  /* 0x0000000000057941 */ /* 0x000fea0003800200 */
.L_x_646:
        /* <DEDUP_REMOVED lines=34> */
.L_x_649:
[----:B------:R-:W-:Y:S05]  /*2e9b0*/  BSYNC.RECONVERGENT B1 ;  /* 0x0000000000017941 */ /* 0x000fea0003800200 */
.L_x_648:
        /* <DEDUP_REMOVED lines=28> */
.L_x_651:
[----:B------:R-:W-:Y:S05]  /*2eb80*/  BSYNC.RECONVERGENT B5 ;  /* 0x0000000000057941 */ /* 0x000fea0003800200 */
.L_x_650:
        /* <DEDUP_REMOVED lines=31> */
.L_x_621:
[----:B------:R-:W-:Y:S05]  /*2ed80*/  BSYNC.RECONVERGENT B4 ;  /* 0x0000000000047941 */ /* 0x000fea0003800200 */
.L_x_618:
        /* <DEDUP_REMOVED lines=13> */
.L_x_617:
        /* <DEDUP_REMOVED lines=32> */
[----:B------:R-:W-:Y:S01]  /*2f060*/  MOV R4, R139 ;  /* 0x0000008b00047202 */ /* 0x000fe20000000f00 */
[----:B------:R-:W-:Y:S02]  /*2f070*/  IMAD.MOV.U32 R9, RZ, RZ, R137 ;  /* 0x000000ffff097224 */ /* 0x000fe400078e0089 */
[----:B------:R-:W-:-:S03]  /*2f080*/  IMAD.MOV.U32 R5, RZ, RZ, R136 ;  /* 0x000000ffff057224 */ /* 0x000fc600078e0088 */
[----:B------:R-:W-:Y:S01]  /*2f090*/  FSEL R147, |R4|, |R9|, P0 ;  /* 0x4000000904937208 */ /* 0x000fe20000000200 */
[----:B------:R-:W-:Y:S01]  /*2f0a0*/  IMAD.MOV.U32 R4, RZ, RZ, R138 ;  /* 0x000000ffff047224 */ /* 0x000fe200078e008a */
[----:B------:R-:W-:-:S04]  /*2f0b0*/  DADD R134, -R142, -10 ;  /* 0xc02400008e867429 */ /* 0x000fc80000000100 */
[----:B------:R-:W-:Y:S02]  /*2f0c0*/  SEL R146, R4, R5, P0 ;  /* 0x0000000504927207 */ /* 0x000fe40000000000 */
[----:B------:R-:W-:-:S03]  /*2f0d0*/  @P2 LOP3.LUT R147, R9, 0x80000, RZ, 0xfc, !PT ;  /* 0x0008000009932812 */ /* 0x000fc600078efcff */
[----:B------:R-:W-:Y:S01]  /*2f0e0*/  IMAD.MOV.U32 R5, RZ, RZ, R146 ;  /* 0x000000ffff057224 */ /* 0x000fe200078e0092 */
[----:B------:R-:W-:Y:S02]  /*2f0f0*/  MOV R4, R134 ;  /* 0x0000008600047202 */ /* 0x000fe40000000f00 */
[----:B------:R-:W-:Y:S01]  /*2f100*/  DSETP.MAX.AND P5, P6, |R134|, R146, PT ;  /* 0x000000928600722a */ /* 0x000fe20003eaf200 */
[----:B------:R-:W-:-:S05]  /*2f110*/  IMAD.MOV.U32 R9, RZ, RZ, R147 ;  /* 0x000000ffff097224 */ /* 0x000fca00078e0093 */
[----:B------:R-:W-:Y:S01]  /*2f120*/  SEL R148, R4, R5, P5 ;  /* 0x0000000504947207 */ /* 0x000fe20002800000 */
[----:B------:R-:W-:Y:S01]  /*2f130*/  IMAD.MOV.U32 R4, RZ, RZ, R135 ;  /* 0x000000ffff047224 */ /* 0x000fe200078e0087 */
[----:B------:R-:W-:Y:S01]  /*2f140*/  DSETP.MIN.AND P0, P2, |R138|, |R136|, PT ;  /* 0x400000888a00722a */ /* 0x000fe20003a00200 */
[----:B------:R-:W-:Y:S01]  /*2f150*/  IMAD.MOV.U32 R5, RZ, RZ, R136 ;  /* 0x000000ffff057224 */ /* 0x000fe200078e0088 */
[----:B------:R-:W-:Y:S02]  /*2f160*/  DSETP.MIN.AND P3, P4, |R134|, R146, PT ;  /* 0x000000928600722a */ /* 0x000fe40003c60200 */
[----:B------:R-:W-:Y:S02]  /*2f170*/  FSEL R149, |R4|, R9, P5 ;  /* 0x0000000904957208 */ /* 0x000fe40002800200 */
[----:B------:R-:W-:Y:S01]  /*2f180*/  MOV R4, R138 ;  /* 0x0000008a00047202 */ /* 0x000fe20000000f00 */
[----:B------:R-:W-:Y:S01]  /*2f190*/  IMAD.MOV.U32 R152, RZ, RZ, R147 ;  /* 0x000000ffff987224 */ /* 0x000fe200078e0093 */
[----:B------:R-:W-:-:S02]  /*2f1a0*/  @P6 LOP3.LUT R149, R9, 0x80000, RZ, 0xfc, !PT ;  /* 0x0008000009956812 */ /* 0x000fc400078efcff */
[----:B------:R-:W-:Y:S01]  /*2f1b0*/  SEL R4, R4, R5, P0 ;  /* 0x0000000504047207 */ /* 0x000fe20000000000 */
[----:B------:R-:W-:Y:S01]  /*2f1c0*/  IMAD.MOV.U32 R5, RZ, RZ, R135 ;  /* 0x000000ffff057224 */ /* 0x000fe200078e0087 */
[----:B------:R-:W-:-:S04]  /*2f1d0*/  LOP3.LUT R150, R149, 0xffc00000, RZ, 0xc0, !PT ;  /* 0xffc0000095967812 */ /* 0x000fc800078ec0ff */
[----:B------:R-:W-:Y:S02]  /*2f1e0*/  FSEL R147, |R5|, R152, P3 ;  /* 0x0000009805937208 */ /* 0x000fe40001800200 */
[----:B------:R-:W-:Y:S02]  /*2f1f0*/  MOV R5, R134 ;  /* 0x0000008600057202 */ /* 0x000fe40000000f00 */
[----:B------:R-:W-:Y:S01]  /*2f200*/  LOP3.LUT R151, R150, 0x7fd00000, RZ, 0x3c, !PT ;  /* 0x7fd0000096977812 */ /* 0x000fe200078e3cff */
[----:B------:R-:W-:Y:S01]  /*2f210*/  IMAD.MOV.U32 R150, RZ, RZ, RZ ;  /* 0x000000ffff967224 */ /* 0x000fe200078e00ff */
[----:B------:R-:W-:Y:S02]  /*2f220*/  SEL R146, R5, R146, P3 ;  /* 0x0000009205927207 */ /* 0x000fe40001800000 */
[----:B------:R-:W-:Y:S01]  /*2f230*/  @P4 LOP3.LUT R147, R152, 0x80000, RZ, 0xfc, !PT ;  /* 0x0008000098934812 */ /* 0x000fe200078efcff */
        /* <DEDUP_REMOVED lines=11> */
[----:B------:R-:W-:-:S06]  /*2f2f0*/  MOV R158, RZ ;  /* 0x000000ff009e7202 */ /* 0x000fcc0000000f00 */
        /* <DEDUP_REMOVED lines=43> */
[----:B------:R-:W-:Y:S01]  /*2f5b0*/  IMAD.MOV.U32 R132, RZ, RZ, -0x1 ;  /* 0xffffffffff847424 */ /* 0x000fe200078e00ff */
[----:B------:R-:W-:Y:S01]  /*2f5c0*/  MOV R133, 0x7fefffff ;  /* 0x7fefffff00857802 */ /* 0x000fe20000000f00 */
        /* <DEDUP_REMOVED lines=37> */
[----:B------:R-:W-:-:S07]  /*2f820*/  MOV R14, 0x2f840 ;  /* 0x0002f840000e7802 */ /* 0x000fce0000000f00 */
[----:B------:R-:W-:Y:S05]  /*2f830*/  CALL.REL.NOINC `($__internal_1_$__cuda_sm20_dsqrt_rn_f64_mediumpath_v1) ;  /* 0x000000ec00407944 */ /* 0x000fea0003c00000 */
[----:B------:R-:W-:Y:S01]  /*2f840*/  IMAD.MOV.U32 R132, RZ, RZ, R4 ;  /* 0x000000ffff847224 */ /* 0x000fe200078e0004 */
[----:B------:R-:W-:-:S07]  /*2f850*/  MOV R133, R5 ;  /* 0x0000000500857202 */ /* 0x000fce0000000f00 */
.L_x_659:
[----:B------:R-:W-:Y:S05]  /*2f860*/  BSYNC.RECONVERGENT B6 ;  /* 0x0000000000067941 */ /* 0x000fea0003800200 */
.L_x_658:
        /* <DEDUP_REMOVED lines=24> */
.L_x_661:
[----:B------:R-:W-:Y:S05]  /*2f9f0*/  BSYNC.RECONVERGENT B6 ;  /* 0x0000000000067941 */ /* 0x000fea0003800200 */
.L_x_660:
        /* <DEDUP_REMOVED lines=21> */
.L_x_663:
[----:B------:R-:W-:Y:S05]  /*2fb50*/  BSYNC.RECONVERGENT B6 ;  /* 0x0000000000067941 */ /* 0x000fea0003800200 */
.L_x_662:
        /* <DEDUP_REMOVED lines=18> */
.L_x_656:
        /* <DEDUP_REMOVED lines=26> */
.L_x_665:
[----:B------:R-:W-:Y:S05]  /*2fe20*/  BSYNC.RECONVERGENT B6 ;  /* 0x0000000000067941 */ /* 0x000fea0003800200 */
.L_x_664:
        /* <DEDUP_REMOVED lines=75> */
.L_x_667:
[----:B------:R-:W-:Y:S05]  /*302e0*/  BSYNC.RECONVERGENT B1 ;  /* 0x0000000000017941 */ /* 0x000fea0003800200 */
.L_x_666:
        /* <DEDUP_REMOVED lines=26> */
.L_x_669:
[----:B------:R-:W-:Y:S05]  /*30490*/  BSYNC.RECONVERGENT B6 ;  /* 0x0000000000067941 */ /* 0x000fea0003800200 */
.L_x_668:
        /* <DEDUP_REMOVED lines=36> */
.L_x_671:
[----:B------:R-:W-:Y:S05]  /*306e0*/  BSYNC.RECONVERGENT B1 ;  /* 0x0000000000017941 */ /* 0x000fea0003800200 */
.L_x_670:
        /* <DEDUP_REMOVED lines=26> */
.L_x_673:
[----:B------:R-:W-:Y:S05]  /*30890*/  BSYNC.RECONVERGENT B6 ;  /* 0x0000000000067941 */ /* 0x000fea0003800200 */
.L_x_672:
        /* <DEDUP_REMOVED lines=36> */
.L_x_675:
[----:B------:R-:W-:Y:S05]  /*30ae0*/  BSYNC.RECONVERGENT B1 ;  /* 0x0000000000017941 */ /* 0x000fea0003800200 */
.L_x_674:
        /* <DEDUP_REMOVED lines=26> */
.L_x_677:
[----:B------:R-:W-:Y:S05]  /*30c90*/  BSYNC.RECONVERGENT B6 ;  /* 0x0000000000067941 */ /* 0x000fea0003800200 */
.L_x_676:
        /* <DEDUP_REMOVED lines=36> */
.L_x_679:
[----:B------:R-:W-:Y:S05]  /*30ee0*/  BSYNC.RECONVERGENT B1 ;  /* 0x0000000000017941 */ /* 0x000fea0003800200 */
.L_x_678:
        /* <DEDUP_REMOVED lines=28> */
.L_x_681:
[----:B------:R-:W-:Y:S05]  /*310b0*/  BSYNC.RECONVERGENT B6 ;  /* 0x0000000000067941 */ /* 0x000fea0003800200 */
.L_x_680:
        /* <DEDUP_REMOVED lines=38> */
.L_x_683:
[----:B------:R-:W-:Y:S05]  /*31320*/  BSYNC.RECONVERGENT B1 ;  /* 0x0000000000017941 */ /* 0x000fea0003800200 */
.L_x_682:
        /* <DEDUP_REMOVED lines=28> */
.L_x_685:
[----:B------:R-:W-:Y:S05]  /*314f0*/  BSYNC.RECONVERGENT B6 ;  /* 0x0000000000067941 */ /* 0x000fea0003800200 */
.L_x_684:
        /* <DEDUP_REMOVED lines=75> */
.L_x_657:
[----:B------:R-:W-:Y:S05]  /*319b0*/  BSYNC.RECONVERGENT B5 ;  /* 0x0000000000057941 */ /* 0x000fea0003800200 */
.L_x_655:
        /* <DEDUP_REMOVED lines=26> */
[----:B------:R-:W-:-:S07]  /*31b60*/  IMAD.MOV.U32 R6, RZ, RZ, R4 ;  /* 0x000000ffff067224 */ /* 0x000fce00078e0004 */
[----:B------:R-:W-:Y:S01]  /*31b70*/  @P2 LOP3.LUT R13, R9, 0x80000, RZ, 0xfc, !PT ;  /* 0x00080000090d2812 */ /* 0x000fe200078efcff */
[----:B------:R-:W-:Y:S01]  /*31b80*/  DFMA R46, R50, R126, R46 ;  /* 0x0000007e322e722b */ /* 0x000fe2000000002e */
[----:B------:R-:W-:-:S03]  /*31b90*/  SEL R8, R6, R7, P0 ;  /* 0x0000000706087207 */ /* 0x000fc60000000000 */
[----:B------:R-:W-:Y:S02]  /*31ba0*/  IMAD.MOV.U32 R9, RZ, RZ, R13 ;  /* 0x000000ffff097224 */ /* 0x000fe400078e000d */
[----:B------:R-:W-:-:S04]  /*31bb0*/  IMAD.MOV.U32 R7, RZ, RZ, R8 ;  /* 0x000000ffff077224 */ /* 0x000fc800078e0008 */
[----:B------:R-:W-:Y:S01]  /*31bc0*/  DSETP.MAX.AND P5, P6, |R46|, R8, PT ;  /* 0x000000082e00722a */ /* 0x000fe20003eaf200 */
[----:B------:R-:W-:Y:S01]  /*31bd0*/  MOV R6, R46 ;  /* 0x0000002e00067202 */ /* 0x000fe20000000f00 */
[----:B------:R-:W-:-:S04]  /*31be0*/  IMAD.MOV.U32 R13, RZ, RZ, R9 ;  /* 0x000000ffff0d7224 */ /* 0x000fc800078e0009 */
[----:B------:R-:W-:Y:S01]  /*31bf0*/  SEL R12, R6, R7, P5 ;  /* 0x00000007060c7207 */ /* 0x000fe20002800000 */
[----:B------:R-:W-:Y:S01]  /*31c00*/  IMAD.MOV.U32 R6, RZ, RZ, R47 ;  /* 0x000000ffff067224 */ /* 0x000fe200078e002f */
[----:B------:R-:W-:Y:S01]  /*31c10*/  DSETP.MIN.AND P0, P2, |R4|, |R10|, PT ;  /* 0x4000000a0400722a */ /* 0x000fe20003a00200 */
[----:B------:R-:W-:Y:S01]  /*31c20*/  IMAD.MOV.U32 R7, RZ, RZ, R10 ;  /* 0x000000ffff077224 */ /* 0x000fe200078e000a */
[----:B------:R-:W-:Y:S02]  /*31c30*/  DSETP.MIN.AND P3, P4, |R46|, R8, PT ;  /* 0x000000082e00722a */ /* 0x000fe40003c60200 */
[----:B------:R-:W-:Y:S02]  /*31c40*/  FSEL R15, |R6|, R13, P5 ;  /* 0x0000000d060f7208 */ /* 0x000fe40002800200 */
[----:B------:R-:W-:Y:S02]  /*31c50*/  MOV R6, R4 ;  /* 0x0000000400067202 */ /* 0x000fe40000000f00 */
[----:B------:R-:W-:-:S02]  /*31c60*/  @P6 LOP3.LUT R15, R13, 0x80000, RZ, 0xfc, !PT ;  /* 0x000800000d0f6812 */ /* 0x000fc400078efcff */
        /* <DEDUP_REMOVED lines=10> */
[----:B------:R-:W-:Y:S02]  /*31d10*/  SEL R8, R7, R44, P3 ;  /* 0x0000002c07087207 */ /* 0x000fe40001800000 */
[----:B------:R-:W-:Y:S01]  /*31d20*/  MOV R9, R45 ;  /* 0x0000002d00097202 */ /* 0x000fe20000000f00 */
[----:B------:R-:W-:-:S02]  /*31d30*/  IMAD.MOV.U32 R7, RZ, RZ, R5 ;  /* 0x000000ffff077224 */ /* 0x000fc400078e0005 */
        /* <DEDUP_REMOVED lines=29> */
[----:B------:R-:W-:Y:S01]  /*31f10*/  IMAD.MOV.U32 R128, RZ, RZ, 0x0 ;  /* 0x00000000ff807424 */ /* 0x000fe200078e00ff */
[----:B------:R-:W-:-:S04]  /*31f20*/  CS2R R126, SRZ ;  /* 0x00000000007e7805 */ /* 0x000fc8000001ff00 */
[-C--:B------:R-:W-:Y:S02]  /*31f30*/  DMUL R4, R4, R158.reuse ;  /* 0x0000009e04047228 */ /* 0x080fe40000000000 */
[-C--:B------:R-:W-:Y:S02]  /*31f40*/  DMUL R120, R10, R158.reuse ;  /* 0x0000009e0a787228 */ /* 0x080fe40000000000 */
[----:B------:R-:W-:Y:S01]  /*31f50*/  DMUL R158, R46, R158 ;  /* 0x0000009e2e9e7228 */ /* 0x000fe20000000000 */
[----:B------:R-:W-:Y:S02]  /*31f60*/  HFMA2 R47, -RZ, RZ, 1.984375, 0 ;  /* 0x3ff00000ff2f7431 */ /* 0x000fe400000001ff */
[----:B------:R-:W-:Y:S02]  /*31f70*/  IMAD.MOV.U32 R129, RZ, RZ, 0x3ff00000 ;  /* 0x3ff00000ff817424 */ /* 0x000fe400078e00ff */
[----:B------:R-:W-:Y:S02]  /*31f80*/  IMAD.MOV.U32 R44, RZ, RZ, 0x0 ;  /* 0x00000000ff2c7424 */ /* 0x000fe400078e00ff */
[----:B------:R-:W-:-:S02]  /*31f90*/  IMAD.MOV.U32 R45, RZ, RZ, 0x3ff00000 ;  /* 0x3ff00000ff2d7424 */ /* 0x000fc400078e00ff */
[----:B------:R-:W-:Y:S01]  /*31fa0*/  IMAD.MOV.U32 R46, RZ, RZ, 0x0 ;  /* 0x00000000ff2e7424 */ /* 0x000fe200078e00ff */
[----:B------:R-:W-:Y:S06]  /*31fb0*/  @!P0 BRA `(.L_x_687) ;  /* 0x0000000000788947 */ /* 0x000fec0003800000 */
        /* <DEDUP_REMOVED lines=30> */
.L_x_687:
        /* <DEDUP_REMOVED lines=14> */
.L_x_688:
[----:B------:R-:W-:Y:S05]  /*32280*/  BSYNC.RECONVERGENT B1 ;  /* 0x0000000000017941 */ /* 0x000fea0003800200 */
.L_x_686:
[----:B------:R-:W-:Y:S01]  /*32290*/  DSETP.MAX.AND P0, P2, |R116|, |R114|, PT ;  /* 0x400000727400722a */ /* 0x000fe20003a0f200 */
[----:B------:R-:W-:Y:S01]  /*322a0*/  IMAD.MOV.U32 R11, RZ, RZ, R115 ;  /* 0x000000ffff0b7224 */ /* 0x000fe200078e0073 */
[----:B0-----:R-:W-:Y:S01]  /*322b0*/  MOV R8, R117 ;  /* 0x0000007500087202 */ /* 0x001fe20000000f00 */
[----:B------:R-:W-:Y:S01]  /*322c0*/  IMAD.MOV.U32 R9, RZ, RZ, R114 ;  /* 0x000000ffff097224 */ /* 0x000fe200078e0072 */
[----:B------:R-:W-:Y:S01]  /*322d0*/  MOV R144, R119 ;  /* 0x0000007700907202 */ /* 0x000fe20000000f00 */
[----:B------:R-:W-:Y:S01]  /*322e0*/  UMOV UR4, 0xeb1c432d ;  /* 0xeb1c432d00047882 */ /* 0x000fe20000000000 */
[----:B------:R-:W-:Y:S01]  /*322f0*/  FSEL R13, |R8|, |R11|, P0 ;  /* 0x4000000b080d7208 */ /* 0x000fe20000000200 */
[----:B------:R-:W-:Y:S01]  /*32300*/  IMAD.MOV.U32 R8, RZ, RZ, R116 ;  /* 0x000000ffff087224 */ /* 0x000fe200078e0074 */
[----:B------:R-:W-:Y:S02]  /*32310*/  UMOV UR5, 0x3f1a36e2 ;  /* 0x3f1a36e200057882 */ /* 0x000fe40000000000 */
[----:B------:R-:W-:-:S02]  /*32320*/  DFMA R154, R4, UR4, R154 ;  /* 0x00000004049a7c2b */ /* 0x000fc4000800009a */
[----:B------:R-:W-:Y:S01]  /*32330*/  SEL R10, R8, R9, P0 ;  /* 0x00000009080a7207 */ /* 0x000fe20000000000 */
[----:B------:R-:W-:Y:S01]  /*32340*/  IMAD.MOV.U32 R9, RZ, RZ, R118 ;  /* 0x000000ffff097224 */ /* 0x000fe200078e0076 */
[----:B------:R-:W-:Y:S01]  /*32350*/  @P2 LOP3.LUT R13, R11, 0x80000, RZ, 0xfc, !PT ;  /* 0x000800000b0d2812 */ /* 0x000fe200078efcff */
[----:B------:R-:W-:Y:S02]  /*32360*/  DSETP.MIN.AND P0, P2, |R116|, |R114|, PT ;  /* 0x400000727400722a */ /* 0x000fe40003a00200 */
[----:B------:R-:W-:Y:S01]  /*32370*/  IMAD.MOV.U32 R8, RZ, RZ, R10 ;  /* 0x000000ffff087224 */ /* 0x000fe200078e000a */
[----:B------:R-:W-:Y:S01]  /*32380*/  MOV R11, R13 ;  /* 0x0000000d000b7202 */ /* 0x000fe20000000f00 */
[----:B------:R-:W-:Y:S01]  /*32390*/  IMAD.MOV.U32 R13, RZ, RZ, R119 ;  /* 0x000000ffff0d7224 */ /* 0x000fe200078e0077 */
[----:B------:R-:W-:Y:S02]  /*323a0*/  DFMA R142, R158, UR4, R142 ;  /* 0x000000049e8e7c2b */ /* 0x000fe4000800008e */
[----:B------:R-:W-:-:S02]  /*323b0*/  DFMA R160, R120, UR4, R140 ;  /* 0x0000000478a07c2b */ /* 0x000fc4000800008c */
        /* <DEDUP_REMOVED lines=9> */
[----:B------:R-:W-:-:S02]  /*32450*/  @P4 LOP3.LUT R11, R144, 0x80000, RZ, 0xfc, !PT ;  /* 0x00080000900b4812 */ /* 0x000fc400078efcff */
[----:B------:R-:W-:Y:S01]  /*32460*/  SEL R8, R8, R9, P0 ;  /* 0x0000000908087207 */ /* 0x000fe20000000000 */
[----:B------:R-:W-:Y:S01]  /*32470*/  IMAD.MOV.U32 R13, RZ, RZ, R15 ;  /* 0x000000ffff0d7224 */ /* 0x000fe200078e000f */
[----:B------:R-:W-:Y:S01]  /*32480*/  MOV R144, R115 ;  /* 0x0000007300907202 */ /* 0x000fe20000000f00 */
[----:B------:R-:W-:Y:S02]  /*32490*/  IMAD.MOV.U32 R9, RZ, RZ, R10 ;  /* 0x000000ffff097224 */ /* 0x000fe400078e000a */
[----:B------:R-:W-:Y:S01]  /*324a0*/  IMAD.MOV.U32 R10, RZ, RZ, R118 ;  /* 0x000000ffff0a7224 */ /* 0x000fe200078e0076 */
[----:B------:R-:W-:-:S04]  /*324b0*/  LOP3.LUT R14, R13, 0xffc00000, RZ, 0xc0, !PT ;  /* 0xffc000000d0e7812 */ /* 0x000fc800078ec0ff */
[----:B------:R-:W-:Y:S01]  /*324c0*/  LOP3.LUT R15, R14, 0x7fd00000, RZ, 0x3c, !PT ;  /* 0x7fd000000e0f7812 */ /* 0x000fe200078e3cff */
[----:B------:R-:W-:Y:S01]  /*324d0*/  IMAD.MOV.U32 R14, RZ, RZ, RZ ;  /* 0x000000ffff0e7224 */ /* 0x000fe200078e00ff */
[----:B------:R-:W-:Y:S01]  /*324e0*/  SEL R10, R9, R10, P3 ;  /* 0x0000000a090a7207 */ /* 0x000fe20001800000 */
[----:B------:R-:W-:-:S05]  /*324f0*/  IMAD.MOV.U32 R9, RZ, RZ, R117 ;  /* 0x000000ffff097224 */ /* 0x000fca00078e0075 */
        /* <DEDUP_REMOVED lines=46> */
.L_x_724:
        /* <DEDUP_REMOVED lines=70> */
.L_x_695:
[----:B------:R-:W-:Y:S05]  /*32c40*/  BSYNC.RECONVERGENT B7 ;  /* 0x0000000000077941 */ /* 0x000fea0003800200 */
.L_x_694:
[----:B------:R-:W-:Y:S02]  /*32c50*/  IMAD.MOV.U32 R172, RZ, RZ, R148 ;  /* 0x000000ffffac7224 */ /* 0x000fe400078e0094 */
[----:B------:R-:W-:Y:S01]  /*32c60*/  IMAD.MOV.U32 R173, RZ, RZ, R149 ;  /* 0x000000ffffad7224 */ /* 0x000fe200078e0095 */
[----:B------:R-:W-:Y:S06]  /*32c70*/  BRA `(.L_x_693) ;  /* 0x0000001c00807947 */ /* 0x000fec0003800000 */
.L_x_692:
        /* <DEDUP_REMOVED lines=37> */
[----:B------:R-:W-:Y:S02]  /*32ed0*/  IMAD.MOV.U32 R166, RZ, RZ, R4 ;  /* 0x000000ffffa67224 */ /* 0x000fe400078e0004 */
[----:B------:R-:W-:-:S07]  /*32ee0*/  IMAD.MOV.U32 R167, RZ, RZ, R5 ;  /* 0x000000ffffa77224 */ /* 0x000fce00078e0005 */
.L_x_697:
[----:B------:R-:W-:Y:S05]  /*32ef0*/  BSYNC.RECONVERGENT B7 ;  /* 0x0000000000077941 */ /* 0x000fea0003800200 */
.L_x_696:
        /* <DEDUP_REMOVED lines=22> */
[----:B------:R-:W-:Y:S01]  /*33060*/  IMAD.MOV.U32 R164, RZ, RZ, R148 ;  /* 0x000000ffffa47224 */ /* 0x000fe200078e0094 */
[----:B------:R-:W-:-:S07]  /*33070*/  MOV R165, R149 ;  /* 0x0000009500a57202 */ /* 0x000fce0000000f00 */
.L_x_699:
[----:B------:R-:W-:Y:S05]  /*33080*/  BSYNC.RECONVERGENT B7 ;  /* 0x0000000000077941 */ /* 0x000fea0003800200 */
.L_x_698:
        /* <DEDUP_REMOVED lines=21> */
.L_x_701:
[----:B------:R-:W-:Y:S05]  /*331e0*/  BSYNC.RECONVERGENT B7 ;  /* 0x0000000000077941 */ /* 0x000fea0003800200 */
.L_x_700:
        /* <DEDUP_REMOVED lines=15> */
.L_x_691:
        /* <DEDUP_REMOVED lines=26> */
.L_x_703:
[----:B------:R-:W-:Y:S05]  /*33480*/  BSYNC.RECONVERGENT B7 ;  /* 0x0000000000077941 */ /* 0x000fea0003800200 */
.L_x_702:
        /* <DEDUP_REMOVED lines=47> */
.L_x_705:
[----:B------:R-:W-:Y:S05]  /*33780*/  BSYNC.RECONVERGENT B1 ;  /* 0x0000000000017941 */ /* 0x000fea0003800200 */
.L_x_704:
        /* <DEDUP_REMOVED lines=26> */
.L_x_707:
[----:B------:R-:W-:Y:S05]  /*33930*/  BSYNC.RECONVERGENT B7 ;  /* 0x0000000000077941 */ /* 0x000fea0003800200 */
.L_x_706:
        /* <DEDUP_REMOVED lines=32> */
.L_x_709:
[----:B------:R-:W-:Y:S05]  /*33b40*/  BSYNC.RECONVERGENT B1 ;  /* 0x0000000000017941 */ /* 0x000fea0003800200 */
.L_x_708:
        /* <DEDUP_REMOVED lines=26> */
.L_x_711:
[----:B------:R-:W-:Y:S05]  /*33cf0*/  BSYNC.RECONVERGENT B7 ;  /* 0x0000000000077941 */ /* 0x000fea0003800200 */
.L_x_710:
        /* <DEDUP_REMOVED lines=32> */
.L_x_713:
[----:B------:R-:W-:Y:S05]  /*33f00*/  BSYNC.RECONVERGENT B1 ;  /* 0x0000000000017941 */ /* 0x000fea0003800200 */
.L_x_712:
        /* <DEDUP_REMOVED lines=25> */
.L_x_715:
[----:B------:R-:W-:Y:S05]  /*340a0*/  BSYNC.RECONVERGENT B7 ;  /* 0x0000000000077941 */ /* 0x000fea0003800200 */
.L_x_714:
        /* <DEDUP_REMOVED lines=32> */
.L_x_717:
[----:B------:R-:W-:Y:S05]  /*342b0*/  BSYNC.RECONVERGENT B1 ;  /* 0x0000000000017941 */ /* 0x000fea0003800200 */
.L_x_716:
        /* <DEDUP_REMOVED lines=28> */
.L_x_719:
[----:B------:R-:W-:Y:S05]  /*34480*/  BSYNC.RECONVERGENT B7 ;  /* 0x0000000000077941 */ /* 0x000fea0003800200 */
.L_x_718:
        /* <DEDUP_REMOVED lines=34> */
.L_x_721:
[----:B------:R-:W-:Y:S05]  /*346b0*/  BSYNC.RECONVERGENT B1 ;  /* 0x0000000000017941 */ /* 0x000fea0003800200 */
.L_x_720:
        /* <DEDUP_REMOVED lines=28> */
.L_x_723:
[----:B------:R-:W-:Y:S05]  /*34880*/  BSYNC.RECONVERGENT B7 ;  /* 0x0000000000077941 */ /* 0x000fea0003800200 */
.L_x_722:
        /* <DEDUP_REMOVED lines=31> */
.L_x_693:
[----:B------:R-:W-:Y:S05]  /*34a80*/  BSYNC.RECONVERGENT B5 ;  /* 0x0000000000057941 */ /* 0x000fea0003800200 */
.L_x_690:
        /* <DEDUP_REMOVED lines=8> */
.L_x_689:
        /* <DEDUP_REMOVED lines=20> */
[----:B-----5:R-:W-:Y:S05]  /*34c50*/  CALL.REL.NOINC `($_Z18cudaRaytraceKernelPK5Scene8Matrix4DPviii$__internal_accurate_pow) ;  /* 0x0000009800d87944 */ /* 0x020fea0003c00000 */
[----:B------:R-:W-:Y:S05]  /*34c60*/  BSYNC.RECONVERGENT B1 ;  /* 0x0000000000017941 */ /* 0x000fea0003800200 */
.L_x_725:
        /* <DEDUP_REMOVED lines=48> */
.L_x_729:
[----:B------:R-:W-:Y:S05]  /*34f70*/  BSYNC.RECONVERGENT B6 ;  /* 0x0000000000067941 */ /* 0x000fea0003800200 */
.L_x_728:
        /* <DEDUP_REMOVED lines=9> */
.L_x_730:
        /* <DEDUP_REMOVED lines=23> */
.L_x_732:
[----:B------:R-:W-:Y:S05]  /*35180*/  BSYNC.RECONVERGENT B1 ;  /* 0x0000000000017941 */ /* 0x000fea0003800200 */
.L_x_731:
[----:B------:R-:W-:Y:S01]  /*35190*/  FSEL R4, R4, RZ, P2 ;  /* 0x000000ff04047208 */ /* 0x000fe20001000000 */
[-C--:B------:R-:W-:Y:S01]  /*351a0*/  DFMA R44, RZ, R126.reuse, R44 ;  /* 0x0000007eff2c722b */ /* 0x080fe2000000002c */
[----:B------:R-:W-:Y:S01]  /*351b0*/  FSEL R5, R5, 1.875, P2 ;  /* 0x3ff0000005057808 */ /* 0x000fe20001000000 */
[-C--:B------:R-:W-:Y:S02]  /*351c0*/  DFMA R46, RZ, R126.reuse, R46 ;  /* 0x0000007eff2e722b */ /* 0x080fe4000000002e */
[----:B------:R-:W-:-:S03]  /*351d0*/  DFMA R128, RZ, R126, R128 ;  /* 0x0000007eff80722b */ /* 0x000fc60000000080 */
[----:B------:R-:W-:-:S11]  /*351e0*/  DFMA R132, R132, R4, R48 ;  /* 0x000000048484722b */ /* 0x000fd60000000030 */
.L_x_727:
[----:B------:R-:W-:Y:S05]  /*351f0*/  BSYNC.RECONVERGENT B5 ;  /* 0x0000000000057941 */ /* 0x000fea0003800200 */
.L_x_726:
[----:B------:R-:W-:-:S14]  /*35200*/  DSETP.GT.AND P0, PT, R132, RZ, PT ;  /* 0x000000ff8400722a */ /* 0x000fdc0003f04000 */
[-C--:B------:R-:W-:Y:S02]  /*35210*/  @P0 DFMA R44, RZ, R132.reuse, R44 ;  /* 0x00000084ff2c022b */ /* 0x080fe4000000002c */
[-C--:B------:R-:W-:Y:S02]  /*35220*/  @P0 DFMA R46, RZ, R132.reuse, R46 ;  /* 0x00000084ff2e022b */ /* 0x080fe4000000002e */
[----:B------:R-:W-:-:S11]  /*35230*/  @P0 DFMA R128, RZ, R132, R128 ;  /* 0x00000084ff80022b */ /* 0x000fd60000000080 */
.L_x_654:
[----:B------:R-:W-:Y:S05]  /*35240*/  BSYNC.RECONVERGENT B4 ;  /* 0x0000000000047941 */ /* 0x000fea0003800200 */
.L_x_653:
[-C--:B------:R-:W-:Y:S02]  /*35250*/  DFMA R100, R44, R102.reuse, R100 ;  /* 0x000000662c64722b */ /* 0x080fe40000000064 */
[-C--:B------:R-:W-:Y:S02]  /*35260*/  DFMA R112, R46, R102.reuse, R112 ;  /* 0x000000662e70722b */ /* 0x080fe40000000070 */
[----:B------:R-:W-:-:S11]  /*35270*/  DFMA R110, R128, R102, R110 ;  /* 0x00000066806e722b */ /* 0x000fd6000000006e */
.L_x_611:
[----:B------:R-:W-:Y:S05]  /*35280*/  BSYNC.RECONVERGENT B3 ;  /* 0x0000000000037941 */ /* 0x000fea0003800200 */
.L_x_610:
        /* <DEDUP_REMOVED lines=9> */
[----:B------:R-:W-:Y:S01]  /*35320*/  IMAD.MOV.U32 R129, RZ, RZ, 0x7fefffff ;  /* 0x7fefffffff817424 */ /* 0x000fe200078e00ff */
[----:B------:R-:W-:-:S05]  /*35330*/  DFMA R104, R90, UR4, R104 ;  /* 0x000000045a687c2b */ /* 0x000fca0008000068 */
[----:B------:R-:W-:Y:S06]  /*35340*/  @!P0 BRA `(.L_x_733) ;  /* 0x0000002000f08947 */ /* 0x000fec0003800000 */
[----:B------:R-:W-:Y:S01]  /*35350*/  CS2R R122, SRZ ;  /* 0x00000000007a7805 */ /* 0x000fe2000001ff00 */
[----:B------:R-:W-:Y:S01]  /*35360*/  IMAD.MOV.U32 R49, RZ, RZ, RZ ;  /* 0x000000ffff317224 */ /* 0x000fe200078e00ff */
[----:B------:R-:W-:Y:S01]  /*35370*/  MOV R128, 0xffffffff ;  /* 0xffffffff00807802 */ /* 0x000fe20000000f00 */
[----:B------:R-:W-:-:S07]  /*35380*/  IMAD.MOV.U32 R129, RZ, RZ, 0x7fefffff ;  /* 0x7fefffffff817424 */ /* 0x000fce00078e00ff */
.L_x_768:
        /* <DEDUP_REMOVED lines=70> */
.L_x_739:
[----:B------:R-:W-:Y:S05]  /*357f0*/  BSYNC.RECONVERGENT B4 ;  /* 0x0000000000047941 */ /* 0x000fea0003800200 */
.L_x_738:
[----:B------:R-:W-:Y:S01]  /*35800*/  MOV R118, R148 ;  /* 0x0000009400767202 */ /* 0x000fe20000000f00 */
[----:B------:R-:W-:Y:S01]  /*35810*/  IMAD.MOV.U32 R119, RZ, RZ, R149 ;  /* 0x000000ffff777224 */ /* 0x000fe200078e0095 */
[----:B------:R-:W-:Y:S06]  /*35820*/  BRA `(.L_x_737) ;  /* 0x0000001c00807947 */ /* 0x000fec0003800000 */
.L_x_736:
        /* <DEDUP_REMOVED lines=39> */
.L_x_741:
[----:B------:R-:W-:Y:S05]  /*35aa0*/  BSYNC.RECONVERGENT B4 ;  /* 0x0000000000047941 */ /* 0x000fea0003800200 */
.L_x_740:
        /* <DEDUP_REMOVED lines=24> */
.L_x_743:
[----:B------:R-:W-:Y:S05]  /*35c30*/  BSYNC.RECONVERGENT B4 ;  /* 0x0000000000047941 */ /* 0x000fea0003800200 */
.L_x_742:
        /* <DEDUP_REMOVED lines=21> */
.L_x_745:
[----:B------:R-:W-:Y:S05]  /*35d90*/  BSYNC.RECONVERGENT B4 ;  /* 0x0000000000047941 */ /* 0x000fea0003800200 */
.L_x_744:
        /* <DEDUP_REMOVED lines=15> */
.L_x_735:
        /* <DEDUP_REMOVED lines=26> */
.L_x_747:
[----:B------:R-:W-:Y:S05]  /*36030*/  BSYNC.RECONVERGENT B4 ;  /* 0x0000000000047941 */ /* 0x000fea0003800200 */
.L_x_746:
        /* <DEDUP_REMOVED lines=19> */
[----:B------:R-:W-:Y:S02]  /*36170*/  IMAD.MOV.U32 R118, RZ, RZ, -0x1 ;  /* 0xffffffffff767424 */ /* 0x000fe400078e00ff */
[----:B------:R-:W-:-:S05]  /*36180*/  IMAD.MOV.U32 R119, RZ, RZ, 0x7fefffff ;  /* 0x7fefffffff777424 */ /* 0x000fca00078e00ff */
[----:B------:R-:W-:-:S08]  /*36190*/  DADD R4, -R6, R10 ;  /* 0x0000000006047229 */ /* 0x000fd0000000010a */
[----:B------:R-:W-:-:S08]  /*361a0*/  DFMA R4, RZ, R8, R4 ;  /* 0x00000008ff04722b */ /* 0x000fd00000000004 */
[----:B------:R-:W-:-:S08]  /*361b0*/  DADD R4, R4, -1 ;  /* 0xbff0000004047429 */ /* 0x000fd00000000000 */
[----:B------:R-:W-:-:S14]  /*361c0*/  DSETP.GT.AND P0, PT, R4, RZ, PT ;  /* 0x000000ff0400722a */ /* 0x000fdc0003f04000 */
[----:B------:R-:W-:Y:S05]  /*361d0*/  @P0 BRA `(.L_x_749) ;  /* 0x0000000000540947 */ /* 0x000fea0003800000 */
[----:B------:R-:W-:Y:S01]  /*361e0*/  DADD R4, R6, R10 ;  /* 0x0000000006047229 */ /* 0x000fe2000000000a */
        /* <DEDUP_REMOVED lines=20> */
.L_x_749:
[----:B------:R-:W-:Y:S05]  /*36330*/  BSYNC.RECONVERGENT B1 ;  /* 0x0000000000017941 */ /* 0x000fea0003800200 */
.L_x_748:
        /* <DEDUP_REMOVED lines=26> */
.L_x_751:
[----:B------:R-:W-:Y:S05]  /*364e0*/  BSYNC.RECONVERGENT B4 ;  /* 0x0000000000047941 */ /* 0x000fea0003800200 */
.L_x_750:
        /* <DEDUP_REMOVED lines=32> */
.L_x_753:
[----:B------:R-:W-:Y:S05]  /*366f0*/  BSYNC.RECONVERGENT B1 ;  /* 0x0000000000017941 */ /* 0x000fea0003800200 */
.L_x_752:
        /* <DEDUP_REMOVED lines=26> */
.L_x_755:
[----:B------:R-:W-:Y:S05]  /*368a0*/  BSYNC.RECONVERGENT B4 ;  /* 0x0000000000047941 */ /* 0x000fea0003800200 */
.L_x_754:
        /* <DEDUP_REMOVED lines=32> */
.L_x_757:
[----:B------:R-:W-:Y:S05]  /*36ab0*/  BSYNC.RECONVERGENT B1 ;  /* 0x0000000000017941 */ /* 0x000fea0003800200 */
.L_x_756:
        /* <DEDUP_REMOVED lines=25> */
.L_x_759:
[----:B------:R-:W-:Y:S05]  /*36c50*/  BSYNC.RECONVERGENT B4 ;  /* 0x0000000000047941 */ /* 0x000fea0003800200 */
.L_x_758:
        /* <DEDUP_REMOVED lines=32> */
.L_x_761:
[----:B------:R-:W-:Y:S05]  /*36e60*/  BSYNC.RECONVERGENT B1 ;  /* 0x0000000000017941 */ /* 0x000fea0003800200 */
.L_x_760:
        /* <DEDUP_REMOVED lines=28> */
.L_x_763:
[----:B------:R-:W-:Y:S05]  /*37030*/  BSYNC.RECONVERGENT B4 ;  /* 0x0000000000047941 */ /* 0x000fea0003800200 */
.L_x_762:
        /* <DEDUP_REMOVED lines=34> */
.L_x_765:
[----:B------:R-:W-:Y:S05]  /*37260*/  BSYNC.RECONVERGENT B1 ;  /* 0x0000000000017941 */ /* 0x000fea0003800200 */
.L_x_764:
        /* <DEDUP_REMOVED lines=28> */
.L_x_767:
[----:B------:R-:W-:Y:S05]  /*37430*/  BSYNC.RECONVERGENT B4 ;  /* 0x0000000000047941 */ /* 0x000fea0003800200 */
.L_x_766:
        /* <DEDUP_REMOVED lines=31> */
.L_x_737:
[----:B------:R-:W-:Y:S05]  /*37630*/  BSYNC.RECONVERGENT B3 ;  /* 0x0000000000037941 */ /* 0x000fea0003800200 */
.L_x_734:
        /* <DEDUP_REMOVED lines=13> */
.L_x_733:
        /* <DEDUP_REMOVED lines=92> */
[C---:B------:R-:W-:Y:S02]  /*37cd0*/  DMUL R144, R92.reuse, R144 ;  /* 0x000000905c907228 */ /* 0x040fe40000000000 */
[C---:B------:R-:W-:Y:S02]  /*37ce0*/  DMUL R140, R92.reuse, R140 ;  /* 0x0000008c5c8c7228 */ /* 0x040fe40000000000 */
[----:B------:R-:W-:Y:S02]  /*37cf0*/  DMUL R142, R92, R142 ;  /* 0x0000008e5c8e7228 */ /* 0x000fe40000000000 */
[C---:B-----5:R-:W-:Y:S02]  /*37d00*/  DFMA R14, R108.reuse, R138, R14 ;  /* 0x0000008a6c0e722b */ /* 0x060fe4000000000e */
[C---:B------:R-:W-:Y:S02]  /*37d10*/  DFMA R106, R108.reuse, R10, R106 ;  /* 0x0000000a6c6a722b */ /* 0x040fe4000000006a */
[----:B------:R-:W-:Y:S01]  /*37d20*/  DFMA R46, R108, R12, R46 ;  /* 0x0000000c6c2e722b */ /* 0x000fe2000000002e */
[----:B------:R-:W-:Y:S01]  /*37d30*/  ISETP.NE.AND P0, PT, R146, 0x3, PT ;  /* 0x000000039200780c */ /* 0x000fe20003f05270 */
[----:B------:R-:W-:-:S02]  /*37d40*/  DFMA R144, R94, R10, R144 ;  /* 0x0000000a5e90722b */ /* 0x000fc40000000090 */
[C---:B------:R-:W-:Y:S02]  /*37d50*/  DFMA R140, R94.reuse, R138, R140 ;  /* 0x0000008a5e8c722b */ /* 0x040fe4000000008c */
[----:B------:R-:W-:Y:S02]  /*37d60*/  DFMA R142, R94, R12, R142 ;  /* 0x0000000c5e8e722b */ /* 0x000fe4000000008e */
[C---:B------:R-:W-:Y:S02]  /*37d70*/  DFMA R14, R104.reuse, R44, R14 ;  /* 0x0000002c680e722b */ /* 0x040fe4000000000e */
        /* <DEDUP_REMOVED lines=51> */
.L_x_775:
[----:B------:R-:W-:Y:S05]  /*380b0*/  BSYNC.RECONVERGENT B5 ;  /* 0x0000000000057941 */ /* 0x000fea0003800200 */
.L_x_774:
        /* <DEDUP_REMOVED lines=24> */
.L_x_777:
[----:B------:R-:W-:Y:S05]  /*38240*/  BSYNC.RECONVERGENT B5 ;  /* 0x0000000000057941 */ /* 0x000fea0003800200 */
.L_x_776:
        /* <DEDUP_REMOVED lines=21> */
.L_x_779:
[----:B------:R-:W-:Y:S05]  /*383a0*/  BSYNC.RECONVERGENT B5 ;  /* 0x0000000000057941 */ /* 0x000fea0003800200 */
.L_x_778:
        /* <DEDUP_REMOVED lines=18> */
.L_x_772:
        /* <DEDUP_REMOVED lines=26> */
.L_x_781:
[----:B------:R-:W-:Y:S05]  /*38670*/  BSYNC.RECONVERGENT B5 ;  /* 0x0000000000057941 */ /* 0x000fea0003800200 */
.L_x_780:
        /* <DEDUP_REMOVED lines=75> */
.L_x_783:
[----:B------:R-:W-:Y:S05]  /*38b30*/  BSYNC.RECONVERGENT B1 ;  /* 0x0000000000017941 */ /* 0x000fea0003800200 */
.L_x_782:
        /* <DEDUP_REMOVED lines=26> */
.L_x_785:
[----:B------:R-:W-:Y:S05]  /*38ce0*/  BSYNC.RECONVERGENT B5 ;  /* 0x0000000000057941 */ /* 0x000fea0003800200 */
.L_x_784:
        /* <DEDUP_REMOVED lines=36> */
.L_x_787:
[----:B------:R-:W-:Y:S05]  /*38f30*/  BSYNC.RECONVERGENT B1 ;  /* 0x0000000000017941 */ /* 0x000fea0003800200 */
.L_x_786:
        /* <DEDUP_REMOVED lines=26> */
.L_x_789:
[----:B------:R-:W-:Y:S05]  /*390e0*/  BSYNC.RECONVERGENT B5 ;  /* 0x0000000000057941 */ /* 0x000fea0003800200 */
.L_x_788:
        /* <DEDUP_REMOVED lines=36> */
.L_x_791:
[----:B------:R-:W-:Y:S05]  /*39330*/  BSYNC.RECONVERGENT B1 ;  /* 0x0000000000017941 */ /* 0x000fea0003800200 */
.L_x_790:
        /* <DEDUP_REMOVED lines=26> */
.L_x_793:
[----:B------:R-:W-:Y:S05]  /*394e0*/  BSYNC.RECONVERGENT B5 ;  /* 0x0000000000057941 */ /* 0x000fea0003800200 */
.L_x_792:
        /* <DEDUP_REMOVED lines=36> */
.L_x_795:
[----:B------:R-:W-:Y:S05]  /*39730*/  BSYNC.RECONVERGENT B1 ;  /* 0x0000000000017941 */ /* 0x000fea0003800200 */
.L_x_794:
        /* <DEDUP_REMOVED lines=28> */
.L_x_797:
[----:B------:R-:W-:Y:S05]  /*39900*/  BSYNC.RECONVERGENT B5 ;  /* 0x0000000000057941 */ /* 0x000fea0003800200 */
.L_x_796:
        /* <DEDUP_REMOVED lines=38> */
.L_x_799:
[----:B------:R-:W-:Y:S05]  /*39b70*/  BSYNC.RECONVERGENT B1 ;  /* 0x0000000000017941 */ /* 0x000fea0003800200 */
.L_x_798:
        /* <DEDUP_REMOVED lines=28> */
.L_x_801:
[----:B------:R-:W-:Y:S05]  /*39d40*/  BSYNC.RECONVERGENT B5 ;  /* 0x0000000000057941 */ /* 0x000fea0003800200 */
.L_x_800:
        /* <DEDUP_REMOVED lines=75> */
.L_x_773:
[----:B------:R-:W-:Y:S05]  /*3a200*/  BSYNC.RECONVERGENT B4 ;  /* 0x0000000000047941 */ /* 0x000fea0003800200 */
.L_x_771:
        /* <DEDUP_REMOVED lines=83> */
[----:B------:R-:W-:Y:S01]  /*3a740*/  IMAD.MOV.U32 R114, RZ, RZ, 0x0 ;  /* 0x00000000ff727424 */ /* 0x000fe200078e00ff */
[----:B------:R-:W-:Y:S01]  /*3a750*/  CS2R R108, SRZ ;  /* 0x00000000006c7805 */ /* 0x000fe2000001ff00 */
[----:B------:R-:W-:Y:S01]  /*3a760*/  IMAD.MOV.U32 R115, RZ, RZ, 0x3ff00000 ;  /* 0x3ff00000ff737424 */ /* 0x000fe200078e00ff */
[----:B------:R-:W-:-:S02]  /*3a770*/  DMUL R4, R4, R134 ;  /* 0x0000008604047228 */ /* 0x000fc40000000000 */
        /* <DEDUP_REMOVED lines=16> */
[----:B------:R-:W-:Y:S01]  /*3a880*/  HFMA2 R50, -RZ, RZ, 0, 0 ;  /* 0x00000000ff327431 */ /* 0x000fe200000001ff */
        /* <DEDUP_REMOVED lines=19> */
.L_x_803:
[----:B------:R-:W0:Y:S01]  /*3a9c0*/  FRND.F64.FLOOR R10, R128 ;  /* 0x00000080000a7313 */ /* 0x000e220000305800 */
[----:B------:R-:W-:Y:S01]  /*3a9d0*/  IMAD.MOV.U32 R48, RZ, RZ, RZ ;  /* 0x000000ffff307224 */ /* 0x000fe200078e00ff */
[----:B------:R-:W-:Y:S01]  /*3a9e0*/  MOV R117, 0x3ff00000 ;  /* 0x3ff0000000757802 */ /* 0x000fe20000000f00 */
[----:B------:R-:W-:Y:S02]  /*3a9f0*/  IMAD.MOV.U32 R116, RZ, RZ, 0x0 ;  /* 0x00000000ff747424 */ /* 0x000fe400078e00ff */
[--C-:B------:R-:W-:Y:S02]  /*3aa00*/  IMAD.MOV.U32 R104, RZ, RZ, R48.reuse ;  /* 0x000000ffff687224 */ /* 0x100fe400078e0030 */
[----:B------:R-:W-:Y:S01]  /*3aa10*/  IMAD.MOV.U32 R50, RZ, RZ, R48 ;  /* 0x000000ffff327224 */ /* 0x000fe200078e0030 */
[----:B------:R-:W1:Y:S01]  /*3aa20*/  FRND.F64.FLOOR R8, R130 ;  /* 0x0000008200087313 */ /* 0x000e620000305800 */
[----:B0-----:R-:W-:Y:S02]  /*3aa30*/  DADD R10, R128, -R10 ;  /* 0x00000000800a7229 */ /* 0x001fe4000000080a */
[----:B-1----:R-:W-:-:S06]  /*3aa40*/  DADD R8, R130, -R8 ;  /* 0x0000000082087229 */ /* 0x002fcc0000000808 */
[----:B------:R-:W-:-:S06]  /*3aa50*/  DSETP.GEU.AND P0, PT, R10, 0.5, PT ;  /* 0x3fe000000a00742a */ /* 0x000fcc0003f0e000 */
[----:B------:R-:W-:-:S06]  /*3aa60*/  DSETP.GEU.XOR P0, PT, R8, 0.5, P0 ;  /* 0x3fe000000800742a */ /* 0x000fcc000070e800 */
[----:B------:R-:W-:-:S04]  /*3aa70*/  FSEL R49, RZ, 1.875, !P0 ;  /* 0x3ff00000ff317808 */ /* 0x000fc80004000000 */
[----:B------:R-:W-:Y:S01]  /*3aa80*/  MOV R105, R49 ;  /* 0x0000003100697202 */ /* 0x000fe20000000f00 */
[----:B------:R-:W-:-:S07]  /*3aa90*/  IMAD.MOV.U32 R51, RZ, RZ, R49 ;  /* 0x000000ffff337224 */ /* 0x000fce00078e0031 */
.L_x_804:
[----:B------:R-:W-:Y:S05]  /*3aaa0*/  BSYNC.RECONVERGENT B1 ;  /* 0x0000000000017941 */ /* 0x000fea0003800200 */
.L_x_802:
[----:B------:R-:W1:Y:S02]  /*3aab0*/  LDC.64 R122, c[0x0][0x380] ;  /* 0x0000e000ff7a7b82 */ /* 0x000e640000000a00 */
[----:B-1----:R1:W2:Y:S01]  /*3aac0*/  LDG.E R122, desc[UR6][R122.64+0x4] ;  /* 0x000004067a7a7981 */ /* 0x0022a2000c1e1900 */
[----:B------:R-:W-:Y:S01]  /*3aad0*/  DSETP.MAX.AND P0, P1, |R94|, |R92|, PT ;  /* 0x4000005c5e00722a */ /* 0x000fe2000390f200 */
[----:B------:R-:W-:Y:S01]  /*3aae0*/  IMAD.MOV.U32 R11, RZ, RZ, R93 ;  /* 0x000000ffff0b7224 */ /* 0x000fe200078e005d */
[----:B0-----:R-:W-:Y:S01]  /*3aaf0*/  MOV R8, R95 ;  /* 0x0000005f00087202 */ /* 0x001fe20000000f00 */
[----:B------:R-:W-:Y:S01]  /*3ab00*/  UMOV UR4, 0xeb1c432d ;  /* 0xeb1c432d00047882 */ /* 0x000fe20000000000 */
[----:B------:R-:W-:Y:S01]  /*3ab10*/  MOV R9, R92 ;  /* 0x0000005c00097202 */ /* 0x000fe20000000f00 */
[----:B------:R-:W-:Y:S01]  /*3ab20*/  UMOV UR5, 0x3f1a36e2 ;  /* 0x3f1a36e200057882 */ /* 0x000fe20000000000 */
[----:B------:R-:W-:Y:S01]  /*3ab30*/  FSEL R13, |R8|, |R11|, P0 ;  /* 0x4000000b080d7208 */ /* 0x000fe20000000200 */
[----:B------:R-:W-:Y:S01]  /*3ab40*/  IMAD.MOV.U32 R8, RZ, RZ, R94 ;  /* 0x000000ffff087224 */ /* 0x000fe200078e005e */
[----:B------:R-:W-:-:S02]  /*3ab50*/  DFMA R130, R4, UR4, R130 ;  /* 0x0000000404827c2b */ /* 0x000fc40008000082 */
[----:B------:R-:W-:Y:S02]  /*3ab60*/  DFMA R128, R134, UR4, R128 ;  /* 0x0000000486807c2b */ /* 0x000fe40008000080 */
[CC--:B------:R-:W-:Y:S02]  /*3ab70*/  SEL R10, R8.reuse, R9.reuse, P0 ;  /* 0x00000009080a7207 */ /* 0x0c0fe40000000000 */
[----:B------:R-:W-:Y:S01]  /*3ab80*/  @P1 LOP3.LUT R13, R11, 0x80000, RZ, 0xfc, !PT ;  /* 0x000800000b0d1812 */ /* 0x000fe200078efcff */
[----:B------:R-:W-:Y:S01]  /*3ab90*/  DSETP.MIN.AND P0, P1, |R94|, |R92|, PT ;  /* 0x4000005c5e00722a */ /* 0x000fe20003900200 */
[----:B------:R-:W-:Y:S01]  /*3aba0*/  MOV R132, R10 ;  /* 0x0000000a00847202 */ /* 0x000fe20000000f00 */
[----:B------:R-:W-:Y:S02]  /*3abb0*/  IMAD.MOV.U32 R12, RZ, RZ, R10 ;  /* 0x000000ffff0c7224 */ /* 0x000fe400078e000a */
[----:B------:R-:W-:Y:S02]  /*3abc0*/  IMAD.MOV.U32 R11, RZ, RZ, R13 ;  /* 0x000000ffff0b7224 */ /* 0x000fe400078e000d */
[----:B------:R-:W-:Y:S01]  /*3abd0*/  SEL R8, R8, R9, P0 ;  /* 0x0000000908087207 */ /* 0x000fe20000000000 */
[----:B------:R-:W-:-:S02]  /*3abe0*/  IMAD.MOV.U32 R9, RZ, RZ, R91 ;  /* 0x000000ffff097224 */ /* 0x000fc400078e005b */
[----:B------:R-:W-:Y:S01]  /*3abf0*/  MOV R14, R11 ;  /* 0x0000000b000e7202 */ /* 0x000fe20000000f00 */
[C-C-:B------:R-:W-:Y:S02]  /*3ac00*/  DSETP.MAX.AND P4, P5, |R90|.reuse, R10.reuse, PT ;  /* 0x0000000a5a00722a */ /* 0x140fe40003d8f200 */
[----:B------:R-:W-:-:S04]  /*3ac10*/  DSETP.MIN.AND P2, P3, |R90|, R10, PT ;  /* 0x0000000a5a00722a */ /* 0x000fc80003b40200 */
[----:B------:R-:W-:Y:S01]  /*3ac20*/  FSEL R13, |R9|, R14, P4 ;  /* 0x0000000e090d7208 */ /* 0x000fe20002000200 */
[----:B------:R-:W-:-:S05]  /*3ac30*/  IMAD.MOV.U32 R9, RZ, RZ, R90 ;  /* 0x000000ffff097224 */ /* 0x000fca00078e005a */
[----:B------:R-:W-:Y:S01]  /*3ac40*/  SEL R12, R9, R12, P4 ;  /* 0x0000000c090c7207 */ /* 0x000fe20002000000 */
[----:B------:R-:W-:Y:S01]  /*3ac50*/  IMAD.MOV.U32 R9, RZ, RZ, R91 ;  /* 0x000000ffff097224 */ /* 0x000fe200078e005b */
[----:B------:R-:W-:-:S04]  /*3ac60*/  @P5 LOP3.LUT R13, R14, 0x80000, RZ, 0xfc, !PT ;  /* 0x000800000e0d5812 */ /* 0x000fc800078efcff */
[----:B------:R-:W-:Y:S02]  /*3ac70*/  LOP3.LUT R14, R13, 0xffc00000, RZ, 0xc0, !PT ;  /* 0xffc000000d0e7812 */ /* 0x000fe400078ec0ff */
[----:B-1----:R-:W-:Y:S01]  /*3ac80*/  FSEL R123, |R9|, R11, P2 ;  /* 0x0000000b097b7208 */ /* 0x002fe20001000200 */
[----:B------:R-:W-:Y:S01]  /*3ac90*/  IMAD.MOV.U32 R9, RZ, RZ, R90 ;  /* 0x000000ffff097224 */ /* 0x000fe200078e005a */
[----:B------:R-:W-:Y:S02]  /*3aca0*/  @P3 LOP3.LUT R123, R11, 0x80000, RZ, 0xfc, !PT ;  /* 0x000800000b7b3812 */ /* 0x000fe400078efcff */
[----:B------:R-:W-:Y:S01]  /*3acb0*/  LOP3.LUT R15, R14, 0x7fd00000, RZ, 0x3c, !PT ;  /* 0x7fd000000e0f7812 */ /* 0x000fe200078e3cff */
[----:B------:R-:W-:Y:S01]  /*3acc0*/  HFMA2 R14, -RZ, RZ, 0, 0 ;  /* 0x00000000ff0e7431 */ /* 0x000fe200000001ff */
        /* <DEDUP_REMOVED lines=23> */
[----:B------:R-:W-:Y:S02]  /*3ae40*/  DSETP.GT.AND P0, PT, R8, RZ, PT ;  /* 0x000000ff0800722a */ /* 0x000fe40003f04000 */
[----:B------:R-:W-:Y:S02]  /*3ae50*/  DFMA R136, R102, UR4, R126 ;  /* 0x0000000466887c2b */ /* 0x000fe4000800007e */
        /* <DEDUP_REMOVED lines=23> */
[----:B--2---:R-:W-:-:S13]  /*3afd0*/  ISETP.GE.AND P1, PT, R122, 0x1, PT ;  /* 0x000000017a00780c */ /* 0x004fda0003f26270 */
[----:B------:R-:W-:Y:S05]  /*3afe0*/  @!P1 BRA `(.L_x_805) ;  /* 0x0000002000d49947 */ /* 0x000fea0003800000 */
[----:B------:R-:W-:Y:S01]  /*3aff0*/  BSSY.RECONVERGENT B5, `(.L_x_805) ;  /* 0x0000234000057945 */ /* 0x000fe20003800200 */
[----:B------:R-:W-:-:S07]  /*3b000*/  IMAD.MOV.U32 R123, RZ, RZ, RZ ;  /* 0x000000ffff7b7224 */ /* 0x000fce00078e00ff */
.L_x_840:
        /* <DEDUP_REMOVED lines=70> */
.L_x_811:
[----:B------:R-:W-:Y:S05]  /*3b470*/  BSYNC.RECONVERGENT B6 ;  /* 0x0000000000067941 */ /* 0x000fea0003800200 */
.L_x_810:
[----:B------:R-:W-:Y:S01]  /*3b480*/  MOV R158, R148 ;  /* 0x00000094009e7202 */ /* 0x000fe20000000f00 */
[----:B------:R-:W-:Y:S01]  /*3b490*/  IMAD.MOV.U32 R159, RZ, RZ, R149 ;  /* 0x000000ffff9f7224 */ /* 0x000fe200078e0095 */
[----:B------:R-:W-:Y:S06]  /*3b4a0*/  BRA `(.L_x_809) ;  /* 0x0000001c00807947 */ /* 0x000fec0003800000 */
.L_x_808:
        /* <DEDUP_REMOVED lines=39> */
.L_x_813:
[----:B------:R-:W-:Y:S05]  /*3b720*/  BSYNC.RECONVERGENT B6 ;  /* 0x0000000000067941 */ /* 0x000fea0003800200 */
.L_x_812:
        /* <DEDUP_REMOVED lines=22> */
[----:B------:R-:W-:Y:S01]  /*3b890*/  IMAD.MOV.U32 R138, RZ, RZ, R148 ;  /* 0x000000ffff8a7224 */ /* 0x000fe200078e0094 */
[----:B------:R-:W-:-:S07]  /*3b8a0*/  MOV R139, R149 ;  /* 0x00000095008b7202 */ /* 0x000fce0000000f00 */
.L_x_815:
[----:B------:R-:W-:Y:S05]  /*3b8b0*/  BSYNC.RECONVERGENT B6 ;  /* 0x0000000000067941 */ /* 0x000fea0003800200 */
.L_x_814:
        /* <DEDUP_REMOVED lines=21> */
.L_x_817:
[----:B------:R-:W-:Y:S05]  /*3ba10*/  BSYNC.RECONVERGENT B6 ;  /* 0x0000000000067941 */ /* 0x000fea0003800200 */
.L_x_816:
        /* <DEDUP_REMOVED lines=15> */
.L_x_807:
        /* <DEDUP_REMOVED lines=26> */
.L_x_819:
[----:B------:R-:W-:Y:S05]  /*3bcb0*/  BSYNC.RECONVERGENT B6 ;  /* 0x0000000000067941 */ /* 0x000fea0003800200 */
.L_x_818:
        /* <DEDUP_REMOVED lines=47> */
.L_x_821:
[----:B------:R-:W-:Y:S05]  /*3bfb0*/  BSYNC.RECONVERGENT B1 ;  /* 0x0000000000017941 */ /* 0x000fea0003800200 */
.L_x_820:
        /* <DEDUP_REMOVED lines=22> */
[----:B------:R-:W-:Y:S01]  /*3c120*/  MOV R7, R13 ;  /* 0x0000000d00077202 */ /* 0x000fe20000000f00 */
[----:B------:R-:W-:Y:S01]  /*3c130*/  IMAD.MOV.U32 R6, RZ, RZ, R12 ;  /* 0x000000ffff067224 */ /* 0x000fe200078e000c */
[----:B------:R-:W-:-:S07]  /*3c140*/  MOV R4, 0x3c160 ;  /* 0x0003c16000047802 */ /* 0x000fce0000000f00 */
[----:B-----5:R-:W-:Y:S05]  /*3c150*/  CALL.REL.NOINC `($__internal_0_$__cuda_sm20_div_rn_f64_full) ;  /* 0x0000001c007c7944 */ /* 0x020fea0003c00000 */
.L_x_823:
[----:B------:R-:W-:Y:S05]  /*3c160*/  BSYNC.RECONVERGENT B6 ;  /* 0x0000000000067941 */ /* 0x000fea0003800200 */
.L_x_822:
        /* <DEDUP_REMOVED lines=32> */
.L_x_825:
[----:B------:R-:W-:Y:S05]  /*3c370*/  BSYNC.RECONVERGENT B1 ;  /* 0x0000000000017941 */ /* 0x000fea0003800200 */
.L_x_824:
        /* <DEDUP_REMOVED lines=26> */
.L_x_827:
[----:B------:R-:W-:Y:S05]  /*3c520*/  BSYNC.RECONVERGENT B6 ;  /* 0x0000000000067941 */ /* 0x000fea0003800200 */
.L_x_826:
        /* <DEDUP_REMOVED lines=32> */
.L_x_829:
[----:B------:R-:W-:Y:S05]  /*3c730*/  BSYNC.RECONVERGENT B1 ;  /* 0x0000000000017941 */ /* 0x000fea0003800200 */
.L_x_828:
        /* <DEDUP_REMOVED lines=25> */
.L_x_831:
[----:B------:R-:W-:Y:S05]  /*3c8d0*/  BSYNC.RECONVERGENT B6 ;  /* 0x0000000000067941 */ /* 0x000fea0003800200 */
.L_x_830:
        /* <DEDUP_REMOVED lines=32> */
.L_x_833:
[----:B------:R-:W-:Y:S05]  /*3cae0*/  BSYNC.RECONVERGENT B1 ;  /* 0x0000000000017941 */ /* 0x000fea0003800200 */
.L_x_832:
        /* <DEDUP_REMOVED lines=28> */
.L_x_835:
[----:B------:R-:W-:Y:S05]  /*3ccb0*/  BSYNC.RECONVERGENT B6 ;  /* 0x0000000000067941 */ /* 0x000fea0003800200 */
.L_x_834:
        /* <DEDUP_REMOVED lines=34> */
.L_x_837:
[----:B------:R-:W-:Y:S05]  /*3cee0*/  BSYNC.RECONVERGENT B1 ;  /* 0x0000000000017941 */ /* 0x000fea0003800200 */
.L_x_836:
        /* <DEDUP_REMOVED lines=28> */
.L_x_839:
[----:B------:R-:W-:Y:S05]  /*3d0b0*/  BSYNC.RECONVERGENT B6 ;  /* 0x0000000000067941 */ /* 0x000fea0003800200 */
.L_x_838:
        /* <DEDUP_REMOVED lines=31> */
.L_x_809:
[----:B------:R-:W-:Y:S05]  /*3d2b0*/  BSYNC.RECONVERGENT B4 ;  /* 0x0000000000047941 */ /* 0x000fea0003800200 */
.L_x_806:
        /* <DEDUP_REMOVED lines=8> */
.L_x_805:
[----:B------:R-:W-:Y:S01]  /*3d340*/  DSETP.MAX.AND P3, P4, RZ, R132, PT ;  /* 0x00000084ff00722a */ /* 0x000fe20003c6f000 */
[----:B------:R-:W-:Y:S01]  /*3d350*/  IMAD.MOV.U32 R4, RZ, RZ, RZ ;  /* 0x000000ffff047224 */ /* 0x000fe200078e00ff */
[----:B------:R-:W-:Y:S01]  /*3d360*/  DSETP.MAX.AND P1, P2, RZ, R134, PT ;  /* 0x00000086ff00722a */ /* 0x000fe20003a2f000 */
[----:B------:R-:W-:Y:S01]  /*3d370*/  IMAD.MOV.U32 R119, RZ, RZ, R132 ;  /* 0x000000ffff777224 */ /* 0x000fe200078e0084 */
[----:B------:R-:W-:Y:S01]  /*3d380*/  MOV R118, RZ ;  /* 0x000000ff00767202 */ /* 0x000fe20000000f00 */
        /* <DEDUP_REMOVED lines=12> */
[----:B------:R-:W-:Y:S01]  /*3d450*/  MOV R4, 0x3d490 ;  /* 0x0003d49000047802 */ /* 0x000fe20000000f00 */
[----:B------:R-:W-:-:S03]  /*3d460*/  IMAD.MOV.U32 R121, RZ, RZ, R9 ;  /* 0x000000ffff797224 */ /* 0x000fc600078e0009 */
[----:B------:R-:W-:-:S07]  /*3d470*/  MOV R7, R119 ;  /* 0x0000007700077202 */ /* 0x000fce0000000f00 */
[----:B-----5:R-:W-:Y:S05]  /*3d480*/  CALL.REL.NOINC `($_Z18cudaRaytraceKernelPK5Scene8Matrix4DPviii$__internal_accurate_pow) ;  /* 0x0000001000cc7944 */ /* 0x020fea0003c00000 */
[----:B------:R-:W-:Y:S05]  /*3d490*/  BSYNC.RECONVERGENT B1 ;  /* 0x0000000000017941 */ /* 0x000fea0003800200 */
.L_x_841:
        /* <DEDUP_REMOVED lines=46> */
[----:B------:R-:W-:Y:S01]  /*3d780*/  MOV R48, R148 ;  /* 0x0000009400307202 */ /* 0x000fe20000000f00 */
[----:B------:R-:W-:-:S07]  /*3d790*/  IMAD.MOV.U32 R49, RZ, RZ, R149 ;  /* 0x000000ffff317224 */ /* 0x000fce00078e0095 */
.L_x_845:
[----:B------:R-:W-:Y:S05]  /*3d7a0*/  BSYNC.RECONVERGENT B5 ;  /* 0x0000000000057941 */ /* 0x000fea0003800200 */
.L_x_844:
        /* <DEDUP_REMOVED lines=9> */
.L_x_846:
        /* <DEDUP_REMOVED lines=23> */
.L_x_848:
[----:B------:R-:W-:Y:S05]  /*3d9b0*/  BSYNC.RECONVERGENT B1 ;  /* 0x0000000000017941 */ /* 0x000fea0003800200 */
.L_x_847:
[----:B------:R-:W-:Y:S01]  /*3d9c0*/  FSEL R4, R4, RZ, P2 ;  /* 0x000000ff04047208 */ /* 0x000fe20001000000 */
[-C--:B------:R-:W-:Y:S01]  /*3d9d0*/  DFMA R44, RZ, R108.reuse, R44 ;  /* 0x0000006cff2c722b */ /* 0x080fe2000000002c */
[----:B------:R-:W-:Y:S01]  /*3d9e0*/  FSEL R5, R5, 1.875, P2 ;  /* 0x3ff0000005057808 */ /* 0x000fe20001000000 */
[-C--:B------:R-:W-:Y:S02]  /*3d9f0*/  DFMA R46, RZ, R108.reuse, R46 ;  /* 0x0000006cff2e722b */ /* 0x080fe4000000002e */
[----:B------:R-:W-:-:S03]  /*3da00*/  DFMA R114, RZ, R108, R114 ;  /* 0x0000006cff72722b */ /* 0x000fc60000000072 */
[----:B------:R-:W-:-:S11]  /*3da10*/  DFMA R116, R116, R4, R48 ;  /* 0x000000047474722b */ /* 0x000fd60000000030 */
.L_x_843:
[----:B------:R-:W-:Y:S05]  /*3da20*/  BSYNC.RECONVERGENT B4 ;  /* 0x0000000000047941 */ /* 0x000fea0003800200 */
.L_x_842:
[----:B------:R-:W-:-:S14]  /*3da30*/  DSETP.GT.AND P0, PT, R116, RZ, PT ;  /* 0x000000ff7400722a */ /* 0x000fdc0003f04000 */
[-C--:B------:R-:W-:Y:S02]  /*3da40*/  @P0 DFMA R44, RZ, R116.reuse, R44 ;  /* 0x00000074ff2c022b */ /* 0x080fe4000000002c */
[-C--:B------:R-:W-:Y:S02]  /*3da50*/  @P0 DFMA R46, RZ, R116.reuse, R46 ;  /* 0x00000074ff2e022b */ /* 0x080fe4000000002e */
[----:B------:R-:W-:-:S11]  /*3da60*/  @P0 DFMA R114, RZ, R116, R114 ;  /* 0x00000074ff72022b */ /* 0x000fd60000000072 */
.L_x_770:
[----:B------:R-:W-:Y:S05]  /*3da70*/  BSYNC.RECONVERGENT B3 ;  /* 0x0000000000037941 */ /* 0x000fea0003800200 */
.L_x_769:
[-C--:B------:R-:W-:Y:S02]  /*3da80*/  DFMA R100, R44, R98.reuse, R100 ;  /* 0x000000622c64722b */ /* 0x080fe40000000064 */
[-C--:B------:R-:W-:Y:S02]  /*3da90*/  DFMA R112, R46, R98.reuse, R112 ;  /* 0x000000622e70722b */ /* 0x080fe40000000070 */
[----:B------:R-:W-:-:S11]  /*3daa0*/  DFMA R110, R114, R98, R110 ;  /* 0x00000062726e722b */ /* 0x000fd6000000006e */
.L_x_532:
[----:B------:R-:W-:Y:S05]  /*3dab0*/  BSYNC.RECONVERGENT B2 ;  /* 0x0000000000027941 */ /* 0x000fea0003800200 */
.L_x_531:
[-C--:B------:R-:W-:Y:S02]  /*3dac0*/  DFMA R84, R100, R16.reuse, R84 ;  /* 0x000000106454722b */ /* 0x080fe40000000054 */
[-C--:B------:R-:W-:Y:S02]  /*3dad0*/  DFMA R86, R112, R16.reuse, R86 ;  /* 0x000000107056722b */ /* 0x080fe40000000056 */
[----:B------:R-:W-:-:S11]  /*3dae0*/  DFMA R88, R110, R16, R88 ;  /* 0x000000106e58722b */ /* 0x000fd60000000058 */
.L_x_55:
[----:B------:R-:W-:Y:S05]  /*3daf0*/  BSYNC.RECONVERGENT B0 ;  /* 0x0000000000007941 */ /* 0x000fea0003800200 */
.L_x_54:
[----:B------:R-:W-:Y:S01]  /*3db00*/  UIADD3 UR10, UPT, UPT, UR10, 0x1, URZ ;  /* 0x000000010a0a7890 */ /* 0x000fe2000fffe0ff */
[----:B------:R-:W-:Y:S02]  /*3db10*/  DADD R38, R84, R38 ;  /* 0x0000000054267229 */ /* 0x000fe40000000026 */
[----:B------:R-:W-:Y:S01]  /*3db20*/  DADD R36, R86, R36 ;  /* 0x0000000056247229 */ /* 0x000fe20000000024 */
[----:B------:R-:W-:Y:S01]  /*3db30*/  UISETP.NE.AND UP1, UPT, UR10, 0x3, UPT ;  /* 0x000000030a00788c */ /* 0x000fe2000bf25270 */
[----:B------:R-:W-:Y:S02]  /*3db40*/  DADD R34, R88, R34 ;  /* 0x0000000058227229 */ /* 0x000fe40000000022 */
[----:B------:R-:W-:-:S06]  /*3db50*/  DADD R32, R96, R32 ;  /* 0x0000000060207229 */ /* 0x000fcc0000000020 */
[----:B------:R-:W-:Y:S05]  /*3db60*/  BRA.U UP1, `(.L_x_849) ;  /* 0xfffffc2901407547 */ /* 0x000fea000b83ffff */
[----:B------:R-:W-:Y:S05]  /*3db70*/  BRA.U UP0, `(.L_x_850) ;  /* 0xfffffc25004c7547 */ /* 0x000fea000b83ffff */
[----:B------:R-:W-:Y:S01]  /*3db80*/  DMUL R38, R38, 0.25 ;  /* 0x3fd0000026267828 */ /* 0x000fe20000000000 */
[----:B------:R-:W0:Y:S01]  /*3db90*/  S2R R9, SR_CTAID.Y ;  /* 0x0000000000097919 */ /* 0x000e220000002600 */
[----:B------:R-:W-:Y:S01]  /*3dba0*/  DMUL R36, R36, 0.25 ;  /* 0x3fd0000024247828 */ /* 0x000fe20000000000 */
[----:B------:R-:W0:Y:S01]  /*3dbb0*/  LDCU UR4, c[0x0][0x364] ;  /* 0x00006c80ff0477ac */ /* 0x000e220008000800 */
[----:B------:R-:W-:Y:S01]  /*3dbc0*/  DMUL R32, R32, 0.25 ;  /* 0x3fd0000020207828 */ /* 0x000fe20000000000 */
[----:B------:R-:W0:Y:S01]  /*3dbd0*/  S2R R10, SR_TID.Y ;  /* 0x00000000000a7919 */ /* 0x000e220000002200 */
[----:B------:R-:W-:Y:S01]  /*3dbe0*/  DMUL R34, R34, 0.25 ;  /* 0x3fd0000022227828 */ /* 0x000fe20000000000 */
[----:B------:R-:W1:Y:S01]  /*3dbf0*/  LDCU UR5, c[0x0][0x360] ;  /* 0x00006c00ff0577ac */ /* 0x000e620008000800 */
[----:B------:R-:W-:Y:S01]  /*3dc00*/  DMUL R2, R38, 255 ;  /* 0x406fe00026027828 */ /* 0x000fe20000000000 */
[----:B------:R-:W1:Y:S01]  /*3dc10*/  S2R R11, SR_CTAID.X ;  /* 0x00000000000b7919 */ /* 0x000e620000002500 */
[----:B------:R-:W-:Y:S01]  /*3dc20*/  DMUL R4, R36, 255 ;  /* 0x406fe00024047828 */ /* 0x000fe20000000000 */
[----:B------:R-:W2:Y:S01]  /*3dc30*/  LDCU UR10, c[0x0][0x418] ;  /* 0x00008300ff0a77ac */ /* 0x000ea20008000800 */
[----:B------:R-:W-:Y:S01]  /*3dc40*/  DSETP.GT.AND P1, PT, R38, 1, PT ;  /* 0x3ff000002600742a */ /* 0x000fe20003f24000 */
[----:B------:R-:W1:Y:S01]  /*3dc50*/  S2R R12, SR_TID.X ;  /* 0x00000000000c7919 */ /* 0x000e620000002100 */
[C---:B------:R-:W-:Y:S01]  /*3dc60*/  DSETP.GT.AND P2, PT, R36.reuse, 1, PT ;  /* 0x3ff000002400742a */ /* 0x040fe20003f44000 */
[----:B------:R-:W3:Y:S01]  /*3dc70*/  LDCU.64 UR12, c[0x0][0x408] ;  /* 0x00008100ff0c77ac */ /* 0x000ee20008000a00 */
[----:B------:R-:W-:-:S02]  /*3dc80*/  DSETP.GEU.AND P3, PT, R36, RZ, PT ;  /* 0x000000ff2400722a */ /* 0x000fc40003f6e000 */
[----:B------:R-:W-:Y:S01]  /*3dc90*/  FSEL R0, R2, RZ, !P1 ;  /* 0x000000ff02007208 */ /* 0x000fe20004800000 */
[----:B------:R-:W-:Y:S01]  /*3dca0*/  DSETP.GEU.AND P0, PT, R38, RZ, PT ;  /* 0x000000ff2600722a */ /* 0x000fe20003f0e000 */
[----:B------:R-:W-:Y:S01]  /*3dcb0*/  FSEL R2, R4, RZ, !P2 ;  /* 0x000000ff04027208 */ /* 0x000fe20005000000 */
[C---:B------:R-:W-:Y:S01]  /*3dcc0*/  DSETP.GEU.AND P4, PT, R32.reuse, RZ, PT ;  /* 0x000000ff2000722a */ /* 0x040fe20003f8e000 */
[----:B------:R-:W-:Y:S01]  /*3dcd0*/  FSEL R4, R5, 3.748046875, !P2 ;  /* 0x406fe00005047808 */ /* 0x000fe20005000000 */
[C---:B------:R-:W-:Y:S01]  /*3dce0*/  DSETP.GT.AND P2, PT, R32.reuse, 1, PT ;  /* 0x3ff000002000742a */ /* 0x040fe20003f44000 */
[----:B------:R-:W-:Y:S01]  /*3dcf0*/  FSEL R6, R3, 3.748046875, !P1 ;  /* 0x406fe00003067808 */ /* 0x000fe20004800000 */
[----:B------:R-:W-:Y:S01]  /*3dd00*/  DMUL R32, R32, 255 ;  /* 0x406fe00020207828 */ /* 0x000fe20000000000 */
[----:B------:R-:W-:Y:S01]  /*3dd10*/  FSEL R2, R2, RZ, P3 ;  /* 0x000000ff02027208 */ /* 0x000fe20001800000 */
[C---:B------:R-:W-:Y:S01]  /*3dd20*/  DSETP.GT.AND P1, PT, R34.reuse, 1, PT ;  /* 0x3ff000002200742a */ /* 0x040fe20003f24000 */
[----:B------:R-:W-:Y:S01]  /*3dd30*/  FSEL R3, R4, RZ, P3 ;  /* 0x000000ff04037208 */ /* 0x000fe20001800000 */
[C---:B------:R-:W-:Y:S01]  /*3dd40*/  DSETP.GEU.AND P3, PT, R34.reuse, RZ, PT ;  /* 0x000000ff2200722a */ /* 0x040fe20003f6e000 */
[----:B------:R-:W-:Y:S01]  /*3dd50*/  FSEL R4, R0, RZ, P0 ;  /* 0x000000ff00047208 */ /* 0x000fe20000000000 */
[----:B------:R-:W-:Y:S01]  /*3dd60*/  DMUL R34, R34, 255 ;  /* 0x406fe00022227828 */ /* 0x000fe20000000000 */
[----:B------:R-:W-:Y:S01]  /*3dd70*/  FSEL R5, R6, RZ, P0 ;  /* 0x000000ff06057208 */ /* 0x000fe20000000000 */
[----:B------:R4:W5:Y:S02]  /*3dd80*/  F2I.U32.F64.TRUNC R8, R2 ;  /* 0x0000000200087311 */ /* 0x000964000030d000 */
[----:B------:R-:W-:-:S02]  /*3dd90*/  FSEL R6, R32, RZ, !P2 ;  /* 0x000000ff20067208 */ /* 0x000fc40005000000 */
[----:B------:R-:W-:Y:S01]  /*3dda0*/  FSEL R32, R33, 3.748046875, !P2 ;  /* 0x406fe00021207808 */ /* 0x000fe20005000000 */
[----:B0-----:R-:W-:Y:S01]  /*3ddb0*/  IMAD R0, R9, UR4, R10 ;  /* 0x0000000409007c24 */ /* 0x001fe2000f8e020a */
[----:B------:R-:W-:Y:S02]  /*3ddc0*/  FSEL R6, R6, RZ, P4 ;  /* 0x000000ff06067208 */ /* 0x000fe40002000000 */
[----:B------:R-:W0:Y:S01]  /*3ddd0*/  F2I.U32.F64.TRUNC R4, R4 ;  /* 0x0000000400047311 */ /* 0x000e22000030d000 */
[----:B------:R-:W-:Y:S01]  /*3dde0*/  FSEL R7, R32, RZ, P4 ;  /* 0x000000ff20077208 */ /* 0x000fe20002000000 */
[----:B--2---:R-:W-:Y:S01]  /*3ddf0*/  IMAD R0, R0, UR10, RZ ;  /* 0x0000000a00007c24 */ /* 0x004fe2000f8e02ff */
[----:B----4-:R-:W-:Y:S02]  /*3de00*/  FSEL R2, R34, RZ, !P1 ;  /* 0x000000ff22027208 */ /* 0x010fe40004800000 */
[----:B------:R-:W-:Y:S02]  /*3de10*/  FSEL R34, R35, 3.748046875, !P1 ;  /* 0x406fe00023227808 */ /* 0x000fe40004800000 */
[----:B------:R-:W-:Y:S01]  /*3de20*/  FSEL R2, R2, RZ, P3 ;  /* 0x000000ff02027208 */ /* 0x000fe20001800000 */
[----:B------:R2:W4:Y:S01]  /*3de30*/  F2I.U32.F64.TRUNC R6, R6 ;  /* 0x0000000600067311 */ /* 0x000522000030d000 */
[----:B------:R-:W-:-:S02]  /*3de40*/  FSEL R3, R34, RZ, P3 ;  /* 0x000000ff22037208 */ /* 0x000fc40001800000 */
[----:B-----5:R-:W-:Y:S02]  /*3de50*/  SHF.L.U32 R8, R8, 0x8, RZ ;  /* 0x0000000808087819 */ /* 0x020fe400000006ff */
[----:B0-----:R-:W-:-:S03]  /*3de60*/  SHF.L.U32 R5, R4, 0x10, RZ ;  /* 0x0000001004057819 */ /* 0x001fc600000006ff */
[----:B------:R0:W5:Y:S01]  /*3de70*/  F2I.U32.F64.TRUNC R2, R2 ;  /* 0x0000000200027311 */ /* 0x000162000030d000 */
[----:B-1----:R-:W-:Y:S01]  /*3de80*/  IMAD R4, R11, UR5, R12 ;  /* 0x000000050b047c24 */ /* 0x002fe2000f8e020c */
[----:B--2---:R-:W-:Y:S02]  /*3de90*/  SHF.R.S32.HI R7, RZ, 0x1f, R0 ;  /* 0x0000001fff077819 */ /* 0x004fe40000011400 */
[----:B------:R-:W-:Y:S01]  /*3dea0*/  LOP3.LUT R9, R5, 0xff0000, RZ, 0xc0, !PT ;  /* 0x00ff000005097812 */ /* 0x000fe200078ec0ff */
[----:B------:R-:W-:-:S04]  /*3deb0*/  IMAD.SHL.U32 R5, R4, 0x4, RZ ;  /* 0x0000000404057824 */ /* 0x000fc800078e00ff */
[----:B----4-:R-:W-:Y:S01]  /*3dec0*/  IMAD R6, R6, 0x1000000, R9 ;  /* 0x0100000006067824 */ /* 0x010fe200078e0209 */
[--C-:B---3--:R-:W-:Y:S02]  /*3ded0*/  IADD3 R4, P0, P1, R0, UR12, R5.reuse ;  /* 0x0000000c00047c10 */ /* 0x108fe4000f91e005 */
[----:B------:R-:W-:Y:S02]  /*3dee0*/  SHF.R.S32.HI R0, RZ, 0x1f, R5 ;  /* 0x0000001fff007819 */ /* 0x000fe40000011405 */
[----:B0-----:R-:W-:Y:S02]  /*3def0*/  LOP3.LUT R3, R8, 0xff00, RZ, 0xc0, !PT ;  /* 0x0000ff0008037812 */ /* 0x001fe400078ec0ff */
[----:B-----5:R-:W-:Y:S02]  /*3df00*/  LOP3.LUT R2, R2, 0xff, RZ, 0xc0, !PT ;  /* 0x000000ff02027812 */ /* 0x020fe400078ec0ff */
[----:B------:R-:W-:Y:S02]  /*3df10*/  IADD3.X R5, PT, PT, R7, UR13, R0, P0, P1 ;  /* 0x0000000d07057c10 */ /* 0x000fe400087e2400 */
[----:B------:R-:W-:-:S05]  /*3df20*/  IADD3 R3, PT, PT, R2, R6, R3 ;  /* 0x0000000602037210 */ /* 0x000fca0007ffe003 */
[----:B------:R-:W-:Y:S01]  /*3df30*/  STG.E desc[UR6][R4.64], R3 ;  /* 0x0000000304007986 */ /* 0x000fe2000c101906 */
[----:B------:R-:W-:Y:S05]  /*3df40*/  EXIT ;  /* 0x000000000000794d */ /* 0x000fea0003800000 */
        .weak           $__internal_0_$__cuda_sm20_div_rn_f64_full
        .type           $__internal_0_$__cuda_sm20_div_rn_f64_full,@function
        .size           $__internal_0_$__cuda_sm20_div_rn_f64_full,($__internal_1_$__cuda_sm20_dsqrt_rn_f64_mediumpath_v1 - $__internal_0_$__cuda_sm20_div_rn_f64_full)
$__internal_0_$__cuda_sm20_div_rn_f64_full:
[C---:B------:R-:W-:Y:S01]  /*3df50*/  FSETP.GEU.AND P0, PT, |R7|.reuse, 1.469367938527859385e-39, PT ;  /* 0x001000000700780b */ /* 0x040fe20003f0e200 */
[----:B------:R-:W-:Y:S01]  /*3df60*/  IMAD.MOV.U32 R14, RZ, RZ, R6 ;  /* 0x000000ffff0e7224 */ /* 0x000fe200078e0006 */
[----:B------:R-:W-:Y:S01]  /*3df70*/  LOP3.LUT R9, R7, 0x800fffff, RZ, 0xc0, !PT ;  /* 0x800fffff07097812 */ /* 0x000fe200078ec0ff */
[----:B------:R-:W-:Y:S01]  /*3df80*/  IMAD.MOV.U32 R15, RZ, RZ, R7 ;  /* 0x000000ffff0f7224 */ /* 0x000fe200078e0007 */
[----:B------:R-:W-:Y:S01]  /*3df90*/  MOV R12, R6 ;  /* 0x00000006000c7202 */ /* 0x000fe20000000f00 */
[----:B------:R-:W-:Y:S01]  /*3dfa0*/  IMAD.MOV.U32 R147, RZ, RZ, R5 ;  /* 0x000000ffff937224 */ /* 0x000fe200078e0005 */
[----:B------:R-:W-:Y:S01]  /*3dfb0*/  LOP3.LUT R13, R9, 0x3ff00000, RZ, 0xfc, !PT ;  /* 0x3ff00000090d7812 */ /* 0x000fe200078efcff */
[----:B------:R-:W-:Y:S01]  /*3dfc0*/  IMAD.MOV.U32 R146, RZ, RZ, R8 ;  /* 0x000000ffff927224 */ /* 0x000fe200078e0008 */
[----:B------:R-:W-:Y:S01]  /*3dfd0*/  MOV R150, 0x1 ;  /* 0x0000000100967802 */ /* 0x000fe20000000f00 */
[----:B------:R-:W-:Y:S01]  /*3dfe0*/  BSSY.RECONVERGENT B1, `(.L_x_851) ;  /* 0x0000053000017945 */ /* 0x000fe20003800200 */
[C---:B------:R-:W-:Y:S01]  /*3dff0*/  FSETP.GEU.AND P2, PT, |R147|.reuse, 1.469367938527859385e-39, PT ;  /* 0x001000009300780b */ /* 0x040fe20003f4e200 */
[----:B------:R-:W-:Y:S01]  /*3e000*/  IMAD.MOV.U32 R144, RZ, RZ, R146 ;  /* 0x000000ffff907224 */ /* 0x000fe200078e0092 */
[----:B------:R-:W-:Y:S01]  /*3e010*/  LOP3.LUT R5, R147, 0x7ff00000, RZ, 0xc0, !PT ;  /* 0x7ff0000093057812 */ /* 0x000fe200078ec0ff */
[----:B------:R-:W-:Y:S01]  /*3e020*/  @!P0 DMUL R12, R14, 8.98846567431157953865e+307 ;  /* 0x7fe000000e0c8828 */ /* 0x000fe20000000000 */
[----:B------:R-:W-:-:S04]  /*3e030*/  LOP3.LUT R8, R7, 0x7ff00000, RZ, 0xc0, !PT ;  /* 0x7ff0000007087812 */ /* 0x000fc800078ec0ff */
[----:B------:R-:W-:Y:S01]  /*3e040*/  ISETP.GE.U32.AND P4, PT, R5, R8, PT ;  /* 0x000000080500720c */ /* 0x000fe20003f86070 */
[----:B------:R-:W0:Y:S04]  /*3e050*/  MUFU.RCP64H R151, R13 ;  /* 0x0000000d00977308 */ /* 0x000e280000001800 */
[----:B------:R-:W-:Y:S02]  /*3e060*/  @!P2 LOP3.LUT R6, R15, 0x7ff00000, RZ, 0xc0, !PT ;  /* 0x7ff000000f06a812 */ /* 0x000fe400078ec0ff */
[----:B------:R-:W-:Y:S02]  /*3e070*/  @!P2 MOV R148, RZ ;  /* 0x000000ff0094a202 */ /* 0x000fe40000000f00 */
[----:B------:R-:W-:Y:S01]  /*3e080*/  @!P2 ISETP.GE.U32.AND P3, PT, R5, R6, PT ;  /* 0x000000060500a20c */ /* 0x000fe20003f66070 */
[----:B------:R-:W-:Y:S01]  /*3e090*/  IMAD.MOV.U32 R6, RZ, RZ, 0x1ca00000 ;  /* 0x1ca00000ff067424 */ /* 0x000fe200078e00ff */
[----:B------:R-:W-:-:S04]  /*3e0a0*/  @!P0 LOP3.LUT R8, R13, 0x7ff00000, RZ, 0xc0, !PT ;  /* 0x7ff000000d088812 */ /* 0x000fc800078ec0ff */
[C---:B------:R-:W-:Y:S02]  /*3e0b0*/  @!P2 SEL R7, R6.reuse, 0x63400000, !P3 ;  /* 0x634000000607a807 */ /* 0x040fe40005800000 */
[----:B------:R-:W-:Y:S01]  /*3e0c0*/  SEL R9, R6, 0x63400000, !P4 ;  /* 0x6340000006097807 */ /* 0x000fe20006000000 */
[----:B0-----:R-:W-:Y:S01]  /*3e0d0*/  DFMA R10, R150, -R12, 1 ;  /* 0x3ff00000960a742b */ /* 0x001fe2000000080c */
[--C-:B------:R-:W-:Y:S02]  /*3e0e0*/  @!P2 LOP3.LUT R7, R7, 0x80000000, R147.reuse, 0xf8, !PT ;  /* 0x800000000707a812 */ /* 0x100fe400078ef893 */
[----:B------:R-:W-:Y:S02]  /*3e0f0*/  LOP3.LUT R145, R9, 0x800fffff, R147, 0xf8, !PT ;  /* 0x800fffff09917812 */ /* 0x000fe400078ef893 */
[----:B------:R-:W-:Y:S01]  /*3e100*/  @!P2 LOP3.LUT R149, R7, 0x100000, RZ, 0xfc, !PT ;  /* 0x001000000795a812 */ /* 0x000fe200078efcff */
[----:B------:R-:W-:Y:S02]  /*3e110*/  IMAD.MOV.U32 R7, RZ, RZ, R5 ;  /* 0x000000ffff077224 */ /* 0x000fe400078e0005 */
[----:B------:R-:W-:-:S03]  /*3e120*/  DFMA R10, R10, R10, R10 ;  /* 0x0000000a0a0a722b */ /* 0x000fc6000000000a */
[----:B------:R-:W-:-:S05]  /*3e130*/  @!P2 DFMA R144, R144, 2, -R148 ;  /* 0x400000009090a82b */ /* 0x000fca0000000894 */
[----:B------:R-:W-:-:S05]  /*3e140*/  DFMA R150, R150, R10, R150 ;  /* 0x0000000a9696722b */ /* 0x000fca0000000096 */
[----:B------:R-:W-:-:S03]  /*3e150*/  @!P2 LOP3.LUT R7, R145, 0x7ff00000, RZ, 0xc0, !PT ;  /* 0x7ff000009107a812 */ /* 0x000fc600078ec0ff */
[----:B------:R-:W-:Y:S02]  /*3e160*/  DFMA R10, R150, -R12, 1 ;  /* 0x3ff00000960a742b */ /* 0x000fe4000000080c */
[----:B------:R-:W-:-:S05]  /*3e170*/  VIADD R9, R7, 0xffffffff ;  /* 0xffffffff07097836 */ /* 0x000fca0000000000 */
[----:B------:R-:W-:Y:S01]  /*3e180*/  ISETP.GT.U32.AND P0, PT, R9, 0x7feffffe, PT ;  /* 0x7feffffe0900780c */ /* 0x000fe20003f04070 */
[----:B------:R-:W-:Y:S01]  /*3e190*/  DFMA R150, R150, R10, R150 ;  /* 0x0000000a9696722b */ /* 0x000fe20000000096 */
[----:B------:R-:W-:-:S04]  /*3e1a0*/  IADD3 R10, PT, PT, R8, -0x1, RZ ;  /* 0xffffffff080a7810 */ /* 0x000fc80007ffe0ff */
[----:B------:R-:W-:-:S03]  /*3e1b0*/  ISETP.GT.U32.OR P0, PT, R10, 0x7feffffe, P0 ;  /* 0x7feffffe0a00780c */ /* 0x000fc60000704470 */
[----:B------:R-:W-:-:S08]  /*3e1c0*/  DMUL R148, R150, R144 ;  /* 0x0000009096947228 */ /* 0x000fd00000000000 */
[----:B------:R-:W-:-:S08]  /*3e1d0*/  DFMA R152, R148, -R12, R144 ;  /* 0x8000000c9498722b */ /* 0x000fd00000000090 */
[----:B------:R-:W-:Y:S01]  /*3e1e0*/  DFMA R10, R150, R152, R148 ;  /* 0x00000098960a722b */ /* 0x000fe20000000094 */
[----:B------:R-:W-:Y:S10]  /*3e1f0*/  @P0 BRA `(.L_x_852) ;  /* 0x0000000000700947 */ /* 0x000ff40003800000 */
[----:B------:R-:W-:-:S04]  /*3e200*/  LOP3.LUT R8, R15, 0x7ff00000, RZ, 0xc0, !PT ;  /* 0x7ff000000f087812 */ /* 0x000fc800078ec0ff */
[CC--:B------:R-:W-:Y:S02]  /*3e210*/  VIADDMNMX R7, R5.reuse, -R8.reuse, 0xb9600000, !PT ;  /* 0xb960000005077446 */ /* 0x0c0fe40007800908 */
[----:B------:R-:W-:Y:S02]  /*3e220*/  ISETP.GE.U32.AND P0, PT, R5, R8, PT ;  /* 0x000000080500720c */ /* 0x000fe40003f06070 */
[----:B------:R-:W-:Y:S02]  /*3e230*/  VIMNMX R7, PT, PT, R7, 0x46a00000, PT ;  /* 0x46a0000007077848 */ /* 0x000fe40003fe0100 */
[----:B------:R-:W-:Y:S02]  /*3e240*/  SEL R6, R6, 0x63400000, !P0 ;  /* 0x6340000006067807 */ /* 0x000fe40004000000 */
[----:B------:R-:W-:-:S03]  /*3e250*/  MOV R8, RZ ;  /* 0x000000ff00087202 */ /* 0x000fc60000000f00 */
[----:B------:R-:W-:-:S04]  /*3e260*/  IMAD.IADD R6, R7, 0x1, -R6 ;  /* 0x0000000107067824 */ /* 0x000fc800078e0a06 */
[----:B------:R-:W-:-:S06]  /*3e270*/  VIADD R9, R6, 0x7fe00000 ;  /* 0x7fe0000006097836 */ /* 0x000fcc0000000000 */
[----:B------:R-:W-:-:S10]  /*3e280*/  DMUL R148, R10, R8 ;  /* 0x000000080a947228 */ /* 0x000fd40000000000 */
[----:B------:R-:W-:-:S13]  /*3e290*/  FSETP.GTU.AND P0, PT, |R149|, 1.469367938527859385e-39, PT ;  /* 0x001000009500780b */ /* 0x000fda0003f0c200 */
[----:B------:R-:W-:Y:S05]  /*3e2a0*/  @P0 BRA `(.L_x_853) ;  /* 0x0000000000980947 */ /* 0x000fea0003800000 */
[----:B------:R-:W-:-:S06]  /*3e2b0*/  DFMA R12, R10, -R12, R144 ;  /* 0x8000000c0a0c722b */ /* 0x000fcc0000000090 */
[----:B------:R-:W-:-:S04]  /*3e2c0*/  IMAD.MOV.U32 R12, RZ, RZ, RZ ;  /* 0x000000ffff0c7224 */ /* 0x000fc800078e00ff */
[C---:B------:R-:W-:Y:S02]  /*3e2d0*/  FSETP.NEU.AND P0, PT, R13.reuse, RZ, PT ;  /* 0x000000ff0d00720b */ /* 0x040fe40003f0d000 */
[----:B------:R-:W-:-:S04]  /*3e2e0*/  LOP3.LUT R5, R13, 0x80000000, R15, 0x48, !PT ;  /* 0x800000000d057812 */ /* 0x000fc800078e480f */
[----:B------:R-:W-:-:S07]  /*3e2f0*/  LOP3.LUT R13, R5, R9, RZ, 0xfc, !PT ;  /* 0x00000009050d7212 */ /* 0x000fce00078efcff */
[----:B------:R-:W-:Y:S05]  /*3e300*/  @!P0 BRA `(.L_x_853) ;  /* 0x0000000000808947 */ /* 0x000fea0003800000 */
[----:B------:R-:W-:Y:S01]  /*3e310*/  IMAD.MOV R9, RZ, RZ, -R6 ;  /* 0x000000ffff097224 */ /* 0x000fe200078e0a06 */
[----:B------:R-:W-:Y:S02]  /*3e320*/  MOV R8, RZ ;  /* 0x000000ff00087202 */ /* 0x000fe40000000f00 */
[----:B------:R-:W-:-:S04]  /*3e330*/  IADD3 R6, PT, PT, -R6, -0x43300000, RZ ;  /* 0xbcd0000006067810 */ /* 0x000fc80007ffe1ff */
[----:B------:R-:W-:Y:S02]  /*3e340*/  DFMA R8, R148, -R8, R10 ;  /* 0x800000089408722b */ /* 0x000fe4000000000a */
[----:B------:R-:W-:-:S08]  /*3e350*/  DMUL.RP R10, R10, R12 ;  /* 0x0000000c0a0a7228 */ /* 0x000fd00000008000 */
[----:B------:R-:W-:Y:S02]  /*3e360*/  FSETP.NEU.AND P0, PT, |R9|, R6, PT ;  /* 0x000000060900720b */ /* 0x000fe40003f0d200 */
[----:B------:R-:W-:Y:S02]  /*3e370*/  LOP3.LUT R5, R11, R5, RZ, 0x3c, !PT ;  /* 0x000000050b057212 */ /* 0x000fe400078e3cff */
[----:B------:R-:W-:Y:S02]  /*3e380*/  FSEL R6, R10, R148, !P0 ;  /* 0x000000940a067208 */ /* 0x000fe40004000000 */
[----:B------:R-:W-:-:S03]  /*3e390*/  FSEL R149, R5, R149, !P0 ;  /* 0x0000009505957208 */ /* 0x000fc60004000000 */
[----:B------:R-:W-:Y:S01]  /*3e3a0*/  IMAD.MOV.U32 R148, RZ, RZ, R6 ;  /* 0x000000ffff947224 */ /* 0x000fe200078e0006 */
[----:B------:R-:W-:Y:S06]  /*3e3b0*/  BRA `(.L_x_853) ;  /* 0x0000000000547947 */ /* 0x000fec0003800000 */
.L_x_852:
[----:B------:R-:W-:-:S14]  /*3e3c0*/  DSETP.NAN.AND P0, PT, R146, R146, PT ;  /* 0x000000929200722a */ /* 0x000fdc0003f08000 */
[----:B------:R-:W-:Y:S05]  /*3e3d0*/  @P0 BRA `(.L_x_854) ;  /* 0x0000000000440947 */ /* 0x000fea0003800000 */
[----:B------:R-:W-:-:S14]  /*3e3e0*/  DSETP.NAN.AND P0, PT, R14, R14, PT ;  /* 0x0000000e0e00722a */ /* 0x000fdc0003f08000 */
[----:B------:R-:W-:Y:S05]  /*3e3f0*/  @P0 BRA `(.L_x_855) ;  /* 0x0000000000300947 */ /* 0x000fea0003800000 */
[----:B------:R-:W-:Y:S01]  /*3e400*/  ISETP.NE.AND P0, PT, R7, R8, PT ;  /* 0x000000080700720c */ /* 0x000fe20003f05270 */
[----:B------:R-:W-:Y:S01]  /*3e410*/  IMAD.MOV.U32 R148, RZ, RZ, 0x0 ;  /* 0x00000000ff947424 */ /* 0x000fe200078e00ff */
[----:B------:R-:W-:-:S11]  /*3e420*/  MOV R149, 0xfff80000 ;  /* 0xfff8000000957802 */ /* 0x000fd60000000f00 */
[----:B------:R-:W-:Y:S05]  /*3e430*/  @!P0 BRA `(.L_x_853) ;  /* 0x0000000000348947 */ /* 0x000fea0003800000 */
[----:B------:R-:W-:Y:S02]  /*3e440*/  ISETP.NE.AND P0, PT, R7, 0x7ff00000, PT ;  /* 0x7ff000000700780c */ /* 0x000fe40003f05270 */
[----:B------:R-:W-:Y:S02]  /*3e450*/  LOP3.LUT R149, R147, 0x80000000, R15, 0x48, !PT ;  /* 0x8000000093957812 */ /* 0x000fe400078e480f */
[----:B------:R-:W-:-:S13]  /*3e460*/  ISETP.EQ.OR P0, PT, R8, RZ, !P0 ;  /* 0x000000ff0800720c */ /* 0x000fda0004702670 */
[----:B------:R-:W-:Y:S01]  /*3e470*/  @P0 LOP3.LUT R5, R149, 0x7ff00000, RZ, 0xfc, !PT ;  /* 0x7ff0000095050812 */ /* 0x000fe200078efcff */
[----:B------:R-:W-:Y:S02]  /*3e480*/  @!P0 IMAD.MOV.U32 R148, RZ, RZ, RZ ;  /* 0x000000ffff948224 */ /* 0x000fe400078e00ff */
[----:B------:R-:W-:Y:S01]  /*3e490*/  @P0 IMAD.MOV.U32 R148, RZ, RZ, RZ ;  /* 0x000000ffff940224 */ /* 0x000fe200078e00ff */
[----:B------:R-:W-:Y:S01]  /*3e4a0*/  @P0 MOV R149, R5 ;  /* 0x0000000500950202 */ /* 0x000fe20000000f00 */
[----:B------:R-:W-:Y:S06]  /*3e4b0*/  BRA `(.L_x_853) ;  /* 0x0000000000147947 */ /* 0x000fec0003800000 */
.L_x_855:
[----:B------:R-:W-:Y:S01]  /*3e4c0*/  LOP3.LUT R149, R15, 0x80000, RZ, 0xfc, !PT ;  /* 0x000800000f957812 */ /* 0x000fe200078efcff */
[----:B------:R-:W-:Y:S01]  /*3e4d0*/  IMAD.MOV.U32 R148, RZ, RZ, R14 ;  /* 0x000000ffff947224 */ /* 0x000fe200078e000e */
[----:B------:R-:W-:Y:S06]  /*3e4e0*/  BRA `(.L_x_853) ;  /* 0x0000000000087947 */ /* 0x000fec0003800000 */
.L_x_854:
[----:B------:R-:W-:Y:S01]  /*3e4f0*/  LOP3.LUT R149, R147, 0x80000, RZ, 0xfc, !PT ;  /* 0x0008000093957812 */ /* 0x000fe200078efcff */
[----:B------:R-:W-:-:S07]  /*3e500*/  IMAD.MOV.U32 R148, RZ, RZ, R146 ;  /* 0x000000ffff947224 */ /* 0x000fce00078e0092 */
.L_x_853:
[----:B------:R-:W-:Y:S05]  /*3e510*/  BSYNC.RECONVERGENT B1 ;  /* 0x0000000000017941 */ /* 0x000fea0003800200 */
.L_x_851:
[----:B------:R-:W-:-:S04]  /*3e520*/  HFMA2 R5, -RZ, RZ, 0, 0 ;  /* 0x00000000ff057431 */ /* 0x000fc800000001ff */
[----:B------:R-:W-:Y:S05]  /*3e530*/  RET.REL.NODEC R4 `(_Z18cudaRaytraceKernelPK5Scene8Matrix4DPviii) ;  /* 0xfffffc1804b07950 */ /* 0x000fea0003c3ffff */
        .weak           $__internal_1_$__cuda_sm20_dsqrt_rn_f64_mediumpath_v1
        .type           $__internal_1_$__cuda_sm20_dsqrt_rn_f64_mediumpath_v1,@function
        .size           $__internal_1_$__cuda_sm20_dsqrt_rn_f64_mediumpath_v1,($_Z18cudaRaytraceKernelPK5Scene8Matrix4DPviii$__internal_accurate_pow - $__internal_1_$__cuda_sm20_dsqrt_rn_f64_mediumpath_v1)
$__internal_1_$__cuda_sm20_dsqrt_rn_f64_mediumpath_v1:
[----:B------:R-:W-:Y:S01]  /*3e540*/  ISETP.GE.U32.AND P0, PT, R4, -0x3400000, PT ;  /* 0xfcc000000400780c */ /* 0x000fe20003f06070 */
[----:B------:R-:W-:Y:S01]  /*3e550*/  BSSY.RECONVERGENT B1, `(.L_x_856) ;  /* 0x0000024000017945 */ /* 0x000fe20003800200 */
[----:B------:R-:W-:-:S11]  /*3e560*/  IMAD.MOV.U32 R13, RZ, RZ, R5 ;  /* 0x000000ffff0d7224 */ /* 0x000fd600078e0005 */
[----:B------:R-:W-:Y:S05]  /*3e570*/  @!P0 BRA `(.L_x_857) ;  /* 0x0000000000208947 */ /* 0x000fea0003800000 */
[----:B------:R-:W-:-:S10]  /*3e580*/  DFMA.RM R6, R8, R12, R6 ;  /* 0x0000000c0806722b */ /* 0x000fd40000004006 */
[----:B------:R-:W-:-:S05]  /*3e590*/  IADD3 R4, P0, PT, R6, 0x1, RZ ;  /* 0x0000000106047810 */ /* 0x000fca0007f1e0ff */
[----:B------:R-:W-:-:S06]  /*3e5a0*/  IMAD.X R5, RZ, RZ, R7, P0 ;  /* 0x000000ffff057224 */ /* 0x000fcc00000e0607 */
[----:B------:R-:W-:-:S08]  /*3e5b0*/  DFMA.RP R10, -R6, R4, R10 ;  /* 0x00000004060a722b */ /* 0x000fd0000000810a */
[----:B------:R-:W-:-:S06]  /*3e5c0*/  DSETP.GT.AND P0, PT, R10, RZ, PT ;  /* 0x000000ff0a00722a */ /* 0x000fcc0003f04000 */
[----:B------:R-:W-:Y:S02]  /*3e5d0*/  FSEL R4, R4, R6, P0 ;  /* 0x0000000604047208 */ /* 0x000fe40000000000 */
[----:B------:R-:W-:Y:S01]  /*3e5e0*/  FSEL R5, R5, R7, P0 ;  /* 0x0000000705057208 */ /* 0x000fe20000000000 */
[----:B------:R-:W-:Y:S06]  /*3e5f0*/  BRA `(.L_x_858) ;  /* 0x0000000000647947 */ /* 0x000fec0003800000 */
.L_x_857:
[----:B------:R-:W-:-:S14]  /*3e600*/  DSETP.NE.AND P0, PT, R10, RZ, PT ;  /* 0x000000ff0a00722a */ /* 0x000fdc0003f05000 */
[----:B------:R-:W-:Y:S05]  /*3e610*/  @!P0 BRA `(.L_x_859) ;  /* 0x0000000000588947 */ /* 0x000fea0003800000 */
[----:B------:R-:W-:-:S13]  /*3e620*/  ISETP.GE.AND P0, PT, R11, RZ, PT ;  /* 0x000000ff0b00720c */ /* 0x000fda0003f06270 */
[----:B------:R-:W-:Y:S01]  /*3e630*/  @!P0 MOV R4, 0x0 ;  /* 0x0000000000048802 */ /* 0x000fe20000000f00 */
[----:B------:R-:W-:Y:S01]  /*3e640*/  @!P0 IMAD.MOV.U32 R5, RZ, RZ, -0x80000 ;  /* 0xfff80000ff058424 */ /* 0x000fe200078e00ff */
[----:B------:R-:W-:Y:S06]  /*3e650*/  @!P0 BRA `(.L_x_858) ;  /* 0x00000000004c8947 */ /* 0x000fec0003800000 */
[----:B------:R-:W-:-:S13]  /*3e660*/  ISETP.GT.AND P0, PT, R11, 0x7fefffff, PT ;  /* 0x7fefffff0b00780c */ /* 0x000fda0003f04270 */
[----:B------:R-:W-:Y:S05]  /*3e670*/  @P0 BRA `(.L_x_859) ;  /* 0x0000000000400947 */ /* 0x000fea0003800000 */
[----:B------:R-:W-:Y:S01]  /*3e680*/  DMUL R10, R10, 8.11296384146066816958e+31 ;  /* 0x469000000a0a7828 */ /* 0x000fe20000000000 */
[----:B------:R-:W-:Y:S01]  /*3e690*/  IMAD.MOV.U32 R8, RZ, RZ, RZ ;  /* 0x000000ffff087224 */ /* 0x000fe200078e00ff */
[----:B------:R-:W-:Y:S01]  /*3e6a0*/  MOV R4, 0x0 ;  /* 0x0000000000047802 */ /* 0x000fe20000000f00 */
[----:B------:R-:W-:-:S03]  /*3e6b0*/  IMAD.MOV.U32 R5, RZ, RZ, 0x3fd80000 ;  /* 0x3fd80000ff057424 */ /* 0x000fc600078e00ff */
[----:B------:R-:W0:Y:S02]  /*3e6c0*/  MUFU.RSQ64H R9, R11 ;  /* 0x0000000b00097308 */ /* 0x000e240000001c00 */
[----:B0-----:R-:W-:-:S08]  /*3e6d0*/  DMUL R6, R8, R8 ;  /* 0x0000000808067228 */ /* 0x001fd00000000000 */
[----:B------:R-:W-:-:S08]  /*3e6e0*/  DFMA R6, R10, -R6, 1 ;  /* 0x3ff000000a06742b */ /* 0x000fd00000000806 */
[----:B------:R-:W-:Y:S02]  /*3e6f0*/  DFMA R4, R6, R4, 0.5 ;  /* 0x3fe000000604742b */ /* 0x000fe40000000004 */
[----:B------:R-:W-:-:S08]  /*3e700*/  DMUL R6, R8, R6 ;  /* 0x0000000608067228 */ /* 0x000fd00000000000 */
[----:B------:R-:W-:-:S08]  /*3e710*/  DFMA R6, R4, R6, R8 ;  /* 0x000000060406722b */ /* 0x000fd00000000008 */
[----:B------:R-:W-:Y:S02]  /*3e720*/  DMUL R4, R10, R6 ;  /* 0x000000060a047228 */ /* 0x000fe40000000000 */
[----:B------:R-:W-:-:S06]  /*3e730*/  VIADD R7, R7, 0xfff00000 ;  /* 0xfff0000007077836 */ /* 0x000fcc0000000000 */
[----:B------:R-:W-:-:S08]  /*3e740*/  DFMA R8, R4, -R4, R10 ;  /* 0x800000040408722b */ /* 0x000fd0000000000a */
[----:B------:R-:W-:-:S10]  /*3e750*/  DFMA R4, R6, R8, R4 ;  /* 0x000000080604722b */ /* 0x000fd40000000004 */
[----:B------:R-:W-:Y:S01]  /*3e760*/  IADD3 R5, PT, PT, R5, -0x3500000, RZ ;  /* 0xfcb0000005057810 */ /* 0x000fe20007ffe0ff */
[----:B------:R-:W-:Y:S06]  /*3e770*/  BRA `(.L_x_858) ;  /* 0x0000000000047947 */ /* 0x000fec0003800000 */
.L_x_859:
[----:B------:R-:W-:-:S11]  /*3e780*/  DADD R4, R10, R10 ;  /* 0x000000000a047229 */ /* 0x000fd6000000000a */
.L_x_858:
[----:B------:R-:W-:Y:S05]  /*3e790*/  BSYNC.RECONVERGENT B1 ;  /* 0x0000000000017941 */ /* 0x000fea0003800200 */
.L_x_856:
[----:B------:R-:W-:-:S04]  /*3e7a0*/  IMAD.MOV.U32 R15, RZ, RZ, 0x0 ;  /* 0x00000000ff0f7424 */ /* 0x000fc800078e00ff */
[----:B------:R-:W-:Y:S05]  /*3e7b0*/  RET.REL.NODEC R14 `(_Z18cudaRaytraceKernelPK5Scene8Matrix4DPviii) ;  /* 0xfffffc180e107950 */ /* 0x000fea0003c3ffff */
        .type           $_Z18cudaRaytraceKernelPK5Scene8Matrix4DPviii$__internal_accurate_pow,@function
        .size           $_Z18cudaRaytraceKernelPK5Scene8Matrix4DPviii$__internal_accurate_pow,(.L_x_864 - $_Z18cudaRaytraceKernelPK5Scene8Matrix4DPviii$__internal_accurate_pow)
$_Z18cudaRaytraceKernelPK5Scene8Matrix4DPviii$__internal_accurate_pow:
[----:B------:R-:W-:Y:S01]  /*3e7c0*/  ISETP.GT.U32.AND P1, PT, R7, 0xfffff, PT ;  /* 0x000fffff0700780c */ /* 0x000fe20003f24070 */
[----:B------:R-:W-:Y:S01]  /*3e7d0*/  IMAD.MOV.U32 R8, RZ, RZ, R7 ;  /* 0x000000ffff087224 */ /* 0x000fe200078e0007 */
[----:B------:R-:W-:Y:S01]  /*3e7e0*/  UMOV UR4, 0x7d2cafe2 ;  /* 0x7d2cafe200047882 */ /* 0x000fe20000000000 */
[----:B------:R-:W-:Y:S01]  /*3e7f0*/  UMOV UR5, 0x3eb0f5ff ;  /* 0x3eb0f5ff00057882 */ /* 0x000fe20000000000 */
[----:B------:R-:W-:Y:S01]  /*3e800*/  UMOV UR12, 0x3b39803f ;  /* 0x3b39803f000c7882 */ /* 0x000fe20000000000 */
[----:B------:R-:W-:-:S08]  /*3e810*/  UMOV UR13, 0x3c7abc9e ;  /* 0x3c7abc9e000d7882 */ /* 0x000fd00000000000 */
[----:B------:R-:W-:-:S10]  /*3e820*/  @!P1 DMUL R10, R6, 1.80143985094819840000e+16 ;  /* 0x43500000060a9828 */ /* 0x000fd40000000000 */
[----:B------:R-:W-:Y:S01]  /*3e830*/  @!P1 MOV R8, R11 ;  /* 0x0000000b00089202 */ /* 0x000fe20000000f00 */
[----:B------:R-:W-:-:S03]  /*3e840*/  @!P1 IMAD.MOV.U32 R6, RZ, RZ, R10 ;  /* 0x000000ffff069224 */ /* 0x000fc600078e000a */
[----:B------:R-:W-:Y:S01]  /*3e850*/  LOP3.LUT R9, R8, 0x800fffff, RZ, 0xc0, !PT ;  /* 0x800fffff08097812 */ /* 0x000fe200078ec0ff */
[----:B------:R-:W-:Y:S01]  /*3e860*/  IMAD.MOV.U32 R154, RZ, RZ, R6 ;  /* 0x000000ffff9a7224 */ /* 0x000fe200078e0006 */
[----:B------:R-:W-:Y:S02]  /*3e870*/  MOV R8, RZ ;  /* 0x000000ff00087202 */ /* 0x000fe40000000f00 */
[----:B------:R-:W-:-:S04]  /*3e880*/  LOP3.LUT R9, R9, 0x3ff00000, RZ, 0xfc, !PT ;  /* 0x3ff0000009097812 */ /* 0x000fc800078efcff */
[----:B------:R-:W-:Y:S02]  /*3e890*/  ISETP.GE.U32.AND P2, PT, R9, 0x3ff6a09f, PT ;  /* 0x3ff6a09f0900780c */ /* 0x000fe40003f46070 */
[----:B------:R-:W-:-:S11]  /*3e8a0*/  MOV R155, R9 ;  /* 0x00000009009b7202 */ /* 0x000fd60000000f00 */
[----:B------:R-:W-:-:S04]  /*3e8b0*/  @P2 VIADD R6, R155, 0xfff00000 ;  /* 0xfff000009b062836 */ /* 0x000fc80000000000 */
[----:B------:R-:W-:Y:S01]  /*3e8c0*/  @P2 IMAD.MOV.U32 R155, RZ, RZ, R6 ;  /* 0x000000ffff9b2224 */ /* 0x000fe200078e0006 */
[----:B------:R-:W-:Y:S02]  /*3e8d0*/  SHF.R.U32.HI R6, RZ, 0x14, R7 ;  /* 0x00000014ff067819 */ /* 0x000fe40000011607 */
[----:B------:R-:W-:-:S03]  /*3e8e0*/  @!P1 LEA.HI R6, R11, 0xffffffca, RZ, 0xc ;  /* 0xffffffca0b069811 */ /* 0x000fc600078f60ff */
[C---:B------:R-:W-:Y:S02]  /*3e8f0*/  DADD R14, R154.reuse, 1 ;  /* 0x3ff000009a0e7429 */ /* 0x040fe40000000000 */
[----:B------:R-:W-:Y:S01]  /*3e900*/  DADD R154, R154, -1 ;  /* 0xbff000009a9a7429 */ /* 0x000fe20000000000 */
[C---:B------:R-:W-:Y:S01]  /*3e910*/  VIADD R7, R6.reuse, 0xfffffc01 ;  /* 0xfffffc0106077836 */ /* 0x040fe20000000000 */
[----:B------:R-:W-:Y:S02]  /*3e920*/  @P2 IADD3 R7, PT, PT, R6, -0x3fe, RZ ;  /* 0xfffffc0206072810 */ /* 0x000fe40007ffe0ff */
[----:B------:R-:W0:Y:S02]  /*3e930*/  MUFU.RCP64H R9, R15 ;  /* 0x0000000f00097308 */ /* 0x000e240000001800 */
[----:B------:R-:W-:Y:S01]  /*3e940*/  LOP3.LUT R6, R7, 0x80000000, RZ, 0x3c, !PT ;  /* 0x8000000007067812 */ /* 0x000fe200078e3cff */
[----:B------:R-:W-:Y:S01]  /*3e950*/  IMAD.MOV.U32 R7, RZ, RZ, 0x43300000 ;  /* 0x43300000ff077424 */ /* 0x000fe200078e00ff */
[----:B0-----:R-:W-:-:S08]  /*3e960*/  DFMA R148, -R14, R8, 1 ;  /* 0x3ff000000e94742b */ /* 0x001fd00000000108 */
[----:B------:R-:W-:-:S08]  /*3e970*/  DFMA R148, R148, R148, R148 ;  /* 0x000000949494722b */ /* 0x000fd00000000094 */
[----:B------:R-:W-:Y:S01]  /*3e980*/  DFMA R148, R8, R148, R8 ;  /* 0x000000940894722b */ /* 0x000fe20000000008 */
[----:B------:R-:W-:Y:S02]  /*3e990*/  IMAD.MOV.U32 R8, RZ, RZ, 0x41ad3b5a ;  /* 0x41ad3b5aff087424 */ /* 0x000fe400078e00ff */
[----:B------:R-:W-:-:S05]  /*3e9a0*/  IMAD.MOV.U32 R9, RZ, RZ, 0x3ed0f5d2 ;  /* 0x3ed0f5d2ff097424 */ /* 0x000fca00078e00ff */
[----:B------:R-:W-:-:S08]  /*3e9b0*/  DMUL R12, R154, R148 ;  /* 0x000000949a0c7228 */ /* 0x000fd00000000000 */
[----:B------:R-:W-:-:S08]  /*3e9c0*/  DFMA R12, R154, R148, R12 ;  /* 0x000000949a0c722b */ /* 0x000fd0000000000c */
[CC--:B------:R-:W-:Y:S02]  /*3e9d0*/  DMUL R152, R12.reuse, R12.reuse ;  /* 0x0000000c0c987228 */ /* 0x0c0fe40000000000 */
[----:B------:R-:W-:-:S06]  /*3e9e0*/  DMUL R144, R12, R12 ;  /* 0x0000000c0c907228 */ /* 0x000fcc0000000000 */
[----:B------:R-:W-:Y:S01]  /*3e9f0*/  DFMA R8, R152, UR4, R8 ;  /* 0x0000000498087c2b */ /* 0x000fe20008000008 */
[----:B------:R-:W-:Y:S01]  /*3ea00*/  UMOV UR4, 0x75488a3f ;  /* 0x75488a3f00047882 */ /* 0x000fe20000000000 */
[----:B------:R-:W-:-:S06]  /*3ea10*/  UMOV UR5, 0x3ef3b20a ;  /* 0x3ef3b20a00057882 */ /* 0x000fcc0000000000 */
[----:B------:R-:W-:Y:S01]  /*3ea20*/  DFMA R150, R152, R8, UR4 ;  /* 0x0000000498967e2b */ /* 0x000fe20008000008 */
[----:B------:R-:W-:Y:S01]  /*3ea30*/  UMOV UR4, 0xe4faecd5 ;  /* 0xe4faecd500047882 */ /* 0x000fe20000000000 */
[----:B------:R-:W-:Y:S01]  /*3ea40*/  UMOV UR5, 0x3f1745cd ;  /* 0x3f1745cd00057882 */ /* 0x000fe20000000000 */
[----:B------:R-:W-:-:S05]  /*3ea50*/  DADD R8, R154, -R12 ;  /* 0x000000009a087229 */ /* 0x000fca000000080c */
[----:B------:R-:W-:Y:S01]  /*3ea60*/  DFMA R150, R152, R150, UR4 ;  /* 0x0000000498967e2b */ /* 0x000fe20008000096 */
[----:B------:R-:W-:Y:S01]  /*3ea70*/  UMOV UR4, 0x258a578b ;  /* 0x258a578b00047882 */ /* 0x000fe20000000000 */
[----:B------:R-:W-:Y:S01]  /*3ea80*/  UMOV UR5, 0x3f3c71c7 ;  /* 0x3f3c71c700057882 */ /* 0x000fe20000000000 */
[----:B------:R-:W-:-:S05]  /*3ea90*/  DADD R8, R8, R8 ;  /* 0x0000000008087229 */ /* 0x000fca0000000008 */
[----:B------:R-:W-:Y:S01]  /*3eaa0*/  DFMA R150, R152, R150, UR4 ;  /* 0x0000000498967e2b */ /* 0x000fe20008000096 */
[----:B------:R-:W-:Y:S01]  /*3eab0*/  UMOV UR4, 0x9242b910 ;  /* 0x9242b91000047882 */ /* 0x000fe20000000000 */
[----:B------:R-:W-:Y:S01]  /*3eac0*/  UMOV UR5, 0x3f624924 ;  /* 0x3f62492400057882 */ /* 0x000fe20000000000 */
[----:B------:R-:W-:-:S05]  /*3ead0*/  DFMA R8, R154, -R12, R8 ;  /* 0x8000000c9a08722b */ /* 0x000fca0000000008 */
[----:B------:R-:W-:Y:S01]  /*3eae0*/  DFMA R150, R152, R150, UR4 ;  /* 0x0000000498967e2b */ /* 0x000fe20008000096 */
[----:B------:R-:W-:Y:S01]  /*3eaf0*/  UMOV UR4, 0x99999dfb ;  /* 0x99999dfb00047882 */ /* 0x000fe20000000000 */
[----:B------:R-:W-:Y:S01]  /*3eb00*/  UMOV UR5, 0x3f899999 ;  /* 0x3f89999900057882 */ /* 0x000fe20000000000 */
[----:B------:R-:W-:-:S05]  /*3eb10*/  DMUL R8, R148, R8 ;  /* 0x0000000894087228 */ /* 0x000fca0000000000 */
[----:B------:R-:W-:Y:S01]  /*3eb20*/  DFMA R150, R152, R150, UR4 ;  /* 0x0000000498967e2b */ /* 0x000fe20008000096 */
[----:B------:R-:W-:Y:S01]  /*3eb30*/  UMOV UR4, 0x55555555 ;  /* 0x5555555500047882 */ /* 0x000fe20000000000 */
[----:B------:R-:W-:-:S03]  /*3eb40*/  UMOV UR5, 0x3fb55555 ;  /* 0x3fb5555500057882 */ /* 0x000fc60000000000 */
[----:B------:R-:W-:Y:S01]  /*3eb50*/  IADD3 R155, PT, PT, R9, 0x100000, RZ ;  /* 0x00100000099b7810 */ /* 0x000fe20007ffe0ff */
[----:B------:R-:W-:Y:S02]  /*3eb60*/  IMAD.MOV.U32 R154, RZ, RZ, R8 ;  /* 0x000000ffff9a7224 */ /* 0x000fe400078e0008 */
[----:B------:R-:W-:-:S08]  /*3eb70*/  DFMA R14, R152, R150, UR4 ;  /* 0x00000004980e7e2b */ /* 0x000fd00008000096 */
[----:B------:R-:W-:Y:S01]  /*3eb80*/  DADD R146, -R14, UR4 ;  /* 0x000000040e927e29 */ /* 0x000fe20008000100 */
[----:B------:R-:W-:Y:S01]  /*3eb90*/  UMOV UR4, 0xb9e7b0 ;  /* 0x00b9e7b000047882 */ /* 0x000fe20000000000 */
[----:B------:R-:W-:-:S06]  /*3eba0*/  UMOV UR5, 0x3c46a4cb ;  /* 0x3c46a4cb00057882 */ /* 0x000fcc0000000000 */
[----:B------:R-:W-:Y:S02]  /*3ebb0*/  DFMA R150, R152, R150, R146 ;  /* 0x000000969896722b */ /* 0x000fe40000000092 */
[C---:B------:R-:W-:Y:S02]  /*3ebc0*/  DMUL R146, R12.reuse, R144 ;  /* 0x000000900c927228 */ /* 0x040fe40000000000 */
[----:B------:R-:W-:-:S04]  /*3ebd0*/  DFMA R152, R12, R12, -R144 ;  /* 0x0000000c0c98722b */ /* 0x000fc80000000890 */
[----:B------:R-:W-:Y:S01]  /*3ebe0*/  DADD R148, R150, -UR4 ;  /* 0x8000000496947e29 */ /* 0x000fe20008000000 */
[----:B------:R-:W-:Y:S01]  /*3ebf0*/  UMOV UR4, 0x80000000 ;  /* 0x8000000000047882 */ /* 0x000fe20000000000 */
[C---:B------:R-:W-:Y:S01]  /*3ec00*/  DFMA R150, R12.reuse, R144, -R146 ;  /* 0x000000900c96722b */ /* 0x040fe20000000892 */
[----:B------:R-:W-:Y:S01]  /*3ec10*/  UMOV UR5, 0x43300000 ;  /* 0x4330000000057882 */ /* 0x000fe20000000000 */
[----:B------:R-:W-:Y:S02]  /*3ec20*/  DFMA R152, R12, R154, R152 ;  /* 0x0000009a0c98722b */ /* 0x000fe40000000098 */
[----:B------:R-:W-:Y:S01]  /*3ec30*/  DADD R6, R6, -UR4 ;  /* 0x8000000406067e29 */ /* 0x000fe20008000000 */
[----:B------:R-:W-:Y:S01]  /*3ec40*/  UMOV UR4, 0xfefa39ef ;  /* 0xfefa39ef00047882 */ /* 0x000fe20000000000 */
[----:B------:R-:W-:Y:S01]  /*3ec50*/  DADD R156, R14, R148 ;  /* 0x000000000e9c7229 */ /* 0x000fe20000000094 */
[----:B------:R-:W-:Y:S01]  /*3ec60*/  UMOV UR5, 0x3fe62e42 ;  /* 0x3fe62e4200057882 */ /* 0x000fe20000000000 */
[----:B------:R-:W-:-:S06]  /*3ec70*/  DFMA R150, R8, R144, R150 ;  /* 0x000000900896722b */ /* 0x000fcc0000000096 */
[----:B------:R-:W-:Y:S02]  /*3ec80*/  DMUL R144, R156, R146 ;  /* 0x000000929c907228 */ /* 0x000fe40000000000 */
[----:B------:R-:W-:Y:S02]  /*3ec90*/  DFMA R150, R12, R152, R150 ;  /* 0x000000980c96722b */ /* 0x000fe40000000096 */
[----:B------:R-:W-:-:S04]  /*3eca0*/  DADD R152, R14, -R156 ;  /* 0x000000000e987229 */ /* 0x000fc8000000089c */
[----:B------:R-:W-:-:S04]  /*3ecb0*/  DFMA R14, R156, R146, -R144 ;  /* 0x000000929c0e722b */ /* 0x000fc80000000890 */
[----:B------:R-:W-:-:S04]  /*3ecc0*/  DADD R152, R148, R152 ;  /* 0x0000000094987229 */ /* 0x000fc80000000098 */
[----:B------:R-:W-:-:S08]  /*3ecd0*/  DFMA R14, R156, R150, R14 ;  /* 0x000000969c0e722b */ /* 0x000fd0000000000e */
[----:B------:R-:W-:-:S08]  /*3ece0*/  DFMA R152, R152, R146, R14 ;  /* 0x000000929898722b */ /* 0x000fd0000000000e */
[----:B------:R-:W-:-:S08]  /*3ecf0*/  DADD R146, R144, R152 ;  /* 0x0000000090927229 */ /* 0x000fd00000000098 */
[--C-:B------:R-:W-:Y:S02]  /*3ed00*/  DADD R14, R12, R146.reuse ;  /* 0x000000000c0e7229 */ /* 0x100fe40000000092 */
[----:B------:R-:W-:-:S06]  /*3ed10*/  DADD R144, R144, -R146 ;  /* 0x0000000090907229 */ /* 0x000fcc0000000892 */
[----:B------:R-:W-:Y:S02]  /*3ed20*/  DADD R12, R12, -R14 ;  /* 0x000000000c0c7229 */ /* 0x000fe4000000080e */
[----:B------:R-:W-:-:S06]  /*3ed30*/  DADD R144, R152, R144 ;  /* 0x0000000098907229 */ /* 0x000fcc0000000090 */
[----:B------:R-:W-:-:S08]  /*3ed40*/  DADD R12, R146, R12 ;  /* 0x00000000920c7229 */ /* 0x000fd0000000000c */
[----:B------:R-:W-:-:S08]  /*3ed50*/  DADD R10, R144, R12 ;  /* 0x00000000900a7229 */ /* 0x000fd0000000000c */
[----:B------:R-:W-:-:S08]  /*3ed60*/  DADD R10, R8, R10 ;  /* 0x00000000080a7229 */ /* 0x000fd0000000000a */
[----:B------:R-:W-:-:S08]  /*3ed70*/  DADD R12, R14, R10 ;  /* 0x000000000e0c7229 */ /* 0x000fd0000000000a */
[--C-:B------:R-:W-:Y:S02]  /*3ed80*/  DFMA R8, R6, UR4, R12.reuse ;  /* 0x0000000406087c2b */ /* 0x100fe4000800000c */
[----:B------:R-:W-:-:S06]  /*3ed90*/  DADD R144, R14, -R12 ;  /* 0x000000000e907229 */ /* 0x000fcc000000080c */
[----:B------:R-:W-:Y:S02]  /*3eda0*/  DFMA R14, R6, -UR4, R8 ;  /* 0x80000004060e7c2b */ /* 0x000fe40008000008 */
[----:B------:R-:W-:-:S06]  /*3edb0*/  DADD R144, R10, R144 ;  /* 0x000000000a907229 */ /* 0x000fcc0000000090 */
[----:B------:R-:W-:Y:S01]  /*3edc0*/  DADD R14, -R12, R14 ;  /* 0x000000000c0e7229 */ /* 0x000fe2000000010e */
[----:B------:R-:W-:Y:S01]  /*3edd0*/  MOV R13, R5 ;  /* 0x00000005000d7202 */ /* 0x000fe20000000f00 */
[----:B------:R-:W-:-:S04]  /*3ede0*/  IMAD.MOV.U32 R12, RZ, RZ, R0 ;  /* 0x000000ffff0c7224 */ /* 0x000fc800078e0000 */
[----:B------:R-:W-:Y:S02]  /*3edf0*/  IMAD.SHL.U32 R5, R13, 0x2, RZ ;  /* 0x000000020d057824 */ /* 0x000fe400078e00ff */
[----:B------:R-:W-:-:S03]  /*3ee00*/  DADD R10, R144, -R14 ;  /* 0x00000000900a7229 */ /* 0x000fc6000000080e */
[----:B------:R-:W-:-:S05]  /*3ee10*/  ISETP.GT.U32.AND P1, PT, R5, -0x2000001, PT ;  /* 0xfdffffff0500780c */ /* 0x000fca0003f24070 */
[----:B------:R-:W-:Y:S01]  /*3ee20*/  DFMA R10, R6, UR12, R10 ;  /* 0x0000000c060a7c2b */ /* 0x000fe2000800000a */
[----:B------:R-:W-:-:S04]  /*3ee30*/  LOP3.LUT R6, R13, 0xff0fffff, RZ, 0xc0, !PT ;  /* 0xff0fffff0d067812 */ /* 0x000fc800078ec0ff */
[----:B------:R-:W-:Y:S01]  /*3ee40*/  SEL R7, R6, R13, P1 ;  /* 0x0000000d06077207 */ /* 0x000fe20000800000 */
[----:B------:R-:W-:Y:S02]  /*3ee50*/  IMAD.MOV.U32 R6, RZ, RZ, R12 ;  /* 0x000000ffff067224 */ /* 0x000fe400078e000c */
[----:B------:R-:W-:-:S08]  /*3ee60*/  DADD R14, R8, R10 ;  /* 0x00000000080e7229 */ /* 0x000fd0000000000a */
[----:B------:R-:W-:Y:S02]  /*3ee70*/  DADD R8, R8, -R14 ;  /* 0x0000000008087229 */ /* 0x000fe4000000080e */
[----:B------:R-:W-:-:S06]  /*3ee80*/  DMUL R12, R14, R6 ;  /* 0x000000060e0c7228 */ /* 0x000fcc0000000000 */
[----:B------:R-:W-:Y:S02]  /*3ee90*/  DADD R10, R10, R8 ;  /* 0x000000000a0a7229 */ /* 0x000fe40000000008 */
[----:B------:R-:W-:-:S08]  /*3eea0*/  DFMA R14, R14, R6, -R12 ;  /* 0x000000060e0e722b */ /* 0x000fd0000000080c */
[----:B------:R-:W-:Y:S01]  /*3eeb0*/  DFMA R10, R10, R6, R14 ;  /* 0x000000060a0a722b */ /* 0x000fe2000000000e */
[----:B------:R-:W-:Y:S01]  /*3eec0*/  MOV R6, 0x652b82fe ;  /* 0x652b82fe00067802 */ /* 0x000fe20000000f00 */
[----:B------:R-:W-:-:S06]  /*3eed0*/  IMAD.MOV.U32 R7, RZ, RZ, 0x3ff71547 ;  /* 0x3ff71547ff077424 */ /* 0x000fcc00078e00ff */
[----:B------:R-:W-:-:S08]  /*3eee0*/  DADD R14, R12, R10 ;  /* 0x000000000c0e7229 */ /* 0x000fd0000000000a */
[----:B------:R-:W-:Y:S02]  /*3eef0*/  DFMA R6, R14, R6, 6.75539944105574400000e+15 ;  /* 0x433800000e06742b */ /* 0x000fe40000000006 */
[----:B------:R-:W-:Y:S01]  /*3ef00*/  FSETP.GEU.AND P1, PT, |R15|, 4.1917929649353027344, PT ;  /* 0x4086232b0f00780b */ /* 0x000fe20003f2e200 */
[----:B------:R-:W-:-:S05]  /*3ef10*/  DADD R12, R12, -R14 ;  /* 0x000000000c0c7229 */ /* 0x000fca000000080e */
[----:B------:R-:W-:-:S03]  /*3ef20*/  DADD R8, R6, -6.75539944105574400000e+15 ;  /* 0xc338000006087429 */ /* 0x000fc60000000000 */
[----:B------:R-:W-:-:S05]  /*3ef30*/  DADD R10, R10, R12 ;  /* 0x000000000a0a7229 */ /* 0x000fca000000000c */
[----:B------:R-:W-:Y:S01]  /*3ef40*/  DFMA R144, R8, -UR4, R14 ;  /* 0x8000000408907c2b */ /* 0x000fe2000800000e */
[----:B------:R-:W-:Y:S01]  /*3ef50*/  UMOV UR4, 0x3b39803f ;  /* 0x3b39803f00047882 */ /* 0x000fe20000000000 */
[----:B------:R-:W-:-:S06]  /*3ef60*/  UMOV UR5, 0x3c7abc9e ;  /* 0x3c7abc9e00057882 */ /* 0x000fcc0000000000 */
[----:B------:R-:W-:Y:S01]  /*3ef70*/  DFMA R144, R8, -UR4, R144 ;  /* 0x8000000408907c2b */ /* 0x000fe20008000090 */
[----:B------:R-:W-:Y:S01]  /*3ef80*/  UMOV UR4, 0x69ce2bdf ;  /* 0x69ce2bdf00047882 */ /* 0x000fe20000000000 */
[----:B------:R-:W-:Y:S01]  /*3ef90*/  IMAD.MOV.U32 R8, RZ, RZ, -0x35dec16 ;  /* 0xfca213eaff087424 */ /* 0x000fe200078e00ff */
[----:B------:R-:W-:Y:S01]  /*3efa0*/  MOV R9, 0x3e928af3 ;  /* 0x3e928af300097802 */ /* 0x000fe20000000f00 */
[----:B------:R-:W-:-:S05]  /*3efb0*/  UMOV UR5, 0x3e5ade15 ;  /* 0x3e5ade1500057882 */ /* 0x000fca0000000000 */
[----:B------:R-:W-:Y:S01]  /*3efc0*/  DFMA R8, R144, UR4, R8 ;  /* 0x0000000490087c2b */ /* 0x000fe20008000008 */
[----:B------:R-:W-:Y:S01]  /*3efd0*/  UMOV UR4, 0x62401315 ;  /* 0x6240131500047882 */ /* 0x000fe20000000000 */
[----:B------:R-:W-:-:S06]  /*3efe0*/  UMOV UR5, 0x3ec71dee ;  /* 0x3ec71dee00057882 */ /* 0x000fcc0000000000 */
[----:B------:R-:W-:Y:S01]  /*3eff0*/  DFMA R8, R144, R8, UR4 ;  /* 0x0000000490087e2b */ /* 0x000fe20008000008 */
        /* <DEDUP_REMOVED lines=20> */
[----:B------:R-:W-:-:S08]  /*3f140*/  DFMA R8, R144, R8, UR4 ;  /* 0x0000000490087e2b */ /* 0x000fd00008000008 */
[----:B------:R-:W-:-:S08]  /*3f150*/  DFMA R8, R144, R8, 1 ;  /* 0x3ff000009008742b */ /* 0x000fd00000000008 */
[----:B------:R-:W-:-:S10]  /*3f160*/  DFMA R8, R144, R8, 1 ;  /* 0x3ff000009008742b */ /* 0x000fd40000000008 */
[----:B------:R-:W-:Y:S02]  /*3f170*/  IMAD R13, R6, 0x100000, R9 ;  /* 0x00100000060d7824 */ /* 0x000fe400078e0209 */
[----:B------:R-:W-:Y:S01]  /*3f180*/  IMAD.MOV.U32 R12, RZ, RZ, R8 ;  /* 0x000000ffff0c7224 */ /* 0x000fe200078e0008 */
[----:B------:R-:W-:Y:S06]  /*3f190*/  @!P1 BRA `(.L_x_860) ;  /* 0x0000000000309947 */ /* 0x000fec0003800000 */
[----:B------:R-:W-:Y:S01]  /*3f1a0*/  FSETP.GEU.AND P1, PT, |R15|, 4.2275390625, PT ;  /* 0x408748000f00780b */ /* 0x000fe20003f2e200 */
[C---:B------:R-:W-:Y:S02]  /*3f1b0*/  DADD R12, R14.reuse, +INF ;  /* 0x7ff000000e0c7429 */ /* 0x040fe40000000000 */
[----:B------:R-:W-:-:S08]  /*3f1c0*/  DSETP.GEU.AND P2, PT, R14, RZ, PT ;  /* 0x000000ff0e00722a */ /* 0x000fd00003f4e000 */
[----:B------:R-:W-:Y:S02]  /*3f1d0*/  FSEL R12, R12, RZ, P2 ;  /* 0x000000ff0c0c7208 */ /* 0x000fe40001000000 */
[----:B------:R-:W-:Y:S02]  /*3f1e0*/  @!P1 LEA.HI R5, R6, R6, RZ, 0x1 ;  /* 0x0000000606059211 */ /* 0x000fe400078f08ff */
[----:B------:R-:W-:Y:S02]  /*3f1f0*/  FSEL R13, R13, RZ, P2 ;  /* 0x000000ff0d0d7208 */ /* 0x000fe40001000000 */
[----:B------:R-:W-:-:S04]  /*3f200*/  @!P1 SHF.R.S32.HI R5, RZ, 0x1, R5 ;  /* 0x00000001ff059819 */ /* 0x000fc80000011405 */
[----:B------:R-:W-:Y:S01]  /*3f210*/  @!P1 IADD3 R6, PT, PT, R6, -R5, RZ ;  /* 0x8000000506069210 */ /* 0x000fe20007ffe0ff */
[----:B------:R-:W-:-:S03]  /*3f220*/  @!P1 IMAD R9, R5, 0x100000, R9 ;  /* 0x0010000005099824 */ /* 0x000fc600078e0209 */
[----:B------:R-:W-:Y:S01]  /*3f230*/  @!P1 LEA R7, R6, 0x3ff00000, 0x14 ;  /* 0x3ff0000006079811 */ /* 0x000fe200078ea0ff */
[----:B------:R-:W-:-:S06]  /*3f240*/  @!P1 IMAD.MOV.U32 R6, RZ, RZ, RZ ;  /* 0x000000ffff069224 */ /* 0x000fcc00078e00ff */
[----:B------:R-:W-:-:S11]  /*3f250*/  @!P1 DMUL R12, R8, R6 ;  /* 0x00000006080c9228 */ /* 0x000fd60000000000 */
.L_x_860:
[----:B------:R-:W-:Y:S01]  /*3f260*/  DFMA R10, R10, R12, R12 ;  /* 0x0000000c0a0a722b */ /* 0x000fe2000000000c */
[----:B------:R-:W-:Y:S01]  /*3f270*/  MOV R8, R4 ;  /* 0x0000000400087202 */ /* 0x000fe20000000f00 */
[----:B------:R-:W-:Y:S01]  /*3f280*/  DSETP.NEU.AND P1, PT, |R12|, +INF , PT ;  /* 0x7ff000000c00742a */ /* 0x000fe20003f2d200 */
[----:B------:R-:W-:-:S07]  /*3f290*/  IMAD.MOV.U32 R9, RZ, RZ, 0x0 ;  /* 0x00000000ff097424 */ /* 0x000fce00078e00ff */
[----:B------:R-:W-:Y:S02]  /*3f2a0*/  FSEL R6, R12, R10, !P1 ;  /* 0x0000000a0c067208 */ /* 0x000fe40004800000 */
[----:B------:R-:W-:Y:S01]  /*3f2b0*/  FSEL R5, R13, R11, !P1 ;  /* 0x0000000b0d057208 */ /* 0x000fe20004800000 */
[----:B------:R-:W-:Y:S06]  /*3f2c0*/  RET.REL.NODEC R8 `(_Z18cudaRaytraceKernelPK5Scene8Matrix4DPviii) ;  /* 0xfffffc0c084c7950 */ /* 0x000fec0003c3ffff */
.L_x_861:
[----:B------:R-:W-:-:S00]  /*3f2d0*/  BRA `(.L_x_861) ;  /* 0xfffffffc00fc7947 */ /* 0x000fc0000383ffff */
[----:B------:R-:W-:-:S00]  /*3f2e0*/  NOP ;  /* 0x0000000000007918 */ /* 0x000fc00000000000 */
        /* <DEDUP_REMOVED lines=9> */
.L_x_864:


//--------------------- .nv.shared.reserved.0     --------------------------
	.section	.nv.shared.reserved.0,"aw",@nobits
	.weak		__nv_reservedSMEM_offset_0_alias
	.size		__nv_reservedSMEM_offset_0_alias, 0, 64
	.other		__nv_reservedSMEM_offset_0_alias,@"STO_CUDA_RESERVED_SHARED STV_DEFAULT"
__nv_reservedSMEM_offset_0_alias:
	.zero		0
	.zero		64


//--------------------- .nv.constant0._Z18cudaRaytraceKernelPK5Scene8Matrix4DPviii --------------------------
	.section	.nv.constant0._Z18cudaRaytraceKernelPK5Scene8Matrix4DPviii,"a",@progbits
	.sectionflags	@""
	.align	4
.nv.constant0._Z18cudaRaytraceKernelPK5Scene8Matrix4DPviii:
	.zero		1052


//--------------------- SYMBOLS --------------------------

	.type		.nv.reservedSmem.offset0,@object
	.size		.nv.reservedSmem.offset0,0x4
